def matmul_kernel(
    a_ptr,
    b_ptr,
    c_ptr,
    M,
    N,
    K,
    stride_am,
    stride_ak,
    stride_bk,
    stride_bn,
    stride_cm,
    stride_cn,
    BLOCK_M: tl.constexpr,
    BLOCK_N: tl.constexpr,
    BLOCK_K: tl.constexpr,
    GROUP_M: tl.constexpr,
):
    pid = tl.program_id(axis=0)
    num_pid_m = tl.cdiv(M, BLOCK_M)
    num_pid_n = tl.cdiv(N, BLOCK_N)
    num_pid_in_group = GROUP_M * num_pid_n
    group_id = pid // num_pid_in_group
    first_pid_m = group_id * GROUP_M
    group_size_m = min(num_pid_m - first_pid_m, GROUP_M)
    pid_m = first_pid_m + ((pid % num_pid_in_group) % group_size_m)
    pid_n = (pid % num_pid_in_group) // group_size_m

    offs_am = (pid_m * BLOCK_M + tl.arange(0, BLOCK_M)) % M
    offs_bn = (pid_n * BLOCK_N + tl.arange(0, BLOCK_N)) % N
    offs_k = tl.arange(0, BLOCK_K)
    a_ptrs = a_ptr + offs_am[:, None] * stride_am + offs_k[None, :] * stride_ak
    b_ptrs = b_ptr + offs_k[:, None] * stride_bk + offs_bn[None, :] * stride_bn

    acc = tl.zeros((BLOCK_M, BLOCK_N), dtype=tl.float32)
    for kk in range(0, tl.cdiv(K, BLOCK_K)):
        a = tl.load(a_ptrs, mask=offs_k[None, :] < K - kk * BLOCK_K, other=0.0)
        b = tl.load(b_ptrs, mask=offs_k[:, None] < K - kk * BLOCK_K, other=0.0)
        acc = tl.dot(a, b, acc)
        a_ptrs += BLOCK_K * stride_ak
        b_ptrs += BLOCK_K * stride_bk

    c = acc.to(c_ptr.dtype.element_ty)
    offs_cm = pid_m * BLOCK_M + tl.arange(0, BLOCK_M)
    offs_cn = pid_n * BLOCK_N + tl.arange(0, BLOCK_N)
    c_ptrs = c_ptr + offs_cm[:, None] * stride_cm + offs_cn[None, :] * stride_cn
    mask = (offs_cm[:, None] < M) & (offs_cn[None, :] < N)
    tl.store(c_ptrs, c, mask=mask)

# config = {"BLOCK_K": 64, "BLOCK_M": 128, "BLOCK_N": 512, "GROUP_M": 8, "arch": "sm_90", "dtype": "fp8e4m3", "num_ctas": 2, "num_stages": 3, "num_warps": 4}
# arch = sm_90


// ===== COMPILED SASS (sm_90a) =====

	.target	sm_90a

	.elftype	@"ET_EXEC"


//--------------------- .note.nv.tkinfo           --------------------------
	.section	.note.nv.tkinfo,"",@"SHT_NOTE"
	.sectionflags	@"SHF_NOTE_NV_TKINFO"
	.tkinfo
        /*0018*/ 	.word	0x00000002
        /*0030*/ 	.string	""
        /*0030*/ 	.string	"ptxas"
        /*0030*/ 	.string	"Cuda compilation tools, release 13.0, V13.0.88"
        /*0030*/ 	.string	"Build cuda_13.0.r13.0/compiler.36424714_0"
        /*0030*/ 	.string	"-v  -suppress-debug-info  -lineinfo  -arch sm_90a "



//--------------------- .note.nv.cuinfo           --------------------------
	.section	.note.nv.cuinfo,"",@"SHT_NOTE"
	.sectionflags	@"SHF_NOTE_NV_CUINFO"
        /*0018*/ 	.short	0x0002
        /*001a*/ 	.short	0x005a
        /*001c*/ 	.short	0x0082
	.zero		2


//--------------------- .nv.info                  --------------------------
	.section	.nv.info,"",@"SHT_CUDA_INFO"
	.align	4


	//----- nvinfo : EIATTR_REGCOUNT
	.align		4
        /*0000*/ 	.byte	0x04, 0x2f
        /*0002*/ 	.short	(.L_1 - .L_0)
	.align		4
.L_0:
        /*0004*/ 	.word	index@(matmul_kernel)
        /*0008*/ 	.word	0x000000ff


	//----- nvinfo : EIATTR_FRAME_SIZE
	.align		4
.L_1:
        /*000c*/ 	.byte	0x04, 0x11
        /*000e*/ 	.short	(.L_3 - .L_2)
	.align		4
.L_2:
        /*0010*/ 	.word	index@(matmul_kernel)
        /*0014*/ 	.word	0x00000af8


	//----- nvinfo : EIATTR_MIN_STACK_SIZE
	.align		4
.L_3:
        /*0018*/ 	.byte	0x04, 0x12
        /*001a*/ 	.short	(.L_5 - .L_4)
	.align		4
.L_4:
        /*001c*/ 	.word	index@(matmul_kernel)
        /*0020*/ 	.word	0x00000af8
.L_5:


//--------------------- .nv.compat                --------------------------
	.section	.nv.compat,"",@"SHT_CUDA_COMPAT_INFO"
	.align	4
        /*0000*/ 	.byte	0x02, 0x09, 0x01, 0x00, 0x02, 0x02, 0x04, 0x00, 0x02, 0x05, 0x05, 0x00, 0x03, 0x07, 0x01, 0x01
        /*0010*/ 	.byte	0x02, 0x03, 0x00, 0x00, 0x02, 0x06, 0x01, 0x00, 0x04, 0x0b, 0x08, 0x00, 0x00, 0x00, 0x00, 0x00
        /*0020*/ 	.byte	0x00, 0x00, 0x00, 0x00


//--------------------- .nv.info.matmul_kernel    --------------------------
	.section	.nv.info.matmul_kernel,"",@"SHT_CUDA_INFO"
	.sectionflags	@""
	.align	4


	//----- nvinfo : EIATTR_CUDA_API_VERSION
	.align		4
        /*0000*/ 	.byte	0x04, 0x37
        /*0002*/ 	.short	(.L_7 - .L_6)
.L_6:
        /*0004*/ 	.word	0x00000082


	//----- nvinfo : EIATTR_KPARAM_INFO
	.align		4
.L_7:
        /*0008*/ 	.byte	0x04, 0x17
        /*000a*/ 	.short	(.L_9 - .L_8)
.L_8:
        /*000c*/ 	.word	0x00000000
        /*0010*/ 	.short	0x000d
        /*0012*/ 	.short	0x0048
        /*0014*/ 	.byte	0x00, 0xf4, 0x21, 0x00


	//----- nvinfo : EIATTR_KPARAM_INFO
	.align		4
.L_9:
        /*0018*/ 	.byte	0x04, 0x17
        /*001a*/ 	.short	(.L_11 - .L_10)
.L_10:
        /*001c*/ 	.word	0x00000000
        /*0020*/ 	.short	0x000c
        /*0022*/ 	.short	0x0040
        /*0024*/ 	.byte	0x00, 0xf4, 0x21, 0x00


	//----- nvinfo : EIATTR_KPARAM_INFO
	.align		4
.L_11:
        /*0028*/ 	.byte	0x04, 0x17
        /*002a*/ 	.short	(.L_13 - .L_12)
.L_12:
        /*002c*/ 	.word	0x00000000
        /*0030*/ 	.short	0x000b
        /*0032*/ 	.short	0x0038
        /*0034*/ 	.byte	0x00, 0xf0, 0x11, 0x00


	//----- nvinfo : EIATTR_KPARAM_INFO
	.align		4
.L_13:
        /*0038*/ 	.byte	0x04, 0x17
        /*003a*/ 	.short	(.L_15 - .L_14)
.L_14:
        /*003c*/ 	.word	0x00000000
        /*0040*/ 	.short	0x000a
        /*0042*/ 	.short	0x0034
        /*0044*/ 	.byte	0x00, 0xf0, 0x11, 0x00


	//----- nvinfo : EIATTR_KPARAM_INFO
	.align		4
.L_15:
        /*0048*/ 	.byte	0x04, 0x17
        /*004a*/ 	.short	(.L_17 - .L_16)
.L_16:
        /*004c*/ 	.word	0x00000000
        /*0050*/ 	.short	0x0009
        /*0052*/ 	.short	0x0030
        /*0054*/ 	.byte	0x00, 0xf0, 0x11, 0x00


	//----- nvinfo : EIATTR_KPARAM_INFO
	.align		4
.L_17:
        /*0058*/ 	.byte	0x04, 0x17
        /*005a*/ 	.short	(.L_19 - .L_18)
.L_18:
        /*005c*/ 	.word	0x00000000
        /*0060*/ 	.short	0x0008
        /*0062*/ 	.short	0x002c
        /*0064*/ 	.byte	0x00, 0xf0, 0x11, 0x00


	//----- nvinfo : EIATTR_KPARAM_INFO
	.align		4
.L_19:
        /*0068*/ 	.byte	0x04, 0x17
        /*006a*/ 	.short	(.L_21 - .L_20)
.L_20:
        /*006c*/ 	.word	0x00000000
        /*0070*/ 	.short	0x0007
        /*0072*/ 	.short	0x0028
        /*0074*/ 	.byte	0x00, 0xf0, 0x11, 0x00


	//----- nvinfo : EIATTR_KPARAM_INFO
	.align		4
.L_21:
        /*0078*/ 	.byte	0x04, 0x17
        /*007a*/ 	.short	(.L_23 - .L_22)
.L_22:
        /*007c*/ 	.word	0x00000000
        /*0080*/ 	.short	0x0006
        /*0082*/ 	.short	0x0024
        /*0084*/ 	.byte	0x00, 0xf0, 0x11, 0x00


	//----- nvinfo : EIATTR_KPARAM_INFO
	.align		4
.L_23:
        /*0088*/ 	.byte	0x04, 0x17
        /*008a*/ 	.short	(.L_25 - .L_24)
.L_24:
        /*008c*/ 	.word	0x00000000
        /*0090*/ 	.short	0x0005
        /*0092*/ 	.short	0x0020
        /*0094*/ 	.byte	0x00, 0xf0, 0x11, 0x00


	//----- nvinfo : EIATTR_KPARAM_INFO
	.align		4
.L_25:
        /*0098*/ 	.byte	0x04, 0x17
        /*009a*/ 	.short	(.L_27 - .L_26)
.L_26:
        /*009c*/ 	.word	0x00000000
        /*00a0*/ 	.short	0x0004
        /*00a2*/ 	.short	0x001c
        /*00a4*/ 	.byte	0x00, 0xf0, 0x11, 0x00


	//----- nvinfo : EIATTR_KPARAM_INFO
	.align		4
.L_27:
        /*00a8*/ 	.byte	0x04, 0x17
        /*00aa*/ 	.short	(.L_29 - .L_28)
.L_28:
        /*00ac*/ 	.word	0x00000000
        /*00b0*/ 	.short	0x0003
        /*00b2*/ 	.short	0x0018
        /*00b4*/ 	.byte	0x00, 0xf0, 0x11, 0x00


	//----- nvinfo : EIATTR_KPARAM_INFO
	.align		4
.L_29:
        /*00b8*/ 	.byte	0x04, 0x17
        /*00ba*/ 	.short	(.L_31 - .L_30)
.L_30:
        /*00bc*/ 	.word	0x00000000
        /*00c0*/ 	.short	0x0002
        /*00c2*/ 	.short	0x0010
        /*00c4*/ 	.byte	0x00, 0xf4, 0x21, 0x00


	//----- nvinfo : EIATTR_KPARAM_INFO
	.align		4
.L_31:
        /*00c8*/ 	.byte	0x04, 0x17
        /*00ca*/ 	.short	(.L_33 - .L_32)
.L_32:
        /*00cc*/ 	.word	0x00000000
        /*00d0*/ 	.short	0x0001
        /*00d2*/ 	.short	0x0008
        /*00d4*/ 	.byte	0x00, 0xf4, 0x21, 0x00


	//----- nvinfo : EIATTR_KPARAM_INFO
	.align		4
.L_33:
        /*00d8*/ 	.byte	0x04, 0x17
        /*00da*/ 	.short	(.L_35 - .L_34)
.L_34:
        /*00dc*/ 	.word	0x00000000
        /*00e0*/ 	.short	0x0000
        /*00e2*/ 	.short	0x0000
        /*00e4*/ 	.byte	0x00, 0xf4, 0x21, 0x00


	//----- nvinfo : EIATTR_EXPLICIT_CLUSTER
	.align		4
.L_35:
        /*00e8*/ 	.byte	0x01, 0x3e
	.zero		2


	//----- nvinfo : EIATTR_CTA_PER_CLUSTER
	.align		4
        /*00ec*/ 	.byte	0x04, 0x3d
        /*00ee*/ 	.short	(.L_37 - .L_36)
.L_36:
        /*00f0*/ 	.word	0x00000002
        /*00f4*/ 	.word	0x00000001
        /*00f8*/ 	.word	0x00000001


	//----- nvinfo : EIATTR_SPARSE_MMA_MASK
	.align		4
.L_37:
        /*00fc*/ 	.byte	0x03, 0x50
        /*00fe*/ 	.short	0x0000


	//----- nvinfo : EIATTR_MAXREG_COUNT
	.align		4
        /*0100*/ 	.byte	0x03, 0x1b
        /*0102*/ 	.short	0x00ff


	//----- nvinfo : EIATTR_NUM_BARRIERS
	.align		4
        /*0104*/ 	.byte	0x02, 0x4c
        /*0106*/ 	.byte	0x01
	.zero		1


	//----- nvinfo : EIATTR_ANNOTATIONS
	.align		4
        /*0108*/ 	.byte	0x04, 0x55
        /*010a*/ 	.short	(.L_39 - .L_38)


	//   ....[0]....
.L_38:
        /*010c*/ 	.word	0x00000001
        /*0110*/ 	.byte	0x80, 0x05, 0x00, 0x00, 0x01, 0x00, 0x00, 0x00, 0xb0, 0x05, 0x00, 0x00, 0x01, 0x00, 0x00, 0x00
        /* <DEDUP_REMOVED lines=1074> */
        /*4440*/ 	.byte	0x40, 0x88, 0x01, 0x00


	//----- nvinfo : EIATTR_MERCURY_ISA_VERSION
	.align		4
.L_39:
        /*4444*/ 	.byte	0x03, 0x5f
        /*4446*/ 	.short	0x0101


	//----- nvinfo : EIATTR_EXIT_INSTR_OFFSETS
	.align		4
        /*4448*/ 	.byte	0x04, 0x1c
        /*444a*/ 	.short	(.L_41 - .L_40)


	//   ....[0]....
.L_40:
        /*444c*/ 	.word	0x00022200


	//   ....[1]....
        /*4450*/ 	.word	0x00022220


	//----- nvinfo : EIATTR_REQNTID
	.align		4
.L_41:
        /*4454*/ 	.byte	0x04, 0x10
        /*4456*/ 	.short	(.L_43 - .L_42)
.L_42:
        /*4458*/ 	.word	0x00000080
        /*445c*/ 	.word	0x00000001
        /*4460*/ 	.word	0x00000001


	//----- nvinfo : EIATTR_CBANK_PARAM_SIZE
	.align		4
.L_43:
        /*4464*/ 	.byte	0x03, 0x19
        /*4466*/ 	.short	0x0050


	//----- nvinfo : EIATTR_PARAM_CBANK
	.align		4
        /*4468*/ 	.byte	0x04, 0x0a
        /*446a*/ 	.short	(.L_45 - .L_44)
	.align		4
.L_44:
        /*446c*/ 	.word	index@(.nv.constant0.matmul_kernel)
        /*4470*/ 	.short	0x0210
        /*4472*/ 	.short	0x0050


	//----- nvinfo : EIATTR_SW_WAR
	.align		4
.L_45:
        /*4474*/ 	.byte	0x04, 0x36
        /*4476*/ 	.short	(.L_47 - .L_46)
.L_46:
        /*4478*/ 	.word	0x00000008
.L_47:


//--------------------- .nv.callgraph             --------------------------
	.section	.nv.callgraph,"",@"SHT_CUDA_CALLGRAPH"
	.align	4
	.sectionentsize	8
	.align		4
        /*0000*/ 	.word	0x00000000
	.align		4
        /*0004*/ 	.word	0xffffffff
	.align		4
        /*0008*/ 	.word	0x00000000
	.align		4
        /*000c*/ 	.word	0xfffffffe
	.align		4
        /*0010*/ 	.word	0x00000000
	.align		4
        /*0014*/ 	.word	0xfffffffd
	.align		4
        /*0018*/ 	.word	0x00000000
	.align		4
        /*001c*/ 	.word	0xfffffffc


//--------------------- .text.matmul_kernel       --------------------------
	.section	.text.matmul_kernel,"ax",@progbits
	.align	128
        .global         matmul_kernel
        .type           matmul_kernel,@function
        .size           matmul_kernel,(.L_x_4 - matmul_kernel)
        .other          matmul_kernel,@"STO_CUDA_ENTRY STV_DEFAULT"
matmul_kernel:
.text.matmul_kernel:
[----:B------:R-:W0:Y:S08]  /*0000*/  LDC R1, c[0x0][0x28] ;  /* 0x00000a00ff017b82 */ /* 0x000e300000000800 */
[----:B------:R-:W1:Y:S01]  /*0010*/  LDC.64 R20, c[0x0][0x228] ;  /* 0x00008a00ff147b82 */ /* 0x000e620000000a00 */
[----:B------:R-:W2:Y:S01]  /*0020*/  S2R R153, SR_TID.X ;  /* 0x0000000000997919 */ /* 0x000ea20000002100 */
[----:B0-----:R-:W-:Y:S01]  /*0030*/  VIADD R1, R1, 0xfffff508 ;  /* 0xfffff50801017836 */ /* 0x001fe20000000000 */
[----:B------:R-:W-:-:S05]  /*0040*/  ULDC.64 UR14, c[0x0][0x208] ;  /* 0x00008200000e7ab9 */ /* 0x000fca0000000a00 */
[----:B------:R-:W0:Y:S08]  /*0050*/  S2UR UR4, SR_CTAID.X ;  /* 0x00000000000479c3 */ /* 0x000e300000002500 */
[----:B------:R-:W3:Y:S01]  /*0060*/  LDC R23, c[0x0][0x230] ;  /* 0x00008c00ff177b82 */ /* 0x000ee20000000800 */
[----:B-1----:R-:W-:-:S05]  /*0070*/  VIADD R0, R21, 0x1ff ;  /* 0x000001ff15007836 */ /* 0x002fca0000000000 */
[----:B------:R-:W-:Y:S02]  /*0080*/  SHF.R.S32.HI R3, RZ, 0x1f, R0 ;  /* 0x0000001fff037819 */ /* 0x000fe40000011400 */
[----:B0-----:R-:W-:Y:S01]  /*0090*/  I2FP.F32.U32 R5, UR4 ;  /* 0x0000000400057c45 */ /* 0x001fe20008201000 */
[----:B------:R-:W-:Y:S01]  /*00a0*/  ULDC UR4, c[0x0][0x150] ;  /* 0x0000540000047ab9 */ /* 0x000fe20000000800 */
[----:B------:R-:W-:Y:S02]  /*00b0*/  LEA.HI R3, R3, R0, RZ, 0x9 ;  /* 0x0000000003037211 */ /* 0x000fe400078f48ff */
[----:B--2---:R-:W-:Y:S01]  /*00c0*/  LOP3.LUT R163, R153, 0x7f, RZ, 0xc0, !PT ;  /* 0x0000007f99a37812 */ /* 0x004fe200078ec0ff */
[----:B------:R-:W-:Y:S01]  /*00d0*/  FMUL R5, R5, UR4 ;  /* 0x0000000405057c20 */ /* 0x000fe20008400000 */
[----:B------:R-:W-:Y:S01]  /*00e0*/  SHF.R.S32.HI R3, RZ, 0x9, R3 ;  /* 0x00000009ff037819 */ /* 0x000fe20000011403 */
[----:B---3--:R-:W-:-:S04]  /*00f0*/  VIADD R23, R23, 0x3f ;  /* 0x0000003f17177836 */ /* 0x008fc80000000000 */
[----:B------:R-:W-:Y:S01]  /*0100*/  IMAD.SHL.U32 R4, R3, 0x8, RZ ;  /* 0x0000000803047824 */ /* 0x000fe200078e00ff */
[----:B------:R-:W0:Y:S04]  /*0110*/  F2I.U32.TRUNC.NTZ R5, R5 ;  /* 0x0000000500057305 */ /* 0x000e28000020f000 */
[----:B------:R-:W-:-:S04]  /*0120*/  IABS R7, R4 ;  /* 0x0000000400077213 */ /* 0x000fc80000000000 */
[----:B------:R-:W1:Y:S01]  /*0130*/  I2F.RP R0, R7 ;  /* 0x0000000700007306 */ /* 0x000e620000209400 */
[----:B0-----:R-:W-:-:S07]  /*0140*/  IABS R11, R5 ;  /* 0x00000005000b7213 */ /* 0x001fce0000000000 */
[----:B-1----:R-:W0:Y:S02]  /*0150*/  MUFU.RCP R0, R0 ;  /* 0x0000000000007308 */ /* 0x002e240000001000 */
[----:B0-----:R-:W-:Y:S01]  /*0160*/  VIADD R2, R0, 0xffffffe ;  /* 0x0ffffffe00027836 */ /* 0x001fe20000000000 */
[----:B------:R-:W-:-:S05]  /*0170*/  IABS R0, R4 ;  /* 0x0000000400007213 */ /* 0x000fca0000000000 */
[----:B------:R0:W1:Y:S01]  /*0180*/  F2I.FTZ.U32.TRUNC.NTZ R3, R2 ;  /* 0x0000000200037305 */ /* 0x000062000021f000 */
[----:B------:R-:W-:Y:S02]  /*0190*/  IMAD.MOV R0, RZ, RZ, -R0 ;  /* 0x000000ffff007224 */ /* 0x000fe400078e0a00 */
[----:B0-----:R-:W-:Y:S02]  /*01a0*/  IMAD.MOV.U32 R2, RZ, RZ, RZ ;  /* 0x000000ffff027224 */ /* 0x001fe400078e00ff */
[----:B-1----:R-:W-:-:S04]  /*01b0*/  IMAD.MOV R6, RZ, RZ, -R3 ;  /* 0x000000ffff067224 */ /* 0x002fc800078e0a03 */
[----:B------:R-:W-:-:S04]  /*01c0*/  IMAD R9, R6, R7, RZ ;  /* 0x0000000706097224 */ /* 0x000fc800078e02ff */
[----:B------:R-:W-:-:S06]  /*01d0*/  IMAD.HI.U32 R2, R3, R9, R2 ;  /* 0x0000000903027227 */ /* 0x000fcc00078e0002 */
[----:B------:R-:W-:-:S04]  /*01e0*/  IMAD.HI.U32 R2, R2, R11, RZ ;  /* 0x0000000b02027227 */ /* 0x000fc800078e00ff */
[----:B------:R-:W-:-:S05]  /*01f0*/  IMAD R0, R2, R0, R11 ;  /* 0x0000000002007224 */ /* 0x000fca00078e020b */
[----:B------:R-:W-:-:S13]  /*0200*/  ISETP.GT.U32.AND P1, PT, R7, R0, PT ;  /* 0x000000000700720c */ /* 0x000fda0003f24070 */
[----:B------:R-:W-:Y:S02]  /*0210*/  @!P1 IMAD.IADD R0, R0, 0x1, -R7 ;  /* 0x0000000100009824 */ /* 0x000fe400078e0a07 */
[----:B------:R-:W-:Y:S01]  /*0220*/  @!P1 VIADD R2, R2, 0x1 ;  /* 0x0000000102029836 */ /* 0x000fe20000000000 */
[----:B------:R-:W-:Y:S02]  /*0230*/  ISETP.NE.AND P1, PT, R4, RZ, PT ;  /* 0x000000ff0400720c */ /* 0x000fe40003f25270 */
[----:B------:R-:W-:Y:S02]  /*0240*/  ISETP.GE.U32.AND P0, PT, R0, R7, PT ;  /* 0x000000070000720c */ /* 0x000fe40003f06070 */
[----:B------:R-:W-:-:S04]  /*0250*/  LOP3.LUT R0, R5, R4, RZ, 0x3c, !PT ;  /* 0x0000000405007212 */ /* 0x000fc800078e3cff */
[----:B------:R-:W-:Y:S01]  /*0260*/  ISETP.GE.AND P2, PT, R0, RZ, PT ;  /* 0x000000ff0000720c */ /* 0x000fe20003f46270 */
[----:B------:R-:W-:-:S05]  /*0270*/  VIADD R0, R20, 0x7f ;  /* 0x0000007f14007836 */ /* 0x000fca0000000000 */
[----:B------:R-:W-:Y:S01]  /*0280*/  SHF.R.S32.HI R3, RZ, 0x1f, R0 ;  /* 0x0000001fff037819 */ /* 0x000fe20000011400 */
[----:B------:R-:W-:-:S03]  /*0290*/  @P0 VIADD R2, R2, 0x1 ;  /* 0x0000000102020836 */ /* 0x000fc60000000000 */
[----:B------:R-:W-:-:S03]  /*02a0*/  LEA.HI R3, R3, R0, RZ, 0x7 ;  /* 0x0000000003037211 */ /* 0x000fc600078f38ff */
[----:B------:R-:W-:Y:S01]  /*02b0*/  @!P2 IMAD.MOV R2, RZ, RZ, -R2 ;  /* 0x000000ffff02a224 */ /* 0x000fe200078e0a02 */
[----:B------:R-:W-:-:S05]  /*02c0*/  @!P1 LOP3.LUT R2, RZ, R4, RZ, 0x33, !PT ;  /* 0x00000004ff029212 */ /* 0x000fca00078e33ff */
[----:B------:R-:W-:Y:S02]  /*02d0*/  IMAD.SHL.U32 R6, R2, 0x8, RZ ;  /* 0x0000000802067824 */ /* 0x000fe400078e00ff */
[----:B------:R-:W-:-:S03]  /*02e0*/  IMAD.MOV R2, RZ, RZ, -R2 ;  /* 0x000000ffff027224 */ /* 0x000fc600078e0a02 */
[----:B------:R-:W-:Y:S01]  /*02f0*/  LEA.HI.SX32 R3, R3, -R6, 0x19 ;  /* 0x8000000603037211 */ /* 0x000fe200078fcaff */
[----:B------:R-:W-:-:S03]  /*0300*/  IMAD R8, R4, R2, R5 ;  /* 0x0000000204087224 */ /* 0x000fc600078e0205 */
[----:B------:R-:W-:-:S04]  /*0310*/  VIMNMX R11, R3, 0x8, PT ;  /* 0x00000008030b7848 */ /* 0x000fc80003fe0100 */
[-C--:B------:R-:W-:Y:S02]  /*0320*/  IABS R7, R11.reuse ;  /* 0x0000000b00077213 */ /* 0x080fe40000000000 */
[----:B------:R-:W-:Y:S02]  /*0330*/  IABS R4, R11 ;  /* 0x0000000b00047213 */ /* 0x000fe40000000000 */
[----:B------:R-:W0:Y:S08]  /*0340*/  I2F.RP R0, R7 ;  /* 0x0000000700007306 */ /* 0x000e300000209400 */
[----:B0-----:R-:W0:Y:S02]  /*0350*/  MUFU.RCP R0, R0 ;  /* 0x0000000000007308 */ /* 0x001e240000001000 */
[----:B0-----:R-:W-:-:S02]  /*0360*/  VIADD R3, R0, 0xffffffe ;  /* 0x0ffffffe00037836 */ /* 0x001fc40000000000 */
[----:B------:R-:W-:Y:S02]  /*0370*/  IMAD.MOV R0, RZ, RZ, -R4 ;  /* 0x000000ffff007224 */ /* 0x000fe400078e0a04 */
[----:B------:R-:W0:Y:S02]  /*0380*/  S2R R4, SR_CgaCtaId ;  /* 0x0000000000047919 */ /* 0x000e240000008800 */
[----:B------:R-:W1:Y:S02]  /*0390*/  F2I.FTZ.U32.TRUNC.NTZ R3, R3 ;  /* 0x0000000300037305 */ /* 0x000e64000021f000 */
[----:B-1----:R-:W-:-:S04]  /*03a0*/  IMAD.MOV R9, RZ, RZ, -R3 ;  /* 0x000000ffff097224 */ /* 0x002fc800078e0a03 */
[----:B------:R-:W-:Y:S01]  /*03b0*/  IMAD.MOV.U32 R2, RZ, RZ, R9 ;  /* 0x000000ffff027224 */ /* 0x000fe200078e0009 */
[----:B------:R-:W-:-:S03]  /*03c0*/  IABS R9, R8 ;  /* 0x0000000800097213 */ /* 0x000fc60000000000 */
[----:B------:R-:W-:Y:S02]  /*03d0*/  IMAD R5, R2, R7, RZ ;  /* 0x0000000702057224 */ /* 0x000fe400078e02ff */
[----:B------:R-:W-:-:S04]  /*03e0*/  IMAD.MOV.U32 R2, RZ, RZ, RZ ;  /* 0x000000ffff027224 */ /* 0x000fc800078e00ff */
[----:B------:R-:W-:Y:S01]  /*03f0*/  IMAD.HI.U32 R2, R3, R5, R2 ;  /* 0x0000000503027227 */ /* 0x000fe200078e0002 */
[----:B0-----:R-:W-:-:S05]  /*0400*/  R2UR UR4, R4 ;  /* 0x00000000040472ca */ /* 0x001fca00000e0000 */
        /* <DEDUP_REMOVED lines=8> */
[----:B------:R-:W-:Y:S02]  /*0490*/  ISETP.GE.AND P2, PT, R0, RZ, PT ;  /* 0x000000ff0000720c */ /* 0x000fe40003f46270 */
[----:B------:R-:W-:-:S04]  /*04a0*/  MOV R0, 0x400 ;  /* 0x0000040000007802 */ /* 0x000fc80000000f00 */
[----:B------:R-:W-:Y:S01]  /*04b0*/  R2UR UR12, R0 ;  /* 0x00000000000c72ca */ /* 0x000fe200000e0000 */
[----:B------:R-:W-:Y:S01]  /*04c0*/  @P0 VIADD R2, R2, 0x1 ;  /* 0x0000000102020836 */ /* 0x000fe20000000000 */
[----:B------:R-:W-:-:S05]  /*04d0*/  ISETP.GT.AND P0, PT, R23, 0x3f, PT ;  /* 0x0000003f1700780c */ /* 0x000fca0003f04270 */
[----:B------:R-:W-:Y:S01]  /*04e0*/  @!P2 IMAD.MOV R2, RZ, RZ, -R2 ;  /* 0x000000ffff02a224 */ /* 0x000fe200078e0a02 */
[----:B------:R-:W-:-:S05]  /*04f0*/  @!P1 LOP3.LUT R2, RZ, R11, RZ, 0x33, !PT ;  /* 0x0000000bff029212 */ /* 0x000fca00078e33ff */
[----:B------:R-:W-:Y:S01]  /*0500*/  IMAD.MOV R0, RZ, RZ, -R2 ;  /* 0x000000ffff007224 */ /* 0x000fe200078e0a02 */
[----:B------:R-:W-:-:S03]  /*0510*/  ULEA UR12, UR4, UR12, 0x18 ;  /* 0x0000000c040c7291 */ /* 0x000fc6000f8ec03f */
[----:B------:R-:W-:-:S04]  /*0520*/  IMAD R0, R11, R0, R8 ;  /* 0x000000000b007224 */ /* 0x000fc800078e0208 */
[----:B------:R-:W-:Y:S02]  /*0530*/  IMAD.IADD R3, R6, 0x1, R0 ;  /* 0x0000000106037824 */ /* 0x000fe400078e0200 */
[----:B------:R-:W-:Y:S02]  /*0540*/  IMAD.SHL.U32 R0, R4, 0x100, RZ ;  /* 0x0000010004007824 */ /* 0x000fe400078e00ff */
[----:B------:R-:W-:-:S03]  /*0550*/  IMAD R12, R3, 0x80, R163 ;  /* 0x00000080030c7824 */ /* 0x000fc600078e02a3 */
[----:B------:R-:W-:Y:S01]  /*0560*/  LOP3.LUT R14, R0, 0x100, RZ, 0xc0, !PT ;  /* 0x00000100000e7812 */ /* 0x000fe200078ec0ff */
[----:B------:R-:W-:Y:S01]  /*0570*/  IMAD.SHL.U32 R0, R2, 0x200, RZ ;  /* 0x0000020002007824 */ /* 0x000fe200078e00ff */
[----:B------:R0:W-:Y:S01]  /*0580*/  STL [R1+0x7b8], R12 ;  /* 0x0007b80c01007387 */ /* 0x0001e20000100800 */
[----:B------:R-:W-:Y:S05]  /*0590*/  @P0 BRA `(.L_x_0) ;  /* 0x0000000c000c0947 */ /* 0x000fea0003800000 */
[----:B------:R-:W-:Y:S01]  /*05a0*/  IMAD.SHL.U32 R2, R153, 0x8, RZ ;  /* 0x0000000899027824 */ /* 0x000fe200078e00ff */
[----:B------:R1:W-:Y:S01]  /*05b0*/  STL [R1], RZ ;  /* 0x000000ff01007387 */ /* 0x0003e20000100800 */
[----:B------:R-:W-:Y:S02]  /*05c0*/  CS2R R24, SRZ ;  /* 0x0000000000187805 */ /* 0x000fe4000001ff00 */
[----:B------:R-:W-:Y:S02]  /*05d0*/  CS2R R26, SRZ ;  /* 0x00000000001a7805 */ /* 0x000fe4000001ff00 */
[----:B------:R-:W-:Y:S01]  /*05e0*/  CS2R R28, SRZ ;  /* 0x00000000001c7805 */ /* 0x000fe2000001ff00 */
[----:B------:R1:W-:Y:S01]  /*05f0*/  STL [R1+0x7bc], R2 ;  /* 0x0007bc0201007387 */ /* 0x0003e20000100800 */
[----:B------:R-:W-:Y:S02]  /*0600*/  CS2R R30, SRZ ;  /* 0x00000000001e7805 */ /* 0x000fe4000001ff00 */
[----:B------:R-:W-:-:S02]  /*0610*/  CS2R R32, SRZ ;  /* 0x0000000000207805 */ /* 0x000fc4000001ff00 */
[----:B------:R-:W-:Y:S01]  /*0620*/  CS2R R34, SRZ ;  /* 0x0000000000227805 */ /* 0x000fe2000001ff00 */
[----:B------:R1:W-:Y:S01]  /*0630*/  STL [R1+0x4], RZ ;  /* 0x000004ff01007387 */ /* 0x0003e20000100800 */
[----:B------:R-:W-:Y:S02]  /*0640*/  CS2R R36, SRZ ;  /* 0x0000000000247805 */ /* 0x000fe4000001ff00 */
[----:B------:R-:W-:Y:S02]  /*0650*/  CS2R R38, SRZ ;  /* 0x0000000000267805 */ /* 0x000fe4000001ff00 */
[----:B------:R-:W-:Y:S01]  /*0660*/  CS2R R40, SRZ ;  /* 0x0000000000287805 */ /* 0x000fe2000001ff00 */
[----:B------:R1:W-:Y:S01]  /*0670*/  STL [R1+0x8], RZ ;  /* 0x000008ff01007387 */ /* 0x0003e20000100800 */
        /* <DEDUP_REMOVED lines=72> */
[----:B------:R-:W-:-:S03]  /*0b00*/  CS2R R150, SRZ ;  /* 0x0000000000967805 */ /* 0x000fc6000001ff00 */
[----:B------:R1:W-:Y:S04]  /*0b10*/  STL [R1+0x54], RZ ;  /* 0x000054ff01007387 */ /* 0x0003e80000100800 */
        /* <DEDUP_REMOVED lines=105> */
[----:B------:R1:W-:Y:S01]  /*11b0*/  STL [R1+0x1fc], RZ ;  /* 0x0001fcff01007387 */ /* 0x0003e20000100800 */
[----:B------:R-:W-:Y:S05]  /*11c0*/  BRA `(.L_x_1) ;  /* 0x0000016400947947 */ /* 0x000fea0003800000 */
.L_x_0:
[----:B------:R-:W-:Y:S01]  /*11d0*/  IABS R10, R20 ;  /* 0x00000014000a7213 */ /* 0x000fe20000000000 */
[----:B------:R-:W-:Y:S01]  /*11e0*/  ULDC UR13, c[0x0][0x23c] ;  /* 0x00008f00000d7ab9 */ /* 0x000fe20000000800 */
[----:B------:R-:W-:Y:S01]  /*11f0*/  IABS R2, R21 ;  /* 0x0000001500027213 */ /* 0x000fe20000000000 */
[----:B------:R-:W-:Y:S01]  /*1200*/  ULDC.64 UR4, c[0x0][0x218] ;  /* 0x0000860000047ab9 */ /* 0x000fe20000000a00 */
[----:B------:R-:W1:Y:S01]  /*1210*/  I2F.RP R3, R10 ;  /* 0x0000000a00037306 */ /* 0x000e620000209400 */
[----:B------:R-:W-:Y:S01]  /*1220*/  IABS R13, R12 ;  /* 0x0000000c000d7213 */ /* 0x000fe20000000000 */
[----:B------:R-:W-:Y:S01]  /*1230*/  ULDC.64 UR16, c[0x0][0x210] ;  /* 0x0000840000107ab9 */ /* 0x000fe20000000a00 */
[----:B------:R-:W-:Y:S01]  /*1240*/  ISETP.NE.AND P6, PT, R20, RZ, PT ;  /* 0x000000ff1400720c */ /* 0x000fe20003fc5270 */
[----:B------:R-:W-:Y:S01]  /*1250*/  UMOV UR7, 0x80000020 ;  /* 0x8000002000077882 */ /* 0x000fe20000000000 */
[----:B------:R-:W-:-:S03]  /*1260*/  LOP3.LUT R227, R163, 0x20, RZ, 0x3c, !PT ;  /* 0x00000020a3e37812 */ /* 0x000fc600078e3cff */
[----:B------:R-:W2:Y:S08]  /*1270*/  I2F.RP R8, R2 ;  /* 0x0000000200087306 */ /* 0x000eb00000209400 */
[----:B-1----:R-:W1:Y:S08]  /*1280*/  MUFU.RCP R3, R3 ;  /* 0x0000000300037308 */ /* 0x002e700000001000 */
[----:B--2---:R-:W2:Y:S01]  /*1290*/  MUFU.RCP R8, R8 ;  /* 0x0000000800087308 */ /* 0x004ea20000001000 */
[----:B-1----:R-:W-:Y:S01]  /*12a0*/  VIADD R4, R3, 0xffffffe ;  /* 0x0ffffffe03047836 */ /* 0x002fe20000000000 */
[----:B------:R-:W-:-:S06]  /*12b0*/  SHF.R.U32.HI R3, RZ, 0x6, R153 ;  /* 0x00000006ff037819 */ /* 0x000fcc0000011699 */
[----:B------:R1:W3:Y:S01]  /*12c0*/  F2I.FTZ.U32.TRUNC.NTZ R5, R4 ;  /* 0x0000000400057305 */ /* 0x0002e2000021f000 */
[----:B------:R-:W-:Y:S01]  /*12d0*/  SGXT.U32 R3, R3, 0x1 ;  /* 0x000000010303781a */ /* 0x000fe20000000000 */
[----:B--2---:R-:W-:Y:S01]  /*12e0*/  VIADD R6, R8, 0xffffffe ;  /* 0x0ffffffe08067836 */ /* 0x004fe20000000000 */
[----:B------:R-:W-:-:S05]  /*12f0*/  SHF.R.S32.HI R8, RZ, 0x1f, R23 ;  /* 0x0000001fff087819 */ /* 0x000fca0000011417 */
[----:B------:R2:W4:Y:S01]  /*1300*/  F2I.FTZ.U32.TRUNC.NTZ R7, R6 ;  /* 0x0000000600077305 */ /* 0x000522000021f000 */
[----:B-1----:R-:W-:Y:S01]  /*1310*/  IMAD.MOV.U32 R4, RZ, RZ, RZ ;  /* 0x000000ffff047224 */ /* 0x002fe200078e00ff */
[----:B------:R-:W-:-:S04]  /*1320*/  LEA.HI R23, R8, R23, RZ, 0x6 ;  /* 0x0000001708177211 */ /* 0x000fc800078f30ff */
[----:B------:R-:W-:Y:S01]  /*1330*/  SHF.R.S32.HI R23, RZ, 0x6, R23 ;  /* 0x00000006ff177819 */ /* 0x000fe20000011417 */
[----:B---3--:R-:W-:Y:S02]  /*1340*/  IMAD.MOV R9, RZ, RZ, -R5 ;  /* 0x000000ffff097224 */ /* 0x008fe400078e0a05 */
[----:B--2---:R-:W-:Y:S02]  /*1350*/  IMAD.MOV.U32 R6, RZ, RZ, RZ ;  /* 0x000000ffff067224 */ /* 0x004fe400078e00ff */
[----:B------:R-:W-:-:S04]  /*1360*/  IMAD R9, R9, R10, RZ ;  /* 0x0000000a09097224 */ /* 0x000fc800078e02ff */
[----:B------:R-:W-:Y:S01]  /*1370*/  IMAD.HI.U32 R5, R5, R9, R4 ;  /* 0x0000000905057227 */ /* 0x000fe200078e0004 */
[----:B------:R-:W-:-:S03]  /*1380*/  LOP3.LUT R4, R0, R3, R14, 0xfe, !PT ;  /* 0x0000000300047212 */ /* 0x000fc600078efe0e */
[----:B----4-:R-:W-:Y:S01]  /*1390*/  IMAD.MOV R9, RZ, RZ, -R7 ;  /* 0x000000ffff097224 */ /* 0x010fe200078e0a07 */
[C---:B------:R-:W-:Y:S01]  /*13a0*/  LOP3.LUT R11, R4.reuse, 0xfe, RZ, 0xfc, !PT ;  /* 0x000000fe040b7812 */ /* 0x040fe200078efcff */
[----:B------:R-:W-:Y:S01]  /*13b0*/  IMAD.HI.U32 R5, R5, R13, RZ ;  /* 0x0000000d05057227 */ /* 0x000fe200078e00ff */
[----:B------:R-:W-:Y:S02]  /*13c0*/  IABS R26, R4 ;  /* 0x00000004001a7213 */ /* 0x000fe40000000000 */
[----:B------:R-:W-:Y:S01]  /*13d0*/  IABS R34, R11 ;  /* 0x0000000b00227213 */ /* 0x000fe20000000000 */
[----:B------:R-:W-:Y:S01]  /*13e0*/  IMAD.MOV R5, RZ, RZ, -R5 ;  /* 0x000000ffff057224 */ /* 0x000fe200078e0a05 */
[----:B------:R-:W-:Y:S01]  /*13f0*/  ISETP.GE.AND P3, PT, R11, RZ, PT ;  /* 0x000000ff0b00720c */ /* 0x000fe20003f66270 */
[----:B------:R-:W-:Y:S01]  /*1400*/  IMAD R3, R9, R2, RZ ;  /* 0x0000000209037224 */ /* 0x000fe200078e02ff */
[----:B------:R-:W-:Y:S01]  /*1410*/  LOP3.LUT R11, R4, 0xf8, RZ, 0xfc, !PT ;  /* 0x000000f8040b7812 */ /* 0x000fe200078efcff */
[----:B------:R-:W-:Y:S01]  /*1420*/  IMAD R13, R10, R5, R13 ;  /* 0x000000050a0d7224 */ /* 0x000fe200078e020d */
[----:B------:R-:W-:Y:S01]  /*1430*/  LOP3.LUT R14, R4, 0xd6, RZ, 0xfc, !PT ;  /* 0x000000d6040e7812 */ /* 0x000fe200078efcff */
[----:B------:R-:W-:Y:S01]  /*1440*/  IMAD.U32 R5, RZ, RZ, UR12 ;  /* 0x0000000cff057e24 */ /* 0x000fe2000f8e00ff */
[----:B------:R-:W-:Y:S01]  /*1450*/  IABS R30, R11 ;  /* 0x0000000b001e7213 */ /* 0x000fe20000000000 */
[----:B------:R-:W-:Y:S01]  /*1460*/  IMAD.HI.U32 R3, R7, R3, R6 ;  /* 0x0000000307037227 */ /* 0x000fe200078e0006 */
[----:B------:R-:W-:-:S02]  /*1470*/  ISETP.GT.U32.AND P0, PT, R10, R13, PT ;  /* 0x0000000d0a00720c */ /* 0x000fc40003f04070 */
[----:B------:R-:W-:Y:S01]  /*1480*/  SHF.R.U32.HI R5, RZ, 0x4, R5 ;  /* 0x00000004ff057819 */ /* 0x000fe20000011605 */
[----:B------:R-:W-:Y:S01]  /*1490*/  IMAD.MOV.U32 R7, RZ, RZ, RZ ;  /* 0x000000ffff077224 */ /* 0x000fe200078e00ff */
[----:B------:R-:W-:Y:S01]  /*14a0*/  IABS R112, R14 ;  /* 0x0000000e00707213 */ /* 0x000fe20000000000 */
[----:B------:R-:W-:Y:S01]  /*14b0*/  IMAD.HI.U32 R8, R3, R26, RZ ;  /* 0x0000001a03087227 */ /* 0x000fe200078e00ff */
[----:B------:R-:W-:Y:S02]  /*14c0*/  SGXT.U32 R6, R5, 0xe ;  /* 0x0000000e0506781a */ /* 0x000fe40000000000 */
[----:B------:R-:W-:Y:S01]  /*14d0*/  R2UR UR11, R7 ;  /* 0x00000000070b72ca */ /* 0x000fe200000e0000 */
[----:B------:R-:W-:Y:S01]  /*14e0*/  IMAD.HI.U32 R5, R3, R34, RZ ;  /* 0x0000002203057227 */ /* 0x000fe200078e00ff */
[C---:B------:R-:W-:Y:S02]  /*14f0*/  R2UR UR6, R6.reuse ;  /* 0x00000000060672ca */ /* 0x040fe400000e0000 */
[----:B------:R-:W-:Y:S01]  /*1500*/  R2UR UR10, R6 ;  /* 0x00000000060a72ca */ /* 0x000fe200000e0000 */
[----:B------:R-:W-:Y:S01]  /*1510*/  IMAD.MOV R7, RZ, RZ, -R5 ;  /* 0x000000ffff077224 */ /* 0x000fe200078e0a05 */
[C---:B------:R-:W-:Y:S01]  /*1520*/  LOP3.LUT R5, R4.reuse, 0xfc, RZ, 0xfc, !PT ;  /* 0x000000fc04057812 */ /* 0x040fe200078efcff */
[----:B------:R-:W-:Y:S01]  /*1530*/  @!P0 IMAD.IADD R13, R13, 0x1, -R10 ;  /* 0x000000010d0d8824 */ /* 0x000fe200078e0a0a */
[----:B------:R-:W-:Y:S01]  /*1540*/  LOP3.LUT R15, R4, 0x62, RZ, 0xfc, !PT ;  /* 0x00000062040f7812 */ /* 0x000fe200078efcff */
[----:B------:R-:W-:Y:S01]  /*1550*/  IMAD R34, R2, R7, R34 ;  /* 0x0000000702227224 */ /* 0x000fe200078e0222 */
[----:B------:R-:W-:Y:S01]  /*1560*/  IABS R32, R5 ;  /* 0x0000000500207213 */ /* 0x000fe20000000000 */
[----:B------:R-:W-:Y:S01]  /*1570*/  IMAD.MOV R9, RZ, RZ, -R8 ;  /* 0x000000ffff097224 */ /* 0x000fe200078e0a08 */
[----:B------:R-:W-:-:S02]  /*1580*/  ISETP.GT.U32.AND P0, PT, R10, R13, PT ;  /* 0x0000000d0a00720c */ /* 0x000fc40003f04070 */
[C---:B------:R-:W-:Y:S01]  /*1590*/  ISETP.GT.U32.AND P1, PT, R2.reuse, R34, PT ;  /* 0x000000220200720c */ /* 0x040fe20003f24070 */
[----:B------:R-:W-:Y:S01]  /*15a0*/  IMAD R26, R2, R9, R26 ;  /* 0x00000009021a7224 */ /* 0x000fe200078e021a */
[----:B------:R-:W-:Y:S02]  /*15b0*/  LOP3.LUT R8, R4, 0xfa, RZ, 0xfc, !PT ;  /* 0x000000fa04087812 */ /* 0x000fe400078efcff */
[----:B------:R-:W-:Y:S01]  /*15c0*/  ISETP.GE.AND P2, PT, R5, RZ, PT ;  /* 0x000000ff0500720c */ /* 0x000fe20003f46270 */
[----:B------:R-:W-:Y:S01]  /*15d0*/  IMAD.HI.U32 R5, R3, R32, RZ ;  /* 0x0000002003057227 */ /* 0x000fe200078e00ff */
[----:B------:R-:W-:Y:S02]  /*15e0*/  ISETP.GT.U32.AND P4, PT, R2, R26, PT ;  /* 0x0000001a0200720c */ /* 0x000fe40003f84070 */
[----:B------:R-:W-:Y:S01]  /*15f0*/  IABS R28, R8 ;  /* 0x00000008001c7213 */ /* 0x000fe20000000000 */
[----:B------:R-:W-:Y:S01]  /*1600*/  IMAD.MOV R7, RZ, RZ, -R5 ;  /* 0x000000ffff077224 */ /* 0x000fe200078e0a05 */
[----:B------:R-:W-:Y:S01]  /*1610*/  IABS R200, R15 ;  /* 0x0000000f00c87213 */ /* 0x000fe20000000000 */
[----:B------:R-:W-:Y:S01]  /*1620*/  @!P0 IMAD.IADD R13, R13, 0x1, -R10 ;  /* 0x000000010d0d8824 */ /* 0x000fe200078e0a0a */
[----:B------:R-:W-:Y:S01]  /*1630*/  ISETP.GE.AND P0, PT, R12, RZ, PT ;  /* 0x000000ff0c00720c */ /* 0x000fe20003f06270 */
[----:B------:R-:W-:Y:S01]  /*1640*/  @!P1 IMAD.IADD R34, R34, 0x1, -R2 ;  /* 0x0000000122229824 */ /* 0x000fe200078e0a02 */
[----:B------:R-:W-:Y:S01]  /*1650*/  ISETP.GE.AND P1, PT, R8, RZ, PT ;  /* 0x000000ff0800720c */ /* 0x000fe20003f26270 */
[----:B------:R-:W-:Y:S01]  /*1660*/  IMAD.HI.U32 R6, R3, R28, RZ ;  /* 0x0000001c03067227 */ /* 0x000fe200078e00ff */
[----:B------:R-:W-:-:S02]  /*1670*/  LOP3.LUT R8, R4, 0xf4, RZ, 0xfc, !PT ;  /* 0x000000f404087812 */ /* 0x000fc400078efcff */
[----:B------:R-:W-:Y:S01]  /*1680*/  ISETP.GT.U32.AND P5, PT, R2, R34, PT ;  /* 0x000000220200720c */ /* 0x000fe20003fa4070 */
[C---:B------:R-:W-:Y:S01]  /*1690*/  IMAD.HI.U32 R5, R3.reuse, R30, RZ ;  /* 0x0000001e03057227 */ /* 0x040fe200078e00ff */
[----:B------:R-:W-:Y:S02]  /*16a0*/  IABS R38, R8 ;  /* 0x0000000800267213 */ /* 0x000fe40000000000 */
[C---:B------:R-:W-:Y:S01]  /*16b0*/  LOP3.LUT R10, R4.reuse, 0xf0, RZ, 0xfc, !PT ;  /* 0x000000f0040a7812 */ /* 0x040fe200078efcff */
[----:B------:R-:W-:Y:S01]  /*16c0*/  IMAD.MOV R9, RZ, RZ, -R6 ;  /* 0x000000ffff097224 */ /* 0x000fe200078e0a06 */
[----:B------:R-:W-:Y:S01]  /*16d0*/  LOP3.LUT R6, R4, 0xf6, RZ, 0xfc, !PT ;  /* 0x000000f604067812 */ /* 0x000fe200078efcff */
[----:B------:R-:W-:Y:S01]  /*16e0*/  IMAD R32, R2, R7, R32 ;  /* 0x0000000702207224 */ /* 0x000fe200078e0220 */
[----:B------:R-:W-:Y:S01]  /*16f0*/  IABS R42, R10 ;  /* 0x0000000a002a7213 */ /* 0x000fe20000000000 */
[----:B------:R-:W-:Y:S01]  /*1700*/  IMAD.MOV R5, RZ, RZ, -R5 ;  /* 0x000000ffff057224 */ /* 0x000fe200078e0a05 */
[----:B------:R-:W-:Y:S01]  /*1710*/  IABS R36, R6 ;  /* 0x0000000600247213 */ /* 0x000fe20000000000 */
[----:B------:R-:W-:Y:S01]  /*1720*/  @!P4 IMAD.IADD R26, R26, 0x1, -R2 ;  /* 0x000000011a1ac824 */ /* 0x000fe200078e0a02 */
[----:B0-----:R-:W-:Y:S01]  /*1730*/  LOP3.LUT R12, R4, 0xde, RZ, 0xfc, !PT ;  /* 0x000000de040c7812 */ /* 0x001fe200078efcff */
[----:B------:R-:W-:Y:S01]  /*1740*/  IMAD R28, R2, R9, R28 ;  /* 0x00000009021c7224 */ /* 0x000fe200078e021c */
[----:B------:R-:W-:Y:S01]  /*1750*/  LOP3.LUT R9, R4, 0xf2, RZ, 0xfc, !PT ;  /* 0x000000f204097812 */ /* 0x000fe200078efcff */
[----:B------:R-:W-:Y:S01]  /*1760*/  @!P0 IMAD.MOV R13, RZ, RZ, -R13 ;  /* 0x000000ffff0d8224 */ /* 0x000fe200078e0a0d */
[C---:B------:R-:W-:Y:S01]  /*1770*/  ISETP.GT.U32.AND P0, PT, R2.reuse, R32, PT ;  /* 0x000000200200720c */ /* 0x040fe20003f04070 */
[C---:B------:R-:W-:Y:S01]  /*1780*/  IMAD R30, R2.reuse, R5, R30 ;  /* 0x00000005021e7224 */ /* 0x040fe200078e021e */
[----:B------:R-:W-:Y:S01]  /*1790*/  ISETP.GT.U32.AND P4, PT, R2, R26, PT ;  /* 0x0000001a0200720c */ /* 0x000fe20003f84070 */
[----:B------:R-:W-:Y:S01]  /*17a0*/  @!P5 IMAD.IADD R34, R34, 0x1, -R2 ;  /* 0x000000012222d824 */ /* 0x000fe200078e0a02 */
[----:B------:R-:W-:Y:S01]  /*17b0*/  @!P6 LOP3.LUT R13, RZ, R20, RZ, 0x33, !PT ;  /* 0x00000014ff0de212 */ /* 0x000fe200078e33ff */
[----:B------:R-:W-:Y:S01]  /*17c0*/  IMAD.HI.U32 R5, R3, R36, RZ ;  /* 0x0000002403057227 */ /* 0x000fe200078e00ff */
[----:B------:R-:W-:-:S02]  /*17d0*/  ISETP.GT.U32.AND P6, PT, R2, R28, PT ;  /* 0x0000001c0200720c */ /* 0x000fc40003fc4070 */
[----:B------:R-:W-:Y:S01]  /*17e0*/  ISETP.GT.U32.AND P5, PT, R2, R30, PT ;  /* 0x0000001e0200720c */ /* 0x000fe20003fa4070 */
[----:B------:R-:W-:Y:S01]  /*17f0*/  IMAD.MOV R7, RZ, RZ, -R5 ;  /* 0x000000ffff077224 */ /* 0x000fe200078e0a05 */
[----:B------:R-:W-:Y:S01]  /*1800*/  IABS R40, R9 ;  /* 0x0000000900287213 */ /* 0x000fe20000000000 */
[----:B------:R-:W-:Y:S01]  /*1810*/  IMAD.HI.U32 R5, R3, R38, RZ ;  /* 0x0000002603057227 */ /* 0x000fe200078e00ff */
[----:B------:R-:W-:Y:S02]  /*1820*/  IABS R116, R12 ;  /* 0x0000000c00747213 */ /* 0x000fe40000000000 */
[----:B------:R-:W-:Y:S01]  /*1830*/  LOP3.LUT R17, R4, 0x14, RZ, 0xfc, !PT ;  /* 0x0000001404117812 */ /* 0x000fe200078efcff */
[--C-:B------:R-:W-:Y:S01]  /*1840*/  @!P0 IMAD.IADD R32, R32, 0x1, -R2.reuse ;  /* 0x0000000120208824 */ /* 0x100fe200078e0a02 */
[----:B------:R-:W-:Y:S01]  /*1850*/  ISETP.GE.AND P0, PT, R11, RZ, PT ;  /* 0x000000ff0b00720c */ /* 0x000fe20003f06270 */
[--C-:B------:R-:W-:Y:S01]  /*1860*/  @!P4 IMAD.IADD R26, R26, 0x1, -R2.reuse ;  /* 0x000000011a1ac824 */ /* 0x100fe200078e0a02 */
[----:B------:R-:W-:Y:S01]  /*1870*/  ISETP.GE.AND P4, PT, R4, RZ, PT ;  /* 0x000000ff0400720c */ /* 0x000fe20003f86270 */
[--C-:B------:R-:W-:Y:S01]  /*1880*/  @!P6 IMAD.IADD R28, R28, 0x1, -R2.reuse ;  /* 0x000000011c1ce824 */ /* 0x100fe200078e0a02 */
[----:B------:R-:W-:Y:S01]  /*1890*/  ISETP.GT.U32.AND P6, PT, R2, R32, PT ;  /* 0x000000200200720c */ /* 0x000fe20003fc4070 */
[----:B------:R-:W-:Y:S01]  /*18a0*/  @!P5 IMAD.IADD R30, R30, 0x1, -R2 ;  /* 0x000000011e1ed824 */ /* 0x000fe200078e0a02 */
[----:B------:R-:W-:Y:S01]  /*18b0*/  LOP3.LUT R11, R4, 0xee, RZ, 0xfc, !PT ;  /* 0x000000ee040b7812 */ /* 0x000fe200078efcff */
[----:B------:R-:W-:Y:S01]  /*18c0*/  IMAD R36, R2, R7, R36 ;  /* 0x0000000702247224 */ /* 0x000fe200078e0224 */
[----:B------:R-:W-:Y:S01]  /*18d0*/  LOP3.LUT R19, R4, 0x12, RZ, 0xfc, !PT ;  /* 0x0000001204137812 */ /* 0x000fe200078efcff */
[----:B------:R-:W-:Y:S01]  /*18e0*/  IMAD.MOV R5, RZ, RZ, -R5 ;  /* 0x000000ffff057224 */ /* 0x000fe200078e0a05 */
[C---:B------:R-:W-:Y:S01]  /*18f0*/  ISETP.GT.U32.AND P5, PT, R2.reuse, R30, PT ;  /* 0x0000001e0200720c */ /* 0x040fe20003fa4070 */
[----:B------:R-:W-:Y:S01]  /*1900*/  @!P3 IMAD.MOV R34, RZ, RZ, -R34 ;  /* 0x000000ffff22b224 */ /* 0x000fe200078e0a22 */
[----:B------:R-:W-:Y:S01]  /*1910*/  IABS R44, R11 ;  /* 0x0000000b002c7213 */ /* 0x000fe20000000000 */
[C---:B------:R-:W-:Y:S01]  /*1920*/  IMAD R38, R2.reuse, R5, R38 ;  /* 0x0000000502267224 */ /* 0x040fe200078e0226 */
[----:B------:R-:W-:Y:S01]  /*1930*/  IABS R130, R19 ;  /* 0x0000001300827213 */ /* 0x000fe20000000000 */
[----:B------:R-:W-:Y:S01]  /*1940*/  @!P4 IMAD.MOV R26, RZ, RZ, -R26 ;  /* 0x000000ffff1ac224 */ /* 0x000fe200078e0a1a */
[----:B------:R-:W-:Y:S01]  /*1950*/  ISETP.GT.U32.AND P4, PT, R2, R28, PT ;  /* 0x0000001c0200720c */ /* 0x000fe20003f84070 */
[----:B------:R-:W-:Y:S01]  /*1960*/  @!P6 IMAD.IADD R32, R32, 0x1, -R2 ;  /* 0x000000012020e824 */ /* 0x000fe200078e0a02 */
[----:B------:R-:W-:Y:S01]  /*1970*/  ISETP.GT.U32.AND P6, PT, R2, R36, PT ;  /* 0x000000240200720c */ /* 0x000fe20003fc4070 */
[----:B------:R-:W-:Y:S01]  /*1980*/  IMAD.HI.U32 R5, R3, R40, RZ ;  /* 0x0000002803057227 */ /* 0x000fe200078e00ff */
[----:B------:R-:W-:-:S02]  /*1990*/  LOP3.LUT R31, R4, 0x10, RZ, 0xfc, !PT ;  /* 0x00000010041f7812 */ /* 0x000fc400078efcff */
[----:B------:R-:W-:Y:S01]  /*19a0*/  LOP3.LUT R33, R4, 0xe, RZ, 0xfc, !PT ;  /* 0x0000000e04217812 */ /* 0x000fe200078efcff */
[----:B------:R-:W-:Y:S01]  /*19b0*/  @!P5 IMAD.IADD R30, R30, 0x1, -R2 ;  /* 0x000000011e1ed824 */ /* 0x000fe200078e0a02 */
[----:B------:R-:W-:Y:S01]  /*19c0*/  ISETP.GT.U32.AND P5, PT, R2, R38, PT ;  /* 0x000000260200720c */ /* 0x000fe20003fa4070 */
[----:B------:R-:W-:Y:S01]  /*19d0*/  IMAD.MOV R5, RZ, RZ, -R5 ;  /* 0x000000ffff057224 */ /* 0x000fe200078e0a05 */
[C---:B------:R-:W-:Y:S01]  /*19e0*/  LOP3.LUT R35, R4.reuse, 0xc, RZ, 0xfc, !PT ;  /* 0x0000000c04237812 */ /* 0x040fe200078efcff */
[----:B------:R-:W-:Y:S01]  /*19f0*/  @!P2 IMAD.MOV R32, RZ, RZ, -R32 ;  /* 0x000000ffff20a224 */ /* 0x000fe200078e0a20 */
[----:B------:R-:W-:Y:S01]  /*1a00*/  LOP3.LUT R37, R4, 0xa, RZ, 0xfc, !PT ;  /* 0x0000000a04257812 */ /* 0x000fe200078efcff */
[----:B------:R-:W-:Y:S01]  /*1a10*/  @!P4 IMAD.IADD R28, R28, 0x1, -R2 ;  /* 0x000000011c1cc824 */ /* 0x000fe200078e0a02 */
[----:B------:R-:W-:Y:S01]  /*1a20*/  ISETP.GE.AND P4, PT, R6, RZ, PT ;  /* 0x000000ff0600720c */ /* 0x000fe20003f86270 */
[----:B------:R-:W-:Y:S01]  /*1a30*/  IMAD.HI.U32 R6, R3, R42, RZ ;  /* 0x0000002a03067227 */ /* 0x000fe200078e00ff */
[----:B------:R-:W-:-:S02]  /*1a40*/  LOP3.LUT R41, R4, 0x6, RZ, 0xfc, !PT ;  /* 0x0000000604297812 */ /* 0x000fc400078efcff */
[----:B------:R-:W-:Y:S01]  /*1a50*/  LOP3.LUT R39, R4, 0x8, RZ, 0xfc, !PT ;  /* 0x0000000804277812 */ /* 0x000fe200078efcff */
[----:B------:R-:W-:Y:S01]  /*1a60*/  @!P6 IMAD.IADD R36, R36, 0x1, -R2 ;  /* 0x000000012424e824 */ /* 0x000fe200078e0a02 */
[----:B------:R-:W-:Y:S01]  /*1a70*/  ISETP.GE.AND P6, PT, R8, RZ, PT ;  /* 0x000000ff0800720c */ /* 0x000fe20003fc6270 */
[----:B------:R-:W-:Y:S01]  /*1a80*/  IMAD.MOV R7, RZ, RZ, -R6 ;  /* 0x000000ffff077224 */ /* 0x000fe200078e0a06 */
[----:B------:R-:W-:Y:S01]  /*1a90*/  LOP3.LUT R8, R4, 0xec, RZ, 0xfc, !PT ;  /* 0x000000ec04087812 */ /* 0x000fe200078efcff */
[----:B------:R-:W-:Y:S01]  /*1aa0*/  @!P5 IMAD.IADD R38, R38, 0x1, -R2 ;  /* 0x000000012626d824 */ /* 0x000fe200078e0a02 */
[C---:B------:R-:W-:Y:S01]  /*1ab0*/  ISETP.GT.U32.AND P5, PT, R2.reuse, R36, PT ;  /* 0x000000240200720c */ /* 0x040fe20003fa4070 */
[C---:B------:R-:W-:Y:S01]  /*1ac0*/  IMAD R42, R2.reuse, R7, R42 ;  /* 0x00000007022a7224 */ /* 0x040fe200078e022a */
[----:B------:R-:W-:Y:S01]  /*1ad0*/  IABS R46, R8 ;  /* 0x00000008002e7213 */ /* 0x000fe20000000000 */
[C---:B------:R-:W-:Y:S01]  /*1ae0*/  IMAD R40, R2.reuse, R5, R40 ;  /* 0x0000000502287224 */ /* 0x040fe200078e0228 */
[----:B------:R-:W-:Y:S01]  /*1af0*/  ISETP.GT.U32.AND P2, PT, R2, R38, PT ;  /* 0x000000260200720c */ /* 0x000fe20003f44070 */
[----:B------:R-:W-:Y:S01]  /*1b00*/  IMAD.HI.U32 R5, R3, R44, RZ ;  /* 0x0000002c03057227 */ /* 0x000fe200078e00ff */
[----:B------:R-:W-:-:S02]  /*1b10*/  IABS R126, R41 ;  /* 0x00000029007e7213 */ /* 0x000fc40000000000 */
[C---:B------:R-:W-:Y:S01]  /*1b20*/  ISETP.GT.U32.AND P3, PT, R2.reuse, R40, PT ;  /* 0x000000280200720c */ /* 0x040fe20003f64070 */
[----:B------:R-:W-:Y:S01]  /*1b30*/  @!P1 IMAD.MOV R28, RZ, RZ, -R28 ;  /* 0x000000ffff1c9224 */ /* 0x000fe200078e0a1c */
[----:B------:R-:W-:Y:S01]  /*1b40*/  ISETP.GT.U32.AND P1, PT, R2, R42, PT ;  /* 0x0000002a0200720c */ /* 0x000fe20003f24070 */
[----:B------:R-:W-:Y:S01]  /*1b50*/  IMAD.HI.U32 R6, R3, R46, RZ ;  /* 0x0000002e03067227 */ /* 0x000fe200078e00ff */
[----:B------:R-:W-:Y:S02]  /*1b60*/  LOP3.LUT R43, R4, 0x4, RZ, 0xfc, !PT ;  /* 0x00000004042b7812 */ /* 0x000fe400078efcff */
[----:B------:R-:W-:Y:S01]  /*1b70*/  IABS R128, R39 ;  /* 0x0000002700807213 */ /* 0x000fe20000000000 */
[----:B------:R-:W-:Y:S01]  /*1b80*/  IMAD.MOV R5, RZ, RZ, -R5 ;  /* 0x000000ffff057224 */ /* 0x000fe200078e0a05 */
[----:B------:R-:W-:Y:S01]  /*1b90*/  IABS R124, R43 ;  /* 0x0000002b007c7213 */ /* 0x000fe20000000000 */
[----:B------:R-:W-:Y:S01]  /*1ba0*/  @!P5 IMAD.IADD R36, R36, 0x1, -R2 ;  /* 0x000000012424d824 */ /* 0x000fe200078e0a02 */
[----:B------:R-:W-:Y:S01]  /*1bb0*/  ISETP.GE.AND P5, PT, R10, RZ, PT ;  /* 0x000000ff0a00720c */ /* 0x000fe20003fa6270 */
[----:B------:R-:W-:Y:S01]  /*1bc0*/  IMAD.MOV R7, RZ, RZ, -R6 ;  /* 0x000000ffff077224 */ /* 0x000fe200078e0a06 */
[----:B------:R-:W-:Y:S01]  /*1bd0*/  LOP3.LUT R6, R4, 0xea, RZ, 0xfc, !PT ;  /* 0x000000ea04067812 */ /* 0x000fe200078efcff */
[----:B------:R-:W-:Y:S01]  /*1be0*/  IMAD R44, R2, R5, R44 ;  /* 0x00000005022c7224 */ /* 0x000fe200078e022c */
[----:B------:R-:W-:Y:S01]  /*1bf0*/  LOP3.LUT R10, R4, 0xe2, RZ, 0xfc, !PT ;  /* 0x000000e2040a7812 */ /* 0x000fe200078efcff */
[----:B------:R-:W-:Y:S01]  /*1c00*/  @!P2 IMAD.IADD R38, R38, 0x1, -R2 ;  /* 0x000000012626a824 */ /* 0x000fe200078e0a02 */
[----:B------:R-:W-:Y:S01]  /*1c10*/  IABS R48, R6 ;  /* 0x0000000600307213 */ /* 0x000fe20000000000 */
[C---:B------:R-:W-:Y:S01]  /*1c20*/  IMAD R46, R2.reuse, R7, R46 ;  /* 0x00000007022e7224 */ /* 0x040fe200078e022e */
[----:B------:R-:W-:Y:S01]  /*1c30*/  ISETP.GE.AND P2, PT, R11, RZ, PT ;  /* 0x000000ff0b00720c */ /* 0x000fe20003f46270 */
[----:B------:R-:W-:Y:S01]  /*1c40*/  @!P4 IMAD.MOV R36, RZ, RZ, -R36 ;  /* 0x000000ffff24c224 */ /* 0x000fe200078e0a24 */
[----:B------:R-:W-:Y:S01]  /*1c50*/  ISETP.GT.U32.AND P4, PT, R2, R44, PT ;  /* 0x0000002c0200720c */ /* 0x000fe20003f84070 */
[----:B------:R-:W-:Y:S01]  /*1c60*/  @!P1 IMAD.IADD R42, R42, 0x1, -R2 ;  /* 0x000000012a2a9824 */ /* 0x000fe200078e0a02 */
[----:B------:R-:W-:Y:S01]  /*1c70*/  LOP3.LUT R11, R4, 0xe0, RZ, 0xfc, !PT ;  /* 0x000000e0040b7812 */ /* 0x000fe200078efcff */
[----:B------:R-:W-:Y:S01]  /*1c80*/  @!P6 IMAD.MOV R38, RZ, RZ, -R38 ;  /* 0x000000ffff26e224 */ /* 0x000fe200078e0a26 */
[C---:B------:R-:W-:Y:S01]  /*1c90*/  ISETP.GT.U32.AND P6, PT, R2.reuse, R46, PT ;  /* 0x0000002e0200720c */ /* 0x040fe20003fc4070 */
[----:B------:R-:W-:Y:S01]  /*1ca0*/  @!P0 IMAD.MOV R30, RZ, RZ, -R30 ;  /* 0x000000ffff1e8224 */ /* 0x000fe200078e0a1e */
[----:B------:R-:W-:Y:S01]  /*1cb0*/  ISETP.GT.U32.AND P1, PT, R2, R42, PT ;  /* 0x0000002a0200720c */ /* 0x000fe20003f24070 */
[----:B------:R-:W-:Y:S01]  /*1cc0*/  @!P3 IMAD.IADD R40, R40, 0x1, -R2 ;  /* 0x000000012828b824 */ /* 0x000fe200078e0a02 */
[----:B------:R-:W-:Y:S01]  /*1cd0*/  ISETP.GE.AND P0, PT, R9, RZ, PT ;  /* 0x000000ff0900720c */ /* 0x000fe20003f06270 */
[----:B------:R-:W-:Y:S01]  /*1ce0*/  IMAD.HI.U32 R5, R3, R48, RZ ;  /* 0x0000003003057227 */ /* 0x000fe200078e00ff */
[----:B------:R-:W-:-:S02]  /*1cf0*/  LOP3.LUT R9, R4, 0xe8, RZ, 0xfc, !PT ;  /* 0x000000e804097812 */ /* 0x000fc400078efcff */
[----:B------:R-:W-:Y:S01]  /*1d00*/  ISETP.GT.U32.AND P3, PT, R2, R40, PT ;  /* 0x000000280200720c */ /* 0x000fe20003f64070 */
[--C-:B------:R-:W-:Y:S01]  /*1d10*/  @!P4 IMAD.IADD R44, R44, 0x1, -R2.reuse ;  /* 0x000000012c2cc824 */ /* 0x100fe200078e0a02 */
[----:B------:R-:W-:Y:S01]  /*1d20*/  IABS R50, R9 ;  /* 0x0000000900327213 */ /* 0x000fe20000000000 */
[----:B------:R-:W-:Y:S01]  /*1d30*/  IMAD.MOV R5, RZ, RZ, -R5 ;  /* 0x000000ffff057224 */ /* 0x000fe200078e0a05 */
[----:B------:R-:W-:Y:S01]  /*1d40*/  IABS R54, R11 ;  /* 0x0000000b00367213 */ /* 0x000fe20000000000 */
[--C-:B------:R-:W-:Y:S01]  /*1d50*/  @!P6 IMAD.IADD R46, R46, 0x1, -R2.reuse ;  /* 0x000000012e2ee824 */ /* 0x100fe200078e0a02 */
[----:B------:R-:W-:Y:S01]  /*1d60*/  ISETP.GT.U32.AND P4, PT, R2, R44, PT ;  /* 0x0000002c0200720c */ /* 0x000fe20003f84070 */
[----:B------:R-:W-:Y:S01]  /*1d70*/  @!P1 IMAD.IADD R42, R42, 0x1, -R2 ;  /* 0x000000012a2a9824 */ /* 0x000fe200078e0a02 */
[----:B------:R-:W-:Y:S01]  /*1d80*/  ISETP.GE.AND P1, PT, R6, RZ, PT ;  /* 0x000000ff0600720c */ /* 0x000fe20003f26270 */
[----:B------:R-:W-:Y:S01]  /*1d90*/  IMAD.HI.U32 R6, R3, R50, RZ ;  /* 0x0000003203067227 */ /* 0x000fe200078e00ff */
[----:B------:R-:W-:-:S02]  /*1da0*/  ISETP.GT.U32.AND P6, PT, R2, R46, PT ;  /* 0x0000002e0200720c */ /* 0x000fc40003fc4070 */
[----:B------:R-:W-:Y:S01]  /*1db0*/  IABS R118, R10 ;  /* 0x0000000a00767213 */ /* 0x000fe20000000000 */
[----:B------:R-:W-:Y:S02]  /*1dc0*/  IMAD.MOV R7, RZ, RZ, -R6 ;  /* 0x000000ffff077224 */ /* 0x000fe400078e0a06 */
[----:B------:R-:W-:Y:S02]  /*1dd0*/  IMAD R48, R2, R5, R48 ;  /* 0x0000000502307224 */ /* 0x000fe400078e0230 */
[----:B------:R-:W-:Y:S01]  /*1de0*/  @!P3 IMAD.IADD R40, R40, 0x1, -R2 ;  /* 0x000000012828b824 */ /* 0x000fe200078e0a02 */
[----:B------:R-:W-:Y:S01]  /*1df0*/  ISETP.GE.AND P3, PT, R8, RZ, PT ;  /* 0x000000ff0800720c */ /* 0x000fe20003f66270 */
[----:B------:R-:W-:Y:S01]  /*1e00*/  IMAD R50, R2, R7, R50 ;  /* 0x0000000702327224 */ /* 0x000fe200078e0232 */
[----:B------:R-:W-:Y:S01]  /*1e10*/  LOP3.LUT R8, R4, 0xe6, RZ, 0xfc, !PT ;  /* 0x000000e604087812 */ /* 0x000fe200078efcff */
[--C-:B------:R-:W-:Y:S01]  /*1e20*/  @!P4 IMAD.IADD R44, R44, 0x1, -R2.reuse ;  /* 0x000000012c2cc824 */ /* 0x100fe200078e0a02 */
[----:B------:R-:W-:Y:S01]  /*1e30*/  ISETP.GT.U32.AND P4, PT, R2, R48, PT ;  /* 0x000000300200720c */ /* 0x000fe20003f84070 */
[----:B------:R-:W-:Y:S01]  /*1e40*/  @!P6 IMAD.IADD R46, R46, 0x1, -R2 ;  /* 0x000000012e2ee824 */ /* 0x000fe200078e0a02 */
[----:B------:R-:W-:Y:S01]  /*1e50*/  ISETP.GT.U32.AND P6, PT, R2, R50, PT ;  /* 0x000000320200720c */ /* 0x000fe20003fc4070 */
[----:B------:R-:W-:Y:S01]  /*1e60*/  @!P0 IMAD.MOV R40, RZ, RZ, -R40 ;  /* 0x000000ffff288224 */ /* 0x000fe200078e0a28 */
[----:B------:R-:W-:Y:S01]  /*1e70*/  IABS R120, R8 ;  /* 0x0000000800787213 */ /* 0x000fe20000000000 */
[----:B------:R-:W-:Y:S01]  /*1e80*/  @!P2 IMAD.MOV R44, RZ, RZ, -R44 ;  /* 0x000000ffff2ca224 */ /* 0x000fe200078e0a2c */
[----:B------:R-:W-:Y:S01]  /*1e90*/  ISETP.GE.AND P0, PT, R9, RZ, PT ;  /* 0x000000ff0900720c */ /* 0x000fe20003f06270 */
[----:B------:R-:W-:Y:S01]  /*1ea0*/  @!P5 IMAD.MOV R42, RZ, RZ, -R42 ;  /* 0x000000ffff2ad224 */ /* 0x000fe200078e0a2a */
[----:B------:R-:W-:Y:S01]  /*1eb0*/  LOP3.LUT R9, R4, 0xe4, RZ, 0xfc, !PT ;  /* 0x000000e404097812 */ /* 0x000fe200078efcff */
[----:B------:R-:W-:Y:S01]  /*1ec0*/  IMAD.HI.U32 R5, R3, R120, RZ ;  /* 0x0000007803057227 */ /* 0x000fe200078e00ff */
[----:B------:R-:W-:-:S02]  /*1ed0*/  ISETP.GE.AND P5, PT, R8, RZ, PT ;  /* 0x000000ff0800720c */ /* 0x000fc40003fa6270 */
[----:B------:R-:W-:Y:S01]  /*1ee0*/  IABS R52, R9 ;  /* 0x0000000900347213 */ /* 0x000fe20000000000 */
[--C-:B------:R-:W-:Y:S01]  /*1ef0*/  @!P4 IMAD.IADD R48, R48, 0x1, -R2.reuse ;  /* 0x000000013030c824 */ /* 0x100fe200078e0a02 */
[----:B------:R-:W-:Y:S01]  /*1f00*/  LOP3.LUT R8, R4, 0xdc, RZ, 0xfc, !PT ;  /* 0x000000dc04087812 */ /* 0x000fe200078efcff */
[----:B------:R-:W-:Y:S02]  /*1f10*/  IMAD.MOV R5, RZ, RZ, -R5 ;  /* 0x000000ffff057224 */ /* 0x000fe400078e0a05 */
[----:B------:R-:W-:Y:S01]  /*1f20*/  @!P6 IMAD.IADD R50, R50, 0x1, -R2 ;  /* 0x000000013232e824 */ /* 0x000fe200078e0a02 */
[C---:B------:R-:W-:Y:S01]  /*1f30*/  ISETP.GT.U32.AND P6, PT, R2.reuse, R48, PT ;  /* 0x000000300200720c */ /* 0x040fe20003fc4070 */
[C---:B------:R-:W-:Y:S01]  /*1f40*/  IMAD R120, R2.reuse, R5, R120 ;  /* 0x0000000502787224 */ /* 0x040fe200078e0278 */
[----:B------:R-:W-:Y:S01]  /*1f50*/  IABS R56, R8 ;  /* 0x0000000800387213 */ /* 0x000fe20000000000 */
[----:B------:R-:W-:Y:S01]  /*1f60*/  IMAD.HI.U32 R5, R3, R52, RZ ;  /* 0x0000003403057227 */ /* 0x000fe200078e00ff */
[----:B------:R-:W-:-:S02]  /*1f70*/  ISETP.GT.U32.AND P2, PT, R2, R50, PT ;  /* 0x000000320200720c */ /* 0x000fc40003f44070 */
[----:B------:R-:W-:Y:S01]  /*1f80*/  ISETP.GT.U32.AND P4, PT, R2, R120, PT ;  /* 0x000000780200720c */ /* 0x000fe20003f84070 */
[----:B------:R-:W-:Y:S02]  /*1f90*/  IMAD.MOV R5, RZ, RZ, -R5 ;  /* 0x000000ffff057224 */ /* 0x000fe400078e0a05 */
[----:B------:R-:W-:-:S04]  /*1fa0*/  IMAD.HI.U32 R6, R3, R118, RZ ;  /* 0x0000007603067227 */ /* 0x000fc800078e00ff */
[----:B------:R-:W-:Y:S02]  /*1fb0*/  IMAD R52, R2, R5, R52 ;  /* 0x0000000502347224 */ /* 0x000fe400078e0234 */
[----:B------:R-:W-:Y:S02]  /*1fc0*/  @!P6 IMAD.IADD R48, R48, 0x1, -R2 ;  /* 0x000000013030e824 */ /* 0x000fe400078e0a02 */
[----:B------:R-:W-:Y:S01]  /*1fd0*/  IMAD.HI.U32 R5, R3, R54, RZ ;  /* 0x0000003603057227 */ /* 0x000fe200078e00ff */
[----:B------:R-:W-:-:S03]  /*1fe0*/  ISETP.GT.U32.AND P6, PT, R2, R52, PT ;  /* 0x000000340200720c */ /* 0x000fc60003fc4070 */
[----:B------:R-:W-:Y:S02]  /*1ff0*/  IMAD.MOV R5, RZ, RZ, -R5 ;  /* 0x000000ffff057224 */ /* 0x000fe400078e0a05 */
[----:B------:R-:W-:Y:S01]  /*2000*/  @!P2 IMAD.IADD R50, R50, 0x1, -R2 ;  /* 0x000000013232a824 */ /* 0x000fe200078e0a02 */
[----:B------:R-:W-:Y:S01]  /*2010*/  ISETP.GE.AND P2, PT, R10, RZ, PT ;  /* 0x000000ff0a00720c */ /* 0x000fe20003f46270 */
[----:B------:R-:W-:Y:S01]  /*2020*/  IMAD R54, R2, R5, R54 ;  /* 0x0000000502367224 */ /* 0x000fe200078e0236 */
[----:B------:R-:W-:Y:S01]  /*2030*/  LOP3.LUT R10, R4, 0xda, RZ, 0xfc, !PT ;  /* 0x000000da040a7812 */ /* 0x000fe200078efcff */
[----:B------:R-:W-:Y:S02]  /*2040*/  @!P0 IMAD.MOV R50, RZ, RZ, -R50 ;  /* 0x000000ffff328224 */ /* 0x000fe400078e0a32 */
[----:B------:R-:W-:Y:S01]  /*2050*/  IMAD.MOV R7, RZ, RZ, -R6 ;  /* 0x000000ffff077224 */ /* 0x000fe200078e0a06 */
[----:B------:R-:W-:Y:S01]  /*2060*/  IABS R114, R10 ;  /* 0x0000000a00727213 */ /* 0x000fe20000000000 */
[----:B------:R-:W-:Y:S01]  /*2070*/  @!P6 IMAD.IADD R52, R52, 0x1, -R2 ;  /* 0x000000013434e824 */ /* 0x000fe200078e0a02 */
[----:B------:R-:W-:Y:S01]  /*2080*/  ISETP.GT.U32.AND P6, PT, R2, R54, PT ;  /* 0x000000360200720c */ /* 0x000fe20003fc4070 */
[----:B------:R-:W-:-:S03]  /*2090*/  IMAD.HI.U32 R6, R3, R116, RZ ;  /* 0x0000007403067227 */ /* 0x000fc600078e00ff */
[C---:B------:R-:W-:Y:S01]  /*20a0*/  ISETP.GT.U32.AND P0, PT, R2.reuse, R52, PT ;  /* 0x000000340200720c */ /* 0x040fe20003f04070 */
[----:B------:R-:W-:Y:S02]  /*20b0*/  IMAD R118, R2, R7, R118 ;  /* 0x0000000702767224 */ /* 0x000fe400078e0276 */
[----:B------:R-:W-:Y:S02]  /*20c0*/  @!P4 IMAD.IADD R120, R120, 0x1, -R2 ;  /* 0x000000017878c824 */ /* 0x000fe400078e0a02 */
[----:B------:R-:W-:Y:S02]  /*20d0*/  IMAD.MOV R7, RZ, RZ, -R6 ;  /* 0x000000ffff077224 */ /* 0x000fe400078e0a06 */
[----:B------:R-:W-:Y:S01]  /*20e0*/  IMAD.HI.U32 R5, R3, R56, RZ ;  /* 0x0000003803057227 */ /* 0x000fe200078e00ff */
[----:B------:R-:W-:-:S03]  /*20f0*/  ISETP.GT.U32.AND P4, PT, R2, R120, PT ;  /* 0x000000780200720c */ /* 0x000fc60003f84070 */
[----:B------:R-:W-:Y:S02]  /*2100*/  @!P6 IMAD.IADD R54, R54, 0x1, -R2 ;  /* 0x000000013636e824 */ /* 0x000fe400078e0a02 */
[----:B------:R-:W-:Y:S01]  /*2110*/  @!P1 IMAD.MOV R48, RZ, RZ, -R48 ;  /* 0x000000ffff309224 */ /* 0x000fe200078e0a30 */
[C---:B------:R-:W-:Y:S01]  /*2120*/  ISETP.GT.U32.AND P1, PT, R2.reuse, R118, PT ;  /* 0x000000760200720c */ /* 0x040fe20003f24070 */
[C---:B------:R-:W-:Y:S01]  /*2130*/  IMAD R116, R2.reuse, R7, R116 ;  /* 0x0000000702747224 */ /* 0x040fe200078e0274 */
[----:B------:R-:W-:Y:S01]  /*2140*/  ISETP.GT.U32.AND P6, PT, R2, R54, PT ;  /* 0x000000360200720c */ /* 0x000fe20003fc4070 */
[----:B------:R-:W-:Y:S02]  /*2150*/  IMAD.MOV R5, RZ, RZ, -R5 ;  /* 0x000000ffff057224 */ /* 0x000fe400078e0a05 */
[----:B------:R-:W-:Y:S01]  /*2160*/  @!P0 IMAD.IADD R52, R52, 0x1, -R2 ;  /* 0x0000000134348824 */ /* 0x000fe200078e0a02 */
[C---:B------:R-:W-:Y:S01]  /*2170*/  ISETP.GT.U32.AND P0, PT, R2.reuse, R116, PT ;  /* 0x000000740200720c */ /* 0x040fe20003f04070 */
[----:B------:R-:W-:-:S02]  /*2180*/  IMAD R56, R2, R5, R56 ;  /* 0x0000000502387224 */ /* 0x000fc400078e0238 */
[----:B------:R-:W-:Y:S01]  /*2190*/  @!P4 IMAD.IADD R120, R120, 0x1, -R2 ;  /* 0x000000017878c824 */ /* 0x000fe200078e0a02 */
[----:B------:R-:W-:Y:S01]  /*21a0*/  ISETP.GE.AND P4, PT, R11, RZ, PT ;  /* 0x000000ff0b00720c */ /* 0x000fe20003f86270 */
[----:B------:R-:W-:Y:S01]  /*21b0*/  @!P3 IMAD.MOV R46, RZ, RZ, -R46 ;  /* 0x000000ffff2eb224 */ /* 0x000fe200078e0a2e */
[----:B------:R-:W-:Y:S01]  /*21c0*/  LOP3.LUT R11, R4, 0xd8, RZ, 0xfc, !PT ;  /* 0x000000d8040b7812 */ /* 0x000fe200078efcff */
[--C-:B------:R-:W-:Y:S01]  /*21d0*/  @!P1 IMAD.IADD R118, R118, 0x1, -R2.reuse ;  /* 0x0000000176769824 */ /* 0x100fe200078e0a02 */
[----:B------:R-:W-:Y:S01]  /*21e0*/  ISETP.GE.AND P3, PT, R9, RZ, PT ;  /* 0x000000ff0900720c */ /* 0x000fe20003f66270 */
[--C-:B------:R-:W-:Y:S01]  /*21f0*/  @!P6 IMAD.IADD R54, R54, 0x1, -R2.reuse ;  /* 0x000000013636e824 */ /* 0x100fe200078e0a02 */
[C---:B------:R-:W-:Y:S01]  /*2200*/  ISETP.GT.U32.AND P6, PT, R2.reuse, R56, PT ;  /* 0x000000380200720c */ /* 0x040fe20003fc4070 */
[C---:B------:R-:W-:Y:S01]  /*2210*/  IMAD.HI.U32 R7, R3.reuse, R112, RZ ;  /* 0x0000007003077227 */ /* 0x040fe200078e00ff */
[----:B------:R-:W-:Y:S02]  /*2220*/  ISETP.GT.U32.AND P1, PT, R2, R118, PT ;  /* 0x000000760200720c */ /* 0x000fe40003f24070 */
[----:B------:R-:W-:Y:S01]  /*2230*/  IABS R58, R11 ;  /* 0x0000000b003a7213 */ /* 0x000fe20000000000 */
[----:B------:R-:W-:Y:S01]  /*2240*/  @!P0 IMAD.IADD R116, R116, 0x1, -R2 ;  /* 0x0000000174748824 */ /* 0x000fe200078e0a02 */
[----:B------:R-:W-:Y:S01]  /*2250*/  ISETP.GE.AND P0, PT, R8, RZ, PT ;  /* 0x000000ff0800720c */ /* 0x000fe20003f06270 */
[----:B------:R-:W-:Y:S01]  /*2260*/  IMAD.HI.U32 R5, R3, R114, RZ ;  /* 0x0000007203057227 */ /* 0x000fe200078e00ff */
[----:B------:R-:W-:-:S03]  /*2270*/  LOP3.LUT R8, R4, 0xd2, RZ, 0xfc, !PT ;  /* 0x000000d204087812 */ /* 0x000fc600078efcff */
[----:B------:R-:W-:Y:S01]  /*2280*/  IMAD.HI.U32 R6, R3, R58, RZ ;  /* 0x0000003a03067227 */ /* 0x000fe200078e00ff */
[----:B------:R-:W-:-:S03]  /*2290*/  IABS R110, R8 ;  /* 0x00000008006e7213 */ /* 0x000fc60000000000 */
[----:B------:R-:W-:Y:S01]  /*22a0*/  @!P6 IMAD.IADD R56, R56, 0x1, -R2 ;  /* 0x000000013838e824 */ /* 0x000fe200078e0a02 */
[----:B------:R-:W-:Y:S01]  /*22b0*/  ISETP.GT.U32.AND P6, PT, R2, R116, PT ;  /* 0x000000740200720c */ /* 0x000fe20003fc4070 */
[----:B------:R-:W-:Y:S01]  /*22c0*/  IMAD.MOV R9, RZ, RZ, -R6 ;  /* 0x000000ffff097224 */ /* 0x000fe200078e0a06 */
[----:B------:R-:W-:Y:S01]  /*22d0*/  LOP3.LUT R6, R4, 0xd4, RZ, 0xfc, !PT ;  /* 0x000000d404067812 */ /* 0x000fe200078efcff */
[----:B------:R-:W-:Y:S02]  /*22e0*/  IMAD.MOV R7, RZ, RZ, -R7 ;  /* 0x000000ffff077224 */ /* 0x000fe400078e0a07 */
[----:B------:R-:W-:Y:S01]  /*22f0*/  IMAD.MOV R5, RZ, RZ, -R5 ;  /* 0x000000ffff057224 */ /* 0x000fe200078e0a05 */
[----:B------:R-:W-:Y:S01]  /*2300*/  IABS R60, R6 ;  /* 0x00000006003c7213 */ /* 0x000fe20000000000 */
[----:B------:R-:W-:Y:S01]  /*2310*/  @!P1 IMAD.IADD R118, R118, 0x1, -R2 ;  /* 0x0000000176769824 */ /* 0x000fe200078e0a02 */
[----:B------:R-:W-:Y:S01]  /*2320*/  ISETP.GE.AND P1, PT, R12, RZ, PT ;  /* 0x000000ff0c00720c */ /* 0x000fe20003f26270 */
[----:B------:R-:W-:Y:S01]  /*2330*/  IMAD R58, R2, R9, R58 ;  /* 0x00000009023a7224 */ /* 0x000fe200078e023a */
[----:B------:R-:W-:Y:S01]  /*2340*/  LOP3.LUT R9, R4, 0xce, RZ, 0xfc, !PT ;  /* 0x000000ce04097812 */ /* 0x000fe200078efcff */
[----:B------:R-:W-:Y:S01]  /*2350*/  IMAD R112, R2, R7, R112 ;  /* 0x0000000702707224 */ /* 0x000fe200078e0270 */
[----:B------:R-:W-:Y:S01]  /*2360*/  LOP3.LUT R12, R4, 0xc0, RZ, 0xfc, !PT ;  /* 0x000000c0040c7812 */ /* 0x000fe200078efcff */
[C---:B------:R-:W-:Y:S01]  /*2370*/  IMAD R114, R2.reuse, R5, R114 ;  /* 0x0000000502727224 */ /* 0x040fe200078e0272 */
[----:B------:R-:W-:Y:S01]  /*2380*/  IABS R108, R9 ;  /* 0x00000009006c7213 */ /* 0x000fe20000000000 */
[----:B------:R-:W-:Y:S01]  /*2390*/  @!P2 IMAD.MOV R118, RZ, RZ, -R118 ;  /* 0x000000ffff76a224 */ /* 0x000fe200078e0a76 */
[----:B------:R-:W-:Y:S01]  /*23a0*/  ISETP.GT.U32.AND P2, PT, R2, R58, PT ;  /* 0x0000003a0200720c */ /* 0x000fe20003f44070 */
[----:B------:R-:W-:Y:S01]  /*23b0*/  @!P6 IMAD.IADD R116, R116, 0x1, -R2 ;  /* 0x000000017474e824 */ /* 0x000fe200078e0a02 */
[C---:B------:R-:W-:Y:S01]  /*23c0*/  ISETP.GT.U32.AND P6, PT, R2.reuse, R112, PT ;  /* 0x000000700200720c */ /* 0x040fe20003fc4070 */
[----:B------:R-:W-:Y:S01]  /*23d0*/  @!P5 IMAD.MOV R120, RZ, RZ, -R120 ;  /* 0x000000ffff78d224 */ /* 0x000fe200078e0a78 */
[C---:B------:R-:W-:Y:S01]  /*23e0*/  ISETP.GT.U32.AND P5, PT, R2.reuse, R114, PT ;  /* 0x000000720200720c */ /* 0x040fe20003fa4070 */
[----:B------:R-:W-:Y:S01]  /*23f0*/  @!P3 IMAD.MOV R52, RZ, RZ, -R52 ;  /* 0x000000ffff34b224 */ /* 0x000fe200078e0a34 */
[----:B------:R-:W-:Y:S01]  /*2400*/  ISETP.GT.U32.AND P3, PT, R2, R56, PT ;  /* 0x000000380200720c */ /* 0x000fe20003f64070 */
[----:B------:R-:W-:Y:S01]  /*2410*/  IMAD.HI.U32 R5, R3, R60, RZ ;  /* 0x0000003c03057227 */ /* 0x000fe200078e00ff */
[----:B------:R-:W-:-:S03]  /*2420*/  IABS R70, R12 ;  /* 0x0000000c00467213 */ /* 0x000fc60000000000 */
[----:B------:R-:W-:Y:S02]  /*2430*/  IMAD.MOV R7, RZ, RZ, -R5 ;  /* 0x000000ffff077224 */ /* 0x000fe400078e0a05 */
[--C-:B------:R-:W-:Y:S02]  /*2440*/  @!P2 IMAD.IADD R58, R58, 0x1, -R2.reuse ;  /* 0x000000013a3aa824 */ /* 0x100fe400078e0a02 */
[--C-:B------:R-:W-:Y:S02]  /*2450*/  @!P6 IMAD.IADD R112, R112, 0x1, -R2.reuse ;  /* 0x000000017070e824 */ /* 0x100fe400078e0a02 */
[--C-:B------:R-:W-:Y:S01]  /*2460*/  @!P5 IMAD.IADD R114, R114, 0x1, -R2.reuse ;  /* 0x000000017272d824 */ /* 0x100fe200078e0a02 */
[----:B------:R-:W-:Y:S01]  /*2470*/  ISETP.GT.U32.AND P6, PT, R2, R58, PT ;  /* 0x0000003a0200720c */ /* 0x000fe20003fc4070 */
[----:B------:R-:W-:Y:S01]  /*2480*/  @!P3 IMAD.IADD R56, R56, 0x1, -R2 ;  /* 0x000000013838b824 */ /* 0x000fe200078e0a02 */
[----:B------:R-:W-:Y:S01]  /*2490*/  ISETP.GE.AND P3, PT, R11, RZ, PT ;  /* 0x000000ff0b00720c */ /* 0x000fe20003f66270 */
[C---:B------:R-:W-:Y:S01]  /*24a0*/  IMAD R60, R2.reuse, R7, R60 ;  /* 0x00000007023c7224 */ /* 0x040fe200078e023c */
[C---:B------:R-:W-:Y:S01]  /*24b0*/  ISETP.GT.U32.AND P2, PT, R2.reuse, R114, PT ;  /* 0x000000720200720c */ /* 0x040fe20003f44070 */
[----:B------:R-:W-:Y:S01]  /*24c0*/  @!P1 IMAD.MOV R116, RZ, RZ, -R116 ;  /* 0x000000ffff749224 */ /* 0x000fe200078e0a74 */
[C---:B------:R-:W-:Y:S01]  /*24d0*/  ISETP.GT.U32.AND P1, PT, R2.reuse, R112, PT ;  /* 0x000000700200720c */ /* 0x040fe20003f24070 */
[----:B------:R-:W-:Y:S01]  /*24e0*/  @!P0 IMAD.MOV R56, RZ, RZ, -R56 ;  /* 0x000000ffff388224 */ /* 0x000fe200078e0a38 */
[----:B------:R-:W-:Y:S01]  /*24f0*/  ISETP.GT.U32.AND P0, PT, R2, R60, PT ;  /* 0x0000003c0200720c */ /* 0x000fe20003f04070 */
[----:B------:R-:W-:Y:S01]  /*2500*/  IMAD.HI.U32 R5, R3, R110, RZ ;  /* 0x0000006e03057227 */ /* 0x000fe200078e00ff */
[----:B------:R-:W-:-:S02]  /*2510*/  LOP3.LUT R7, R4, 0xd0, RZ, 0xfc, !PT ;  /* 0x000000d004077812 */ /* 0x000fc400078efcff */
[----:B------:R-:W-:Y:S01]  /*2520*/  ISETP.GE.AND P5, PT, R14, RZ, PT ;  /* 0x000000ff0e00720c */ /* 0x000fe20003fa6270 */
[----:B------:R-:W-:Y:S01]  /*2530*/  @!P4 IMAD.MOV R54, RZ, RZ, -R54 ;  /* 0x000000ffff36c224 */ /* 0x000fe200078e0a36 */
[----:B------:R-:W-:Y:S01]  /*2540*/  ISETP.GE.AND P4, PT, R10, RZ, PT ;  /* 0x000000ff0a00720c */ /* 0x000fe20003f86270 */
[----:B------:R-:W-:Y:S01]  /*2550*/  IMAD.MOV R5, RZ, RZ, -R5 ;  /* 0x000000ffff057224 */ /* 0x000fe200078e0a05 */
[----:B------:R-:W-:Y:S01]  /*2560*/  IABS R62, R7 ;  /* 0x00000007003e7213 */ /* 0x000fe20000000000 */
[----:B------:R-:W-:Y:S01]  /*2570*/  @!P6 IMAD.IADD R58, R58, 0x1, -R2 ;  /* 0x000000013a3ae824 */ /* 0x000fe200078e0a02 */
[----:B------:R-:W-:Y:S01]  /*2580*/  LOP3.LUT R10, R4, 0xc6, RZ, 0xfc, !PT ;  /* 0x000000c6040a7812 */ /* 0x000fe200078efcff */
[----:B------:R-:W-:Y:S01]  /*2590*/  IMAD R110, R2, R5, R110 ;  /* 0x00000005026e7224 */ /* 0x000fe200078e026e */
[----:B------:R-:W-:Y:S01]  /*25a0*/  LOP3.LUT R14, R4, 0xbe, RZ, 0xfc, !PT ;  /* 0x000000be040e7812 */ /* 0x000fe200078efcff */
[--C-:B------:R-:W-:Y:S01]  /*25b0*/  @!P1 IMAD.IADD R112, R112, 0x1, -R2.reuse ;  /* 0x0000000170709824 */ /* 0x100fe200078e0a02 */
[----:B------:R-:W-:Y:S01]  /*25c0*/  ISETP.GE.AND P1, PT, R8, RZ, PT ;  /* 0x000000ff0800720c */ /* 0x000fe20003f26270 */
[--C-:B------:R-:W-:Y:S01]  /*25d0*/  @!P2 IMAD.IADD R114, R114, 0x1, -R2.reuse ;  /* 0x000000017272a824 */ /* 0x100fe200078e0a02 */
[----:B------:R-:W-:Y:S01]  /*25e0*/  ISETP.GT.U32.AND P6, PT, R2, R110, PT ;  /* 0x0000006e0200720c */ /* 0x000fe20003fc4070 */
[----:B------:R-:W-:Y:S01]  /*25f0*/  @!P0 IMAD.IADD R60, R60, 0x1, -R2 ;  /* 0x000000013c3c8824 */ /* 0x000fe200078e0a02 */
[----:B------:R-:W-:Y:S01]  /*2600*/  LOP3.LUT R8, R4, 0xcc, RZ, 0xfc, !PT ;  /* 0x000000cc04087812 */ /* 0x000fe200078efcff */
[----:B------:R-:W-:Y:S01]  /*2610*/  IMAD.HI.U32 R5, R3, R62, RZ ;  /* 0x0000003e03057227 */ /* 0x000fe200078e00ff */
[----:B------:R-:W-:-:S02]  /*2620*/  ISETP.GE.AND P2, PT, R6, RZ, PT ;  /* 0x000000ff0600720c */ /* 0x000fc40003f46270 */
[----:B------:R-:W-:Y:S01]  /*2630*/  IABS R64, R8 ;  /* 0x0000000800407213 */ /* 0x000fe20000000000 */
[----:B------:R-:W-:Y:S01]  /*2640*/  @!P4 IMAD.MOV R114, RZ, RZ, -R114 ;  /* 0x000000ffff72c224 */ /* 0x000fe200078e0a72 */
[C---:B------:R-:W-:Y:S01]  /*2650*/  ISETP.GT.U32.AND P4, PT, R2.reuse, R60, PT ;  /* 0x0000003c0200720c */ /* 0x040fe20003f84070 */
[----:B------:R-:W-:Y:S01]  /*2660*/  IMAD.MOV R5, RZ, RZ, -R5 ;  /* 0x000000ffff057224 */ /* 0x000fe200078e0a05 */
[----:B------:R-:W-:Y:S01]  /*2670*/  ISETP.GE.AND P0, PT, R7, RZ, PT ;  /* 0x000000ff0700720c */ /* 0x000fe20003f06270 */
[C---:B------:R-:W-:Y:S01]  /*2680*/  IMAD.HI.U32 R6, R3.reuse, R108, RZ ;  /* 0x0000006c03067227 */ /* 0x040fe200078e00ff */
[----:B------:R-:W-:Y:S02]  /*2690*/  IABS R104, R10 ;  /* 0x0000000a00687213 */ /* 0x000fe40000000000 */
[----:B------:R-:W-:Y:S01]  /*26a0*/  IABS R100, R14 ;  /* 0x0000000e00647213 */ /* 0x000fe20000000000 */
[----:B------:R-:W-:Y:S02]  /*26b0*/  IMAD R62, R2, R5, R62 ;  /* 0x00000005023e7224 */ /* 0x000fe400078e023e */
[----:B------:R-:W-:-:S04]  /*26c0*/  IMAD.HI.U32 R5, R3, R64, RZ ;  /* 0x0000004003057227 */ /* 0x000fc800078e00ff */
[--C-:B------:R-:W-:Y:S02]  /*26d0*/  @!P6 IMAD.IADD R110, R110, 0x1, -R2.reuse ;  /* 0x000000016e6ee824 */ /* 0x100fe400078e0a02 */
[----:B------:R-:W-:Y:S02]  /*26e0*/  IMAD.MOV R5, RZ, RZ, -R5 ;  /* 0x000000ffff057224 */ /* 0x000fe400078e0a05 */
[----:B------:R-:W-:Y:S01]  /*26f0*/  @!P4 IMAD.IADD R60, R60, 0x1, -R2 ;  /* 0x000000013c3cc824 */ /* 0x000fe200078e0a02 */
[C---:B------:R-:W-:Y:S01]  /*2700*/  ISETP.GT.U32.AND P6, PT, R2.reuse, R110, PT ;  /* 0x0000006e0200720c */ /* 0x040fe20003fc4070 */
[C---:B------:R-:W-:Y:S02]  /*2710*/  IMAD R64, R2.reuse, R5, R64 ;  /* 0x0000000502407224 */ /* 0x040fe400078e0240 */
[----:B------:R-:W-:Y:S02]  /*2720*/  @!P2 IMAD.MOV R60, RZ, RZ, -R60 ;  /* 0x000000ffff3ca224 */ /* 0x000fe400078e0a3c */
[----:B------:R-:W-:Y:S01]  /*2730*/  IMAD.MOV R7, RZ, RZ, -R6 ;  /* 0x000000ffff077224 */ /* 0x000fe200078e0a06 */
[C---:B------:R-:W-:Y:S01]  /*2740*/  ISETP.GT.U32.AND P2, PT, R2.reuse, R64, PT ;  /* 0x000000400200720c */ /* 0x040fe20003f44070 */
[----:B------:R-:W-:Y:S01]  /*2750*/  @!P3 IMAD.MOV R58, RZ, RZ, -R58 ;  /* 0x000000ffff3ab224 */ /* 0x000fe200078e0a3a */
[C---:B------:R-:W-:Y:S01]  /*2760*/  ISETP.GT.U32.AND P3, PT, R2.reuse, R62, PT ;  /* 0x0000003e0200720c */ /* 0x040fe20003f64070 */
[----:B------:R-:W-:Y:S01]  /*2770*/  IMAD R108, R2, R7, R108 ;  /* 0x00000007026c7224 */ /* 0x000fe200078e026c */
[----:B------:R-:W-:Y:S01]  /*2780*/  LOP3.LUT R6, R4, 0xca, RZ, 0xfc, !PT ;  /* 0x000000ca04067812 */ /* 0x000fe200078efcff */
[----:B------:R-:W-:Y:S01]  /*2790*/  @!P5 IMAD.MOV R112, RZ, RZ, -R112 ;  /* 0x000000ffff70d224 */ /* 0x000fe200078e0a70 */
[----:B------:R-:W-:Y:S01]  /*27a0*/  ISETP.GE.AND P5, PT, R9, RZ, PT ;  /* 0x000000ff0900720c */ /* 0x000fe20003fa6270 */
[----:B------:R-:W-:Y:S01]  /*27b0*/  @!P6 IMAD.IADD R110, R110, 0x1, -R2 ;  /* 0x000000016e6ee824 */ /* 0x000fe200078e0a02 */
[----:B------:R-:W-:Y:S01]  /*27c0*/  ISETP.GE.AND P6, PT, R8, RZ, PT ;  /* 0x000000ff0800720c */ /* 0x000fe20003fc6270 */
[----:B------:R-:W-:Y:S01]  /*27d0*/  IMAD.HI.U32 R7, R3, R104, RZ ;  /* 0x0000006803077227 */ /* 0x000fe200078e00ff */
[----:B------:R-:W-:-:S02]  /*27e0*/  LOP3.LUT R8, R4, 0xc8, RZ, 0xfc, !PT ;  /* 0x000000c804087812 */ /* 0x000fc400078efcff */
[----:B------:R-:W-:Y:S01]  /*27f0*/  ISETP.GT.U32.AND P4, PT, R2, R108, PT ;  /* 0x0000006c0200720c */ /* 0x000fe20003f84070 */
[----:B------:R-:W-:Y:S01]  /*2800*/  @!P2 IMAD.IADD R64, R64, 0x1, -R2 ;  /* 0x000000014040a824 */ /* 0x000fe200078e0a02 */
[----:B------:R-:W-:Y:S01]  /*2810*/  IABS R66, R8 ;  /* 0x0000000800427213 */ /* 0x000fe20000000000 */
[----:B------:R-:W-:Y:S01]  /*2820*/  @!P1 IMAD.MOV R110, RZ, RZ, -R110 ;  /* 0x000000ffff6e9224 */ /* 0x000fe200078e0a6e */
[----:B------:R-:W-:Y:S01]  /*2830*/  IABS R106, R6 ;  /* 0x00000006006a7213 */ /* 0x000fe20000000000 */
[----:B------:R-:W-:Y:S01]  /*2840*/  @!P3 IMAD.IADD R62, R62, 0x1, -R2 ;  /* 0x000000013e3eb824 */ /* 0x000fe200078e0a02 */
[----:B------:R-:W-:Y:S01]  /*2850*/  ISETP.GE.AND P1, PT, R6, RZ, PT ;  /* 0x000000ff0600720c */ /* 0x000fe20003f26270 */
[----:B------:R-:W-:Y:S01]  /*2860*/  IMAD.HI.U32 R6, R3, R66, RZ ;  /* 0x0000004203067227 */ /* 0x000fe200078e00ff */
[C---:B------:R-:W-:Y:S02]  /*2870*/  ISETP.GT.U32.AND P2, PT, R2.reuse, R64, PT ;  /* 0x000000400200720c */ /* 0x040fe40003f44070 */
[----:B------:R-:W-:Y:S01]  /*2880*/  ISETP.GT.U32.AND P3, PT, R2, R62, PT ;  /* 0x0000003e0200720c */ /* 0x000fe20003f64070 */
[----:B------:R-:W-:-:S02]  /*2890*/  IMAD.MOV R9, RZ, RZ, -R6 ;  /* 0x000000ffff097224 */ /* 0x000fc400078e0a06 */
[----:B------:R-:W-:Y:S02]  /*28a0*/  @!P4 IMAD.IADD R108, R108, 0x1, -R2 ;  /* 0x000000016c6cc824 */ /* 0x000fe400078e0a02 */
[C---:B------:R-:W-:Y:S02]  /*28b0*/  IMAD R66, R2.reuse, R9, R66 ;  /* 0x0000000902427224 */ /* 0x040fe400078e0242 */
[----:B------:R-:W-:Y:S01]  /*28c0*/  IMAD.HI.U32 R5, R3, R106, RZ ;  /* 0x0000006a03057227 */ /* 0x000fe200078e00ff */
[----:B------:R-:W-:-:S03]  /*28d0*/  ISETP.GT.U32.AND P4, PT, R2, R108, PT ;  /* 0x0000006c0200720c */ /* 0x000fc60003f84070 */
[--C-:B------:R-:W-:Y:S01]  /*28e0*/  @!P2 IMAD.IADD R64, R64, 0x1, -R2.reuse ;  /* 0x000000014040a824 */ /* 0x100fe200078e0a02 */
[----:B------:R-:W-:Y:S01]  /*28f0*/  ISETP.GT.U32.AND P2, PT, R2, R66, PT ;  /* 0x000000420200720c */ /* 0x000fe20003f44070 */
[----:B------:R-:W-:Y:S02]  /*2900*/  IMAD.MOV R5, RZ, RZ, -R5 ;  /* 0x000000ffff057224 */ /* 0x000fe400078e0a05 */
[----:B------:R-:W-:Y:S01]  /*2910*/  @!P3 IMAD.IADD R62, R62, 0x1, -R2 ;  /* 0x000000013e3eb824 */ /* 0x000fe200078e0a02 */
[----:B------:R-:W-:Y:S01]  /*2920*/  ISETP.GE.AND P3, PT, R8, RZ, PT ;  /* 0x000000ff0800720c */ /* 0x000fe20003f66270 */
[----:B------:R-:W-:Y:S01]  /*2930*/  IMAD R106, R2, R5, R106 ;  /* 0x00000005026a7224 */ /* 0x000fe200078e026a */
[----:B------:R-:W-:Y:S01]  /*2940*/  LOP3.LUT R5, R4, 0xc4, RZ, 0xfc, !PT ;  /* 0x000000c404057812 */ /* 0x000fe200078efcff */
[----:B------:R-:W-:Y:S02]  /*2950*/  IMAD.MOV R7, RZ, RZ, -R7 ;  /* 0x000000ffff077224 */ /* 0x000fe400078e0a07 */
[----:B------:R-:W-:Y:S01]  /*2960*/  @!P4 IMAD.IADD R108, R108, 0x1, -R2 ;  /* 0x000000016c6cc824 */ /* 0x000fe200078e0a02 */
[----:B------:R-:W-:Y:S01]  /*2970*/  ISETP.GE.AND P4, PT, R10, RZ, PT ;  /* 0x000000ff0a00720c */ /* 0x000fe20003f86270 */
[----:B------:R-:W-:Y:S01]  /*2980*/  @!P0 IMAD.MOV R62, RZ, RZ, -R62 ;  /* 0x000000ffff3e8224 */ /* 0x000fe200078e0a3e */
[----:B------:R-:W-:Y:S01]  /*2990*/  LOP3.LUT R10, R4, 0xc2, RZ, 0xfc, !PT ;  /* 0x000000c2040a7812 */ /* 0x000fe200078efcff */
[----:B------:R-:W-:Y:S01]  /*29a0*/  @!P2 IMAD.IADD R66, R66, 0x1, -R2 ;  /* 0x000000014242a824 */ /* 0x000fe200078e0a02 */
[C---:B------:R-:W-:Y:S01]  /*29b0*/  ISETP.GT.U32.AND P0, PT, R2.reuse, R106, PT ;  /* 0x0000006a0200720c */ /* 0x040fe20003f04070 */
[C---:B------:R-:W-:Y:S01]  /*29c0*/  IMAD R104, R2.reuse, R7, R104 ;  /* 0x0000000702687224 */ /* 0x040fe200078e0268 */
[----:B------:R-:W-:Y:S01]  /*29d0*/  IABS R68, R5 ;  /* 0x0000000500447213 */ /* 0x000fe20000000000 */
[----:B------:R-:W-:Y:S01]  /*29e0*/  @!P5 IMAD.MOV R108, RZ, RZ, -R108 ;  /* 0x000000ffff6cd224 */ /* 0x000fe200078e0a6c */
[----:B------:R-:W-:Y:S01]  /*29f0*/  ISETP.GE.AND P5, PT, R5, RZ, PT ;  /* 0x000000ff0500720c */ /* 0x000fe20003fa6270 */
[----:B------:R-:W-:Y:S01]  /*2a00*/  @!P6 IMAD.MOV R64, RZ, RZ, -R64 ;  /* 0x000000ffff40e224 */ /* 0x000fe200078e0a40 */
[----:B------:R-:W-:Y:S01]  /*2a10*/  IABS R102, R10 ;  /* 0x0000000a00667213 */ /* 0x000fe20000000000 */
[----:B------:R-:W-:Y:S01]  /*2a20*/  IMAD.HI.U32 R5, R3, R68, RZ ;  /* 0x0000004403057227 */ /* 0x000fe200078e00ff */
[----:B------:R-:W-:-:S02]  /*2a30*/  ISETP.GT.U32.AND P2, PT, R2, R66, PT ;  /* 0x000000420200720c */ /* 0x000fc40003f44070 */
[----:B------:R-:W-:Y:S01]  /*2a40*/  ISETP.GT.U32.AND P6, PT, R2, R104, PT ;  /* 0x000000680200720c */ /* 0x000fe20003fc4070 */
[----:B------:R-:W-:-:S04]  /*2a50*/  IMAD.HI.U32 R6, R3, R102, RZ ;  /* 0x0000006603067227 */ /* 0x000fc800078e00ff */
[----:B------:R-:W-:Y:S02]  /*2a60*/  IMAD.MOV R5, RZ, RZ, -R5 ;  /* 0x000000ffff057224 */ /* 0x000fe400078e0a05 */
[----:B------:R-:W-:Y:S02]  /*2a70*/  @!P0 IMAD.IADD R106, R106, 0x1, -R2 ;  /* 0x000000016a6a8824 */ /* 0x000fe400078e0a02 */
[----:B------:R-:W-:Y:S02]  /*2a80*/  IMAD.MOV R9, RZ, RZ, -R6 ;  /* 0x000000ffff097224 */ /* 0x000fe400078e0a06 */
[C---:B------:R-:W-:Y:S01]  /*2a90*/  IMAD R68, R2.reuse, R5, R68 ;  /* 0x0000000502447224 */ /* 0x040fe200078e0244 */
[C---:B------:R-:W-:Y:S01]  /*2aa0*/  ISETP.GT.U32.AND P0, PT, R2.reuse, R106, PT ;  /* 0x0000006a0200720c */ /* 0x040fe20003f04070 */
[----:B------:R-:W-:Y:S01]  /*2ab0*/  IMAD R102, R2, R9, R102 ;  /* 0x0000000902667224 */ /* 0x000fe200078e0266 */
[----:B------:R-:W-:Y:S01]  /*2ac0*/  LOP3.LUT R9, R4, 0xba, RZ, 0xfc, !PT ;  /* 0x000000ba04097812 */ /* 0x000fe200078efcff */
[--C-:B------:R-:W-:Y:S01]  /*2ad0*/  @!P2 IMAD.IADD R66, R66, 0x1, -R2.reuse ;  /* 0x000000014242a824 */ /* 0x100fe200078e0a02 */
[----:B------:R-:W-:Y:S01]  /*2ae0*/  ISETP.GT.U32.AND P2, PT, R2, R68, PT ;  /* 0x000000440200720c */ /* 0x000fe20003f44070 */
[----:B------:R-:W-:Y:S01]  /*2af0*/  @!P6 IMAD.IADD R104, R104, 0x1, -R2 ;  /* 0x000000016868e824 */ /* 0x000fe200078e0a02 */
[----:B------:R-:W-:Y:S01]  /*2b00*/  ISETP.GT.U32.AND P6, PT, R2, R102, PT ;  /* 0x000000660200720c */ /* 0x000fe20003fc4070 */
[----:B------:R-:W-:Y:S01]  /*2b10*/  IMAD.HI.U32 R8, R3, R100, RZ ;  /* 0x0000006403087227 */ /* 0x000fe200078e00ff */
[----:B------:R-:W-:-:S03]  /*2b20*/  IABS R98, R9 ;  /* 0x0000000900627213 */ /* 0x000fc60000000000 */
[----:B------:R-:W-:Y:S01]  /*2b30*/  IMAD.MOV R11, RZ, RZ, -R8 ;  /* 0x000000ffff0b7224 */ /* 0x000fe200078e0a08 */
[----:B------:R-:W-:Y:S01]  /*2b40*/  LOP3.LUT R8, R4, 0xbc, RZ, 0xfc, !PT ;  /* 0x000000bc04087812 */ /* 0x000fe200078efcff */
[--C-:B------:R-:W-:Y:S01]  /*2b50*/  @!P0 IMAD.IADD R106, R106, 0x1, -R2.reuse ;  /* 0x000000016a6a8824 */ /* 0x100fe200078e0a02 */
[----:B------:R-:W-:Y:S01]  /*2b60*/  ISETP.GE.AND P0, PT, R10, RZ, PT ;  /* 0x000000ff0a00720c */ /* 0x000fe20003f06270 */
[C---:B------:R-:W-:Y:S01]  /*2b70*/  IMAD.HI.U32 R7, R3.reuse, R70, RZ ;  /* 0x0000004603077227 */ /* 0x040fe200078e00ff */
[----:B------:R-:W-:Y:S02]  /*2b80*/  IABS R72, R8 ;  /* 0x0000000800487213 */ /* 0x000fe40000000000 */
[----:B------:R-:W-:Y:S01]  /*2b90*/  LOP3.LUT R10, R4, 0xb8, RZ, 0xfc, !PT ;  /* 0x000000b8040a7812 */ /* 0x000fe200078efcff */
[--C-:B------:R-:W-:Y:S01]  /*2ba0*/  @!P2 IMAD.IADD R68, R68, 0x1, -R2.reuse ;  /* 0x000000014444a824 */ /* 0x100fe200078e0a02 */
[----:B------:R-:W-:Y:S01]  /*2bb0*/  ISETP.GT.U32.AND P2, PT, R2, R104, PT ;  /* 0x000000680200720c */ /* 0x000fe20003f44070 */
[----:B------:R-:W-:Y:S01]  /*2bc0*/  @!P6 IMAD.IADD R102, R102, 0x1, -R2 ;  /* 0x000000016666e824 */ /* 0x000fe200078e0a02 */
[----:B------:R-:W-:Y:S01]  /*2bd0*/  IABS R74, R10 ;  /* 0x0000000a004a7213 */ /* 0x000fe20000000000 */
[----:B------:R-:W-:Y:S01]  /*2be0*/  @!P1 IMAD.MOV R106, RZ, RZ, -R106 ;  /* 0x000000ffff6a9224 */ /* 0x000fe200078e0a6a */
[C---:B------:R-:W-:Y:S01]  /*2bf0*/  ISETP.GT.U32.AND P1, PT, R2.reuse, R68, PT ;  /* 0x000000440200720c */ /* 0x040fe20003f24070 */
[----:B------:R-:W-:Y:S01]  /*2c00*/  IMAD.MOV R7, RZ, RZ, -R7 ;  /* 0x000000ffff077224 */ /* 0x000fe200078e0a07 */
[----:B------:R-:W-:Y:S01]  /*2c10*/  ISETP.GT.U32.AND P6, PT, R2, R102, PT ;  /* 0x000000660200720c */ /* 0x000fe20003fc4070 */
[----:B------:R-:W-:-:S04]  /*2c20*/  IMAD.HI.U32 R5, R3, R72, RZ ;  /* 0x0000004803057227 */ /* 0x000fc800078e00ff */
[C---:B------:R-:W-:Y:S02]  /*2c30*/  IMAD R70, R2.reuse, R7, R70 ;  /* 0x0000000702467224 */ /* 0x040fe400078e0246 */
[----:B------:R-:W-:Y:S01]  /*2c40*/  IMAD R100, R2, R11, R100 ;  /* 0x0000000b02647224 */ /* 0x000fe200078e0264 */
[----:B------:R-:W-:Y:S01]  /*2c50*/  LOP3.LUT R11, R4, 0xb6, RZ, 0xfc, !PT ;  /* 0x000000b6040b7812 */ /* 0x000fe200078efcff */
[----:B------:R-:W-:-:S03]  /*2c60*/  IMAD.HI.U32 R6, R3, R98, RZ ;  /* 0x0000006203067227 */ /* 0x000fc600078e00ff */
[----:B------:R-:W-:Y:S01]  /*2c70*/  IABS R96, R11 ;  /* 0x0000000b00607213 */ /* 0x000fe20000000000 */
[----:B------:R-:W-:Y:S02]  /*2c80*/  IMAD.MOV R5, RZ, RZ, -R5 ;  /* 0x000000ffff057224 */ /* 0x000fe400078e0a05 */
[----:B------:R-:W-:Y:S02]  /*2c90*/  IMAD.MOV R7, RZ, RZ, -R6 ;  /* 0x000000ffff077224 */ /* 0x000fe400078e0a06 */
[----:B------:R-:W-:Y:S01]  /*2ca0*/  @!P3 IMAD.MOV R66, RZ, RZ, -R66 ;  /* 0x000000ffff42b224 */ /* 0x000fe200078e0a42 */
[----:B------:R-:W-:Y:S01]  /*2cb0*/  ISETP.GT.U32.AND P3, PT, R2, R70, PT ;  /* 0x000000460200720c */ /* 0x000fe20003f64070 */
[----:B------:R-:W-:Y:S01]  /*2cc0*/  @!P2 IMAD.IADD R104, R104, 0x1, -R2 ;  /* 0x000000016868a824 */ /* 0x000fe200078e0a02 */
[C---:B------:R-:W-:Y:S01]  /*2cd0*/  ISETP.GT.U32.AND P2, PT, R2.reuse, R100, PT ;  /* 0x000000640200720c */ /* 0x040fe20003f44070 */
[C---:B------:R-:W-:Y:S02]  /*2ce0*/  IMAD R72, R2.reuse, R5, R72 ;  /* 0x0000000502487224 */ /* 0x040fe400078e0248 */
[----:B------:R-:W-:-:S02]  /*2cf0*/  IMAD R98, R2, R7, R98 ;  /* 0x0000000702627224 */ /* 0x000fc400078e0262 */
[--C-:B------:R-:W-:Y:S01]  /*2d00*/  @!P1 IMAD.IADD R68, R68, 0x1, -R2.reuse ;  /* 0x0000000144449824 */ /* 0x100fe200078e0a02 */
[----:B------:R-:W-:Y:S01]  /*2d10*/  ISETP.GT.U32.AND P1, PT, R2, R72, PT ;  /* 0x000000480200720c */ /* 0x000fe20003f24070 */
[----:B------:R-:W-:Y:S01]  /*2d20*/  @!P6 IMAD.IADD R102, R102, 0x1, -R2 ;  /* 0x000000016666e824 */ /* 0x000fe200078e0a02 */
[----:B------:R-:W-:Y:S01]  /*2d30*/  ISETP.GT.U32.AND P6, PT, R2, R98, PT ;  /* 0x000000620200720c */ /* 0x000fe20003fc4070 */
[----:B------:R-:W-:Y:S02]  /*2d40*/  @!P4 IMAD.MOV R104, RZ, RZ, -R104 ;  /* 0x000000ffff68c224 */ /* 0x000fe400078e0a68 */
[--C-:B------:R-:W-:Y:S01]  /*2d50*/  @!P3 IMAD.IADD R70, R70, 0x1, -R2.reuse ;  /* 0x000000014646b824 */ /* 0x100fe200078e0a02 */
[----:B------:R-:W-:Y:S01]  /*2d60*/  ISETP.GE.AND P3, PT, R12, RZ, PT ;  /* 0x000000ff0c00720c */ /* 0x000fe20003f66270 */
[----:B------:R-:W-:Y:S01]  /*2d70*/  @!P2 IMAD.IADD R100, R100, 0x1, -R2 ;  /* 0x000000016464a824 */ /* 0x000fe200078e0a02 */
[----:B------:R-:W-:Y:S01]  /*2d80*/  LOP3.LUT R12, R4, 0xb4, RZ, 0xfc, !PT ;  /* 0x000000b4040c7812 */ /* 0x000fe200078efcff */
[----:B------:R-:W-:Y:S01]  /*2d90*/  IMAD.HI.U32 R6, R3, R96, RZ ;  /* 0x0000006003067227 */ /* 0x000fe200078e00ff */
[----:B------:R-:W-:-:S02]  /*2da0*/  ISETP.GE.AND P2, PT, R14, RZ, PT ;  /* 0x000000ff0e00720c */ /* 0x000fc40003f46270 */
[----:B------:R-:W-:Y:S01]  /*2db0*/  ISETP.GT.U32.AND P4, PT, R2, R100, PT ;  /* 0x000000640200720c */ /* 0x000fe20003f84070 */
[--C-:B------:R-:W-:Y:S01]  /*2dc0*/  @!P1 IMAD.IADD R72, R72, 0x1, -R2.reuse ;  /* 0x0000000148489824 */ /* 0x100fe200078e0a02 */
[----:B------:R-:W-:Y:S01]  /*2dd0*/  ISETP.GT.U32.AND P1, PT, R2, R70, PT ;  /* 0x000000460200720c */ /* 0x000fe20003f24070 */
[----:B------:R-:W-:Y:S01]  /*2de0*/  @!P6 IMAD.IADD R98, R98, 0x1, -R2 ;  /* 0x000000016262e824 */ /* 0x000fe200078e0a02 */
[----:B------:R-:W-:Y:S01]  /*2df0*/  LOP3.LUT R14, R4, 0xb2, RZ, 0xfc, !PT ;  /* 0x000000b2040e7812 */ /* 0x000fe200078efcff */
[----:B------:R-:W-:Y:S01]  /*2e00*/  IMAD.MOV R7, RZ, RZ, -R6 ;  /* 0x000000ffff077224 */ /* 0x000fe200078e0a06 */
[C---:B------:R-:W-:Y:S01]  /*2e10*/  ISETP.GT.U32.AND P6, PT, R2.reuse, R72, PT ;  /* 0x000000480200720c */ /* 0x040fe20003fc4070 */
[----:B------:R-:W-:Y:S01]  /*2e20*/  IMAD.HI.U32 R5, R3, R74, RZ ;  /* 0x0000004a03057227 */ /* 0x000fe200078e00ff */
[----:B------:R-:W-:Y:S02]  /*2e30*/  IABS R76, R12 ;  /* 0x0000000c004c7213 */ /* 0x000fe40000000000 */
[----:B------:R-:W-:Y:S01]  /*2e40*/  IABS R94, R14 ;  /* 0x0000000e005e7213 */ /* 0x000fe20000000000 */
[----:B------:R-:W-:-:S02]  /*2e50*/  IMAD R96, R2, R7, R96 ;  /* 0x0000000702607224 */ /* 0x000fc400078e0260 */
[----:B------:R-:W-:Y:S02]  /*2e60*/  IMAD.MOV R5, RZ, RZ, -R5 ;  /* 0x000000ffff057224 */ /* 0x000fe400078e0a05 */
[----:B------:R-:W-:Y:S01]  /*2e70*/  @!P5 IMAD.MOV R68, RZ, RZ, -R68 ;  /* 0x000000ffff44d224 */ /* 0x000fe200078e0a44 */
[----:B------:R-:W-:Y:S01]  /*2e80*/  ISETP.GT.U32.AND P5, PT, R2, R98, PT ;  /* 0x000000620200720c */ /* 0x000fe20003fa4070 */
[--C-:B------:R-:W-:Y:S01]  /*2e90*/  @!P1 IMAD.IADD R70, R70, 0x1, -R2.reuse ;  /* 0x0000000146469824 */ /* 0x100fe200078e0a02 */
[----:B------:R-:W-:Y:S01]  /*2ea0*/  ISETP.GE.AND P1, PT, R8, RZ, PT ;  /* 0x000000ff0800720c */ /* 0x000fe20003f26270 */
[----:B------:R-:W-:Y:S01]  /*2eb0*/  @!P4 IMAD.IADD R100, R100, 0x1, -R2 ;  /* 0x000000016464c824 */ /* 0x000fe200078e0a02 */
[C---:B------:R-:W-:Y:S01]  /*2ec0*/  ISETP.GT.U32.AND P4, PT, R2.reuse, R96, PT ;  /* 0x000000600200720c */ /* 0x040fe20003f84070 */
[----:B------:R-:W-:Y:S01]  /*2ed0*/  IMAD R74, R2, R5, R74 ;  /* 0x00000005024a7224 */ /* 0x000fe200078e024a */
[----:B------:R-:W-:Y:S01]  /*2ee0*/  LOP3.LUT R8, R4, 0xa6, RZ, 0xfc, !PT ;  /* 0x000000a604087812 */ /* 0x000fe200078efcff */
[----:B------:R-:W-:-:S03]  /*2ef0*/  IMAD.HI.U32 R5, R3, R76, RZ ;  /* 0x0000004c03057227 */ /* 0x000fc600078e00ff */
[----:B------:R-:W-:Y:S01]  /*2f00*/  IABS R88, R8 ;  /* 0x0000000800587213 */ /* 0x000fe20000000000 */
[----:B------:R-:W-:Y:S01]  /*2f10*/  @!P6 IMAD.IADD R72, R72, 0x1, -R2 ;  /* 0x000000014848e824 */ /* 0x000fe200078e0a02 */
[----:B------:R-:W-:Y:S01]  /*2f20*/  ISETP.GE.AND P6, PT, R9, RZ, PT ;  /* 0x000000ff0900720c */ /* 0x000fe20003fc6270 */
[----:B------:R-:W-:-:S04]  /*2f30*/  IMAD.HI.U32 R6, R3, R94, RZ ;  /* 0x0000005e03067227 */ /* 0x000fc800078e00ff */
[----:B------:R-:W-:Y:S02]  /*2f40*/  IMAD.MOV R5, RZ, RZ, -R5 ;  /* 0x000000ffff057224 */ /* 0x000fe400078e0a05 */
[----:B------:R-:W-:Y:S01]  /*2f50*/  @!P0 IMAD.MOV R102, RZ, RZ, -R102 ;  /* 0x000000ffff668224 */ /* 0x000fe200078e0a66 */
[----:B------:R-:W-:Y:S01]  /*2f60*/  ISETP.GT.U32.AND P0, PT, R2, R74, PT ;  /* 0x0000004a0200720c */ /* 0x000fe20003f04070 */
[----:B------:R-:W-:Y:S01]  /*2f70*/  IMAD.MOV R7, RZ, RZ, -R6 ;  /* 0x000000ffff077224 */ /* 0x000fe200078e0a06 */
[----:B------:R-:W-:Y:S01]  /*2f80*/  LOP3.LUT R6, R4, 0xae, RZ, 0xfc, !PT ;  /* 0x000000ae04067812 */ /* 0x000fe200078efcff */
[----:B------:R-:W-:Y:S01]  /*2f90*/  IMAD R76, R2, R5, R76 ;  /* 0x00000005024c7224 */ /* 0x000fe200078e024c */
[----:B------:R-:W-:Y:S01]  /*2fa0*/  LOP3.LUT R5, R4, 0xb0, RZ, 0xfc, !PT ;  /* 0x000000b004057812 */ /* 0x000fe200078efcff */
[--C-:B------:R-:W-:Y:S01]  /*2fb0*/  @!P5 IMAD.IADD R98, R98, 0x1, -R2.reuse ;  /* 0x000000016262d824 */ /* 0x100fe200078e0a02 */
[----:B------:R-:W-:Y:S01]  /*2fc0*/  ISETP.GE.AND P5, PT, R10, RZ, PT ;  /* 0x000000ff0a00720c */ /* 0x000fe20003fa6270 */
[----:B------:R-:W-:Y:S01]  /*2fd0*/  @!P4 IMAD.IADD R96, R96, 0x1, -R2 ;  /* 0x000000016060c824 */ /* 0x000fe200078e0a02 */
[----:B------:R-:W-:Y:S01]  /*2fe0*/  IABS R78, R5 ;  /* 0x00000005004e7213 */ /* 0x000fe20000000000 */
[C---:B------:R-:W-:Y:S01]  /*2ff0*/  IMAD R94, R2.reuse, R7, R94 ;  /* 0x00000007025e7224 */ /* 0x040fe200078e025e */
[----:B------:R-:W-:Y:S01]  /*3000*/  IABS R92, R6 ;  /* 0x00000006005c7213 */ /* 0x000fe20000000000 */
[----:B------:R-:W-:Y:S01]  /*3010*/  @!P1 IMAD.MOV R72, RZ, RZ, -R72 ;  /* 0x000000ffff489224 */ /* 0x000fe200078e0a48 */
[C---:B------:R-:W-:Y:S01]  /*3020*/  ISETP.GT.U32.AND P1, PT, R2.reuse, R76, PT ;  /* 0x0000004c0200720c */ /* 0x040fe20003f24070 */
[----:B------:R-:W-:Y:S01]  /*3030*/  @!P2 IMAD.MOV R100, RZ, RZ, -R100 ;  /* 0x000000ffff64a224 */ /* 0x000fe200078e0a64 */
[C---:B------:R-:W-:Y:S01]  /*3040*/  ISETP.GT.U32.AND P2, PT, R2.reuse, R96, PT ;  /* 0x000000600200720c */ /* 0x040fe20003f44070 */
[----:B------:R-:W-:Y:S01]  /*3050*/  @!P6 IMAD.MOV R98, RZ, RZ, -R98 ;  /* 0x000000ffff62e224 */ /* 0x000fe200078e0a62 */
[----:B------:R-:W-:Y:S01]  /*3060*/  ISETP.GT.U32.AND P6, PT, R2, R94, PT ;  /* 0x0000005e0200720c */ /* 0x000fe20003fc4070 */
[----:B------:R-:W-:Y:S01]  /*3070*/  @!P0 IMAD.IADD R74, R74, 0x1, -R2 ;  /* 0x000000014a4a8824 */ /* 0x000fe200078e0a02 */
[----:B------:R-:W-:Y:S01]  /*3080*/  ISETP.GE.AND P0, PT, R11, RZ, PT ;  /* 0x000000ff0b00720c */ /* 0x000fe20003f06270 */
[----:B------:R-:W-:Y:S01]  /*3090*/  @!P3 IMAD.MOV R70, RZ, RZ, -R70 ;  /* 0x000000ffff46b224 */ /* 0x000fe200078e0a46 */
[----:B------:R-:W-:-:S02]  /*30a0*/  ISETP.GE.AND P3, PT, R12, RZ, PT ;  /* 0x000000ff0c00720c */ /* 0x000fc40003f66270 */
[----:B------:R-:W-:Y:S02]  /*30b0*/  ISETP.GT.U32.AND P4, PT, R2, R74, PT ;  /* 0x0000004a0200720c */ /* 0x000fe40003f84070 */
[----:B------:R-:W-:Y:S01]  /*30c0*/  LOP3.LUT R7, R4, 0xac, RZ, 0xfc, !PT ;  /* 0x000000ac04077812 */ /* 0x000fe200078efcff */
[--C-:B------:R-:W-:Y:S01]  /*30d0*/  @!P1 IMAD.IADD R76, R76, 0x1, -R2.reuse ;  /* 0x000000014c4c9824 */ /* 0x100fe200078e0a02 */
[----:B------:R-:W-:Y:S01]  /*30e0*/  ISETP.GE.AND P1, PT, R6, RZ, PT ;  /* 0x000000ff0600720c */ /* 0x000fe20003f26270 */
[--C-:B------:R-:W-:Y:S01]  /*30f0*/  @!P2 IMAD.IADD R96, R96, 0x1, -R2.reuse ;  /* 0x000000016060a824 */ /* 0x100fe200078e0a02 */
[----:B------:R-:W-:Y:S01]  /*3100*/  ISETP.GE.AND P2, PT, R5, RZ, PT ;  /* 0x000000ff0500720c */ /* 0x000fe20003f46270 */
[----:B------:R-:W-:Y:S01]  /*3110*/  @!P6 IMAD.IADD R94, R94, 0x1, -R2 ;  /* 0x000000015e5ee824 */ /* 0x000fe200078e0a02 */
[----:B------:R-:W-:Y:S01]  /*3120*/  ISETP.GT.U32.AND P6, PT, R2, R76, PT ;  /* 0x0000004c0200720c */ /* 0x000fe20003fc4070 */
[----:B------:R-:W-:Y:S01]  /*3130*/  IMAD.HI.U32 R5, R3, R78, RZ ;  /* 0x0000004e03057227 */ /* 0x000fe200078e00ff */
[----:B------:R-:W-:-:S02]  /*3140*/  IABS R80, R7 ;  /* 0x0000000700507213 */ /* 0x000fc40000000000 */
[C---:B------:R-:W-:Y:S01]  /*3150*/  LOP3.LUT R10, R4.reuse, 0xa2, RZ, 0xfc, !PT ;  /* 0x000000a2040a7812 */ /* 0x040fe200078efcff */
[----:B------:R-:W-:Y:S01]  /*3160*/  IMAD.MOV R5, RZ, RZ, -R5 ;  /* 0x000000ffff057224 */ /* 0x000fe200078e0a05 */
[----:B------:R-:W-:Y:S01]  /*3170*/  LOP3.LUT R11, R4, 0xa0, RZ, 0xfc, !PT ;  /* 0x000000a0040b7812 */ /* 0x000fe200078efcff */
[----:B------:R-:W-:Y:S01]  /*3180*/  @!P4 IMAD.IADD R74, R74, 0x1, -R2 ;  /* 0x000000014a4ac824 */ /* 0x000fe200078e0a02 */
[----:B------:R-:W-:Y:S01]  /*3190*/  ISETP.GE.AND P4, PT, R14, RZ, PT ;  /* 0x000000ff0e00720c */ /* 0x000fe20003f86270 */
[----:B------:R-:W-:Y:S01]  /*31a0*/  IMAD R78, R2, R5, R78 ;  /* 0x00000005024e7224 */ /* 0x000fe200078e024e */
[----:B------:R-:W-:Y:S01]  /*31b0*/  LOP3.LUT R5, R4, 0xaa, RZ, 0xfc, !PT ;  /* 0x000000aa04057812 */ /* 0x000fe200078efcff */
[----:B------:R-:W-:Y:S01]  /*31c0*/  IMAD.HI.U32 R6, R3, R92, RZ ;  /* 0x0000005c03067227 */ /* 0x000fe200078e00ff */
[----:B------:R-:W-:Y:S02]  /*31d0*/  IABS R86, R10 ;  /* 0x0000000a00567213 */ /* 0x000fe40000000000 */
[----:B------:R-:W-:Y:S01]  /*31e0*/  IABS R90, R5 ;  /* 0x00000005005a7213 */ /* 0x000fe20000000000 */
[----:B------:R-:W-:Y:S01]  /*31f0*/  @!P5 IMAD.MOV R74, RZ, RZ, -R74 ;  /* 0x000000ffff4ad224 */ /* 0x000fe200078e0a4a */
[----:B------:R-:W-:Y:S01]  /*3200*/  ISETP.GT.U32.AND P5, PT, R2, R94, PT ;  /* 0x0000005e0200720c */ /* 0x000fe20003fa4070 */
[----:B------:R-:W-:Y:S01]  /*3210*/  @!P6 IMAD.IADD R76, R76, 0x1, -R2 ;  /* 0x000000014c4ce824 */ /* 0x000fe200078e0a02 */
[----:B------:R-:W-:Y:S01]  /*3220*/  ISETP.GT.U32.AND P6, PT, R2, R78, PT ;  /* 0x0000004e0200720c */ /* 0x000fe20003fc4070 */
[----:B------:R-:W-:Y:S01]  /*3230*/  IMAD.MOV R9, RZ, RZ, -R6 ;  /* 0x000000ffff097224 */ /* 0x000fe200078e0a06 */
[----:B------:R-:W-:Y:S01]  /*3240*/  LOP3.LUT R6, R4, 0xa8, RZ, 0xfc, !PT ;  /* 0x000000a804067812 */ /* 0x000fe200078efcff */
[----:B------:R-:W-:Y:S01]  /*3250*/  @!P3 IMAD.MOV R76, RZ, RZ, -R76 ;  /* 0x000000ffff4cb224 */ /* 0x000fe200078e0a4c */
[----:B------:R-:W-:Y:S01]  /*3260*/  IABS R138, R11 ;  /* 0x0000000b008a7213 */ /* 0x000fe20000000000 */
[----:B------:R-:W-:Y:S01]  /*3270*/  IMAD R92, R2, R9, R92 ;  /* 0x00000009025c7224 */ /* 0x000fe200078e025c */
[----:B------:R-:W-:Y:S01]  /*3280*/  IABS R82, R6 ;  /* 0x0000000600527213 */ /* 0x000fe20000000000 */
[----:B------:R-:W-:Y:S01]  /*3290*/  @!P0 IMAD.MOV R96, RZ, RZ, -R96 ;  /* 0x000000ffff608224 */ /* 0x000fe200078e0a60 */
[----:B------:R-:W-:-:S02]  /*32a0*/  ISETP.GE.AND P0, PT, R7, RZ, PT ;  /* 0x000000ff0700720c */ /* 0x000fc40003f06270 */
[----:B------:R-:W-:Y:S01]  /*32b0*/  ISETP.GT.U32.AND P3, PT, R2, R92, PT ;  /* 0x0000005c0200720c */ /* 0x000fe20003f64070 */
[--C-:B------:R-:W-:Y:S01]  /*32c0*/  @!P5 IMAD.IADD R94, R94, 0x1, -R2.reuse ;  /* 0x000000015e5ed824 */ /* 0x100fe200078e0a02 */
[----:B------:R-:W-:Y:S01]  /*32d0*/  ISETP.GE.AND P5, PT, R5, RZ, PT ;  /* 0x000000ff0500720c */ /* 0x000fe20003fa6270 */
[----:B------:R-:W-:Y:S01]  /*32e0*/  @!P6 IMAD.IADD R78, R78, 0x1, -R2 ;  /* 0x000000014e4ee824 */ /* 0x000fe200078e0a02 */
[C---:B------:R-:W-:Y:S01]  /*32f0*/  LOP3.LUT R9, R4.reuse, 0xa4, RZ, 0xfc, !PT ;  /* 0x000000a404097812 */ /* 0x040fe200078efcff */
[C---:B------:R-:W-:Y:S01]  /*3300*/  IMAD.HI.U32 R5, R3.reuse, R80, RZ ;  /* 0x0000005003057227 */ /* 0x040fe200078e00ff */
[----:B------:R-:W-:Y:S02]  /*3310*/  LOP3.LUT R12, R4, 0x9e, RZ, 0xfc, !PT ;  /* 0x0000009e040c7812 */ /* 0x000fe400078efcff */
[----:B------:R-:W-:Y:S01]  /*3320*/  ISETP.GT.U32.AND P6, PT, R2, R78, PT ;  /* 0x0000004e0200720c */ /* 0x000fe20003fc4070 */
[----:B------:R-:W-:Y:S01]  /*3330*/  IMAD.MOV R7, RZ, RZ, -R5 ;  /* 0x000000ffff077224 */ /* 0x000fe200078e0a05 */
[----:B------:R-:W-:Y:S01]  /*3340*/  IABS R84, R9 ;  /* 0x0000000900547213 */ /* 0x000fe20000000000 */
[----:B------:R-:W-:Y:S01]  /*3350*/  IMAD.HI.U32 R5, R3, R90, RZ ;  /* 0x0000005a03057227 */ /* 0x000fe200078e00ff */
[----:B------:R-:W-:-:S02]  /*3360*/  IABS R142, R12 ;  /* 0x0000000c008e7213 */ /* 0x000fc40000000000 */
[----:B------:R-:W-:Y:S01]  /*3370*/  LOP3.LUT R14, R4, 0x64, RZ, 0xfc, !PT ;  /* 0x00000064040e7812 */ /* 0x000fe200078efcff */
[----:B------:R-:W-:Y:S02]  /*3380*/  @!P3 IMAD.IADD R92, R92, 0x1, -R2 ;  /* 0x000000015c5cb824 */ /* 0x000fe400078e0a02 */
[----:B------:R-:W-:Y:S01]  /*3390*/  IMAD.MOV R5, RZ, RZ, -R5 ;  /* 0x000000ffff057224 */ /* 0x000fe200078e0a05 */
[----:B------:R-:W-:Y:S01]  /*33a0*/  IABS R198, R14 ;  /* 0x0000000e00c67213 */ /* 0x000fe20000000000 */
[C---:B------:R-:W-:Y:S01]  /*33b0*/  IMAD R80, R2.reuse, R7, R80 ;  /* 0x0000000702507224 */ /* 0x040fe200078e0250 */
[C---:B------:R-:W-:Y:S01]  /*33c0*/  ISETP.GT.U32.AND P3, PT, R2.reuse, R92, PT ;  /* 0x0000005c0200720c */ /* 0x040fe20003f64070 */
[----:B------:R-:W-:Y:S02]  /*33d0*/  IMAD R90, R2, R5, R90 ;  /* 0x00000005025a7224 */ /* 0x000fe400078e025a */
[----:B------:R-:W-:-:S04]  /*33e0*/  IMAD.HI.U32 R5, R3, R82, RZ ;  /* 0x0000005203057227 */ /* 0x000fc800078e00ff */
[----:B------:R-:W-:Y:S01]  /*33f0*/  @!P4 IMAD.MOV R94, RZ, RZ, -R94 ;  /* 0x000000ffff5ec224 */ /* 0x000fe200078e0a5e */
[----:B------:R-:W-:Y:S01]  /*3400*/  ISETP.GE.AND P4, PT, R6, RZ, PT ;  /* 0x000000ff0600720c */ /* 0x000fe20003f86270 */
[----:B------:R-:W-:Y:S01]  /*3410*/  @!P6 IMAD.IADD R78, R78, 0x1, -R2 ;  /* 0x000000014e4ee824 */ /* 0x000fe200078e0a02 */
[----:B------:R-:W-:Y:S01]  /*3420*/  ISETP.GT.U32.AND P6, PT, R2, R80, PT ;  /* 0x000000500200720c */ /* 0x000fe20003fc4070 */
[----:B------:R-:W-:-:S04]  /*3430*/  IMAD.HI.U32 R6, R3, R88, RZ ;  /* 0x0000005803067227 */ /* 0x000fc800078e00ff */
[----:B------:R-:W-:Y:S02]  /*3440*/  IMAD.MOV R5, RZ, RZ, -R5 ;  /* 0x000000ffff057224 */ /* 0x000fe400078e0a05 */
[----:B------:R-:W-:Y:S02]  /*3450*/  IMAD.MOV R7, RZ, RZ, -R6 ;  /* 0x000000ffff077224 */ /* 0x000fe400078e0a06 */
[C---:B------:R-:W-:Y:S02]  /*3460*/  IMAD R82, R2.reuse, R5, R82 ;  /* 0x0000000502527224 */ /* 0x040fe400078e0252 */
[----:B------:R-:W-:Y:S02]  /*3470*/  IMAD R88, R2, R7, R88 ;  /* 0x0000000702587224 */ /* 0x000fe400078e0258 */
[--C-:B------:R-:W-:Y:S01]  /*3480*/  @!P3 IMAD.IADD R92, R92, 0x1, -R2.reuse ;  /* 0x000000015c5cb824 */ /* 0x100fe200078e0a02 */
[----:B------:R-:W-:Y:S01]  /*3490*/  ISETP.GT.U32.AND P3, PT, R2, R82, PT ;  /* 0x000000520200720c */ /* 0x000fe20003f64070 */
[----:B------:R-:W-:Y:S01]  /*34a0*/  @!P6 IMAD.IADD R80, R80, 0x1, -R2 ;  /* 0x000000015050e824 */ /* 0x000fe200078e0a02 */
[C---:B------:R-:W-:Y:S01]  /*34b0*/  ISETP.GT.U32.AND P6, PT, R2.reuse, R88, PT ;  /* 0x000000580200720c */ /* 0x040fe20003fc4070 */
[----:B------:R-:W-:Y:S01]  /*34c0*/  @!P2 IMAD.MOV R78, RZ, RZ, -R78 ;  /* 0x000000ffff4ea224 */ /* 0x000fe200078e0a4e */
[----:B------:R-:W-:Y:S01]  /*34d0*/  ISETP.GT.U32.AND P2, PT, R2, R90, PT ;  /* 0x0000005a0200720c */ /* 0x000fe20003f44070 */
[----:B------:R-:W-:-:S04]  /*34e0*/  IMAD.HI.U32 R5, R3, R84, RZ ;  /* 0x0000005403057227 */ /* 0x000fc800078e00ff */
[----:B------:R-:W-:Y:S02]  /*34f0*/  IMAD.MOV R5, RZ, RZ, -R5 ;  /* 0x000000ffff057224 */ /* 0x000fe400078e0a05 */
[----:B------:R-:W-:Y:S02]  /*3500*/  @!P1 IMAD.MOV R92, RZ, RZ, -R92 ;  /* 0x000000ffff5c9224 */ /* 0x000fe400078e0a5c */
[--C-:B------:R-:W-:Y:S02]  /*3510*/  @!P3 IMAD.IADD R82, R82, 0x1, -R2.reuse ;  /* 0x000000015252b824 */ /* 0x100fe400078e0a02 */
[----:B------:R-:W-:Y:S02]  /*3520*/  @!P6 IMAD.IADD R88, R88, 0x1, -R2 ;  /* 0x000000015858e824 */ /* 0x000fe400078e0a02 */
[C---:B------:R-:W-:Y:S01]  /*3530*/  IMAD R84, R2.reuse, R5, R84 ;  /* 0x0000000502547224 */ /* 0x040fe200078e0254 */
[C---:B------:R-:W-:Y:S01]  /*3540*/  ISETP.GT.U32.AND P6, PT, R2.reuse, R82, PT ;  /* 0x000000520200720c */ /* 0x040fe20003fc4070 */
[----:B------:R-:W-:Y:S01]  /*3550*/  IMAD.HI.U32 R5, R3, R86, RZ ;  /* 0x0000005603057227 */ /* 0x000fe200078e00ff */
[----:B------:R-:W-:-:S03]  /*3560*/  ISETP.GT.U32.AND P1, PT, R2, R88, PT ;  /* 0x000000580200720c */ /* 0x000fc60003f24070 */
[----:B------:R-:W-:Y:S01]  /*3570*/  @!P2 IMAD.IADD R90, R90, 0x1, -R2 ;  /* 0x000000015a5aa824 */ /* 0x000fe200078e0a02 */
[C---:B------:R-:W-:Y:S01]  /*3580*/  ISETP.GT.U32.AND P2, PT, R2.reuse, R80, PT ;  /* 0x000000500200720c */ /* 0x040fe20003f44070 */
[----:B------:R-:W-:Y:S02]  /*3590*/  IMAD.MOV R5, RZ, RZ, -R5 ;  /* 0x000000ffff057224 */ /* 0x000fe400078e0a05 */
[----:B------:R-:W-:Y:S01]  /*35a0*/  IMAD.HI.U32 R6, R3, R142, RZ ;  /* 0x0000008e03067227 */ /* 0x000fe200078e00ff */
[----:B------:R-:W-:-:S03]  /*35b0*/  ISETP.GT.U32.AND P3, PT, R2, R90, PT ;  /* 0x0000005a0200720c */ /* 0x000fc60003f64070 */
        /* <DEDUP_REMOVED lines=9> */
[----:B------:R-:W-:Y:S01]  /*3650*/  @!P2 IMAD.IADD R80, R80, 0x1, -R2 ;  /* 0x000000015050a824 */ /* 0x000fe200078e0a02 */
[----:B------:R-:W-:Y:S01]  /*3660*/  ISETP.GT.U32.AND P2, PT, R2, R84, PT ;  /* 0x000000540200720c */ /* 0x000fe20003f44070 */
[----:B------:R-:W-:Y:S01]  /*3670*/  IMAD.MOV R7, RZ, RZ, -R6 ;  /* 0x000000ffff077224 */ /* 0x000fe200078e0a06 */
[----:B------:R-:W-:Y:S01]  /*3680*/  IABS R140, R8 ;  /* 0x00000008008c7213 */ /* 0x000fe20000000000 */
[--C-:B------:R-:W-:Y:S01]  /*3690*/  @!P6 IMAD.IADD R86, R86, 0x1, -R2.reuse ;  /* 0x000000015656e824 */ /* 0x100fe200078e0a02 */
[----:B------:R-:W-:Y:S01]  /*36a0*/  LOP3.LUT R6, R4, 0x9a, RZ, 0xfc, !PT ;  /* 0x0000009a04067812 */ /* 0x000fe200078efcff */
[----:B------:R-:W-:Y:S01]  /*36b0*/  @!P1 IMAD.IADD R88, R88, 0x1, -R2 ;  /* 0x0000000158589824 */ /* 0x000fe200078e0a02 */
[----:B------:R-:W-:Y:S01]  /*36c0*/  ISETP.GE.AND P1, PT, R9, RZ, PT ;  /* 0x000000ff0900720c */ /* 0x000fe20003f26270 */
[----:B------:R-:W-:Y:S01]  /*36d0*/  IMAD.HI.U32 R5, R3, R140, RZ ;  /* 0x0000008c03057227 */ /* 0x000fe200078e00ff */
[----:B------:R-:W-:-:S02]  /*36e0*/  ISETP.GT.U32.AND P6, PT, R2, R86, PT ;  /* 0x000000560200720c */ /* 0x000fc40003fc4070 */
[----:B------:R-:W-:Y:S01]  /*36f0*/  IABS R144, R6 ;  /* 0x0000000600907213 */ /* 0x000fe20000000000 */
[----:B------:R-:W-:Y:S01]  /*3700*/  IMAD.MOV R5, RZ, RZ, -R5 ;  /* 0x000000ffff057224 */ /* 0x000fe200078e0a05 */
[----:B------:R-:W-:Y:S01]  /*3710*/  LOP3.LUT R9, R4, 0x98, RZ, 0xfc, !PT ;  /* 0x0000009804097812 */ /* 0x000fe200078efcff */
[C---:B------:R-:W-:Y:S02]  /*3720*/  IMAD R142, R2.reuse, R7, R142 ;  /* 0x00000007028e7224 */ /* 0x040fe400078e028e */
[C---:B------:R-:W-:Y:S01]  /*3730*/  IMAD R140, R2.reuse, R5, R140 ;  /* 0x00000005028c7224 */ /* 0x040fe200078e028c */
[----:B------:R-:W-:Y:S01]  /*3740*/  IABS R146, R9 ;  /* 0x0000000900927213 */ /* 0x000fe20000000000 */
[----:B------:R-:W-:Y:S01]  /*3750*/  @!P3 IMAD.MOV R88, RZ, RZ, -R88 ;  /* 0x000000ffff58b224 */ /* 0x000fe200078e0a58 */
[----:B------:R-:W-:Y:S01]  /*3760*/  ISETP.GT.U32.AND P3, PT, R2, R142, PT ;  /* 0x0000008e0200720c */ /* 0x000fe20003f64070 */
[----:B------:R-:W-:-:S04]  /*3770*/  IMAD.HI.U32 R5, R3, R144, RZ ;  /* 0x0000009003057227 */ /* 0x000fc800078e00ff */
[--C-:B------:R-:W-:Y:S01]  /*3780*/  @!P6 IMAD.IADD R86, R86, 0x1, -R2.reuse ;  /* 0x000000015656e824 */ /* 0x100fe200078e0a02 */
[----:B------:R-:W-:Y:S01]  /*3790*/  ISETP.GT.U32.AND P6, PT, R2, R140, PT ;  /* 0x0000008c0200720c */ /* 0x000fe20003fc4070 */
[----:B------:R-:W-:Y:S01]  /*37a0*/  @!P2 IMAD.IADD R84, R84, 0x1, -R2 ;  /* 0x000000015454a824 */ /* 0x000fe200078e0a02 */
[----:B------:R-:W-:Y:S01]  /*37b0*/  ISETP.GE.AND P2, PT, R10, RZ, PT ;  /* 0x000000ff0a00720c */ /* 0x000fe20003f46270 */
[----:B------:R-:W-:Y:S01]  /*37c0*/  @!P5 IMAD.MOV R90, RZ, RZ, -R90 ;  /* 0x000000ffff5ad224 */ /* 0x000fe200078e0a5a */
[----:B------:R-:W-:Y:S01]  /*37d0*/  ISETP.GT.U32.AND P5, PT, R2, R138, PT ;  /* 0x0000008a0200720c */ /* 0x000fe20003fa4070 */
[----:B------:R-:W-:Y:S01]  /*37e0*/  IMAD.MOV R7, RZ, RZ, -R5 ;  /* 0x000000ffff077224 */ /* 0x000fe200078e0a05 */
[----:B------:R-:W-:Y:S01]  /*37f0*/  LOP3.LUT R10, R4, 0x94, RZ, 0xfc, !PT ;  /* 0x00000094040a7812 */ /* 0x000fe200078efcff */
[----:B------:R-:W-:Y:S01]  /*3800*/  @!P0 IMAD.MOV R80, RZ, RZ, -R80 ;  /* 0x000000ffff508224 */ /* 0x000fe200078e0a50 */
[----:B------:R-:W-:Y:S01]  /*3810*/  ISETP.GT.U32.AND P0, PT, R2, R84, PT ;  /* 0x000000540200720c */ /* 0x000fe20003f04070 */
[----:B------:R-:W-:Y:S01]  /*3820*/  IMAD.HI.U32 R5, R3, R146, RZ ;  /* 0x0000009203057227 */ /* 0x000fe200078e00ff */
[----:B------:R-:W-:-:S03]  /*3830*/  IABS R150, R10 ;  /* 0x0000000a00967213 */ /* 0x000fc60000000000 */
[--C-:B------:R-:W-:Y:S02]  /*3840*/  @!P6 IMAD.IADD R140, R140, 0x1, -R2.reuse ;  /* 0x000000018c8ce824 */ /* 0x100fe400078e0a02 */
[----:B------:R-:W-:Y:S02]  /*3850*/  IMAD.MOV R5, RZ, RZ, -R5 ;  /* 0x000000ffff057224 */ /* 0x000fe400078e0a05 */
[----:B------:R-:W-:Y:S01]  /*3860*/  @!P3 IMAD.IADD R142, R142, 0x1, -R2 ;  /* 0x000000018e8eb824 */ /* 0x000fe200078e0a02 */
[C---:B------:R-:W-:Y:S01]  /*3870*/  ISETP.GT.U32.AND P6, PT, R2.reuse, R140, PT ;  /* 0x0000008c0200720c */ /* 0x040fe20003fc4070 */
[----:B------:R-:W-:Y:S02]  /*3880*/  IMAD R146, R2, R5, R146 ;  /* 0x0000000502927224 */ /* 0x000fe400078e0292 */
[--C-:B------:R-:W-:Y:S01]  /*3890*/  @!P5 IMAD.IADD R138, R138, 0x1, -R2.reuse ;  /* 0x000000018a8ad824 */ /* 0x100fe200078e0a02 */
[----:B------:R-:W-:Y:S01]  /*38a0*/  ISETP.GE.AND P5, PT, R8, RZ, PT ;  /* 0x000000ff0800720c */ /* 0x000fe20003fa6270 */
[----:B------:R-:W-:Y:S01]  /*38b0*/  @!P0 IMAD.IADD R84, R84, 0x1, -R2 ;  /* 0x0000000154548824 */ /* 0x000fe200078e0a02 */
[----:B------:R-:W-:Y:S01]  /*38c0*/  ISETP.GT.U32.AND P3, PT, R2, R142, PT ;  /* 0x0000008e0200720c */ /* 0x000fe20003f64070 */
[----:B------:R-:W-:Y:S01]  /*38d0*/  @!P4 IMAD.MOV R82, RZ, RZ, -R82 ;  /* 0x000000ffff52c224 */ /* 0x000fe200078e0a52 */
[----:B------:R-:W-:Y:S01]  /*38e0*/  LOP3.LUT R8, R4, 0x96, RZ, 0xfc, !PT ;  /* 0x0000009604087812 */ /* 0x000fe200078efcff */
[----:B------:R-:W-:Y:S01]  /*38f0*/  @!P1 IMAD.MOV R84, RZ, RZ, -R84 ;  /* 0x000000ffff549224 */ /* 0x000fe200078e0a54 */
[C---:B------:R-:W-:Y:S01]  /*3900*/  ISETP.GT.U32.AND P1, PT, R2.reuse, R138, PT ;  /* 0x0000008a0200720c */ /* 0x040fe20003f24070 */
[----:B------:R-:W-:Y:S01]  /*3910*/  IMAD R144, R2, R7, R144 ;  /* 0x0000000702907224 */ /* 0x000fe200078e0290 */
[----:B------:R-:W-:Y:S01]  /*3920*/  IABS R148, R8 ;  /* 0x0000000800947213 */ /* 0x000fe20000000000 */
[----:B------:R-:W-:Y:S01]  /*3930*/  @!P6 IMAD.IADD R140, R140, 0x1, -R2 ;  /* 0x000000018c8ce824 */ /* 0x000fe200078e0a02 */
[----:B------:R-:W-:Y:S01]  /*3940*/  ISETP.GT.U32.AND P6, PT, R2, R146, PT ;  /* 0x000000920200720c */ /* 0x000fe20003fc4070 */
[----:B------:R-:W-:Y:S01]  /*3950*/  @!P2 IMAD.MOV R86, RZ, RZ, -R86 ;  /* 0x000000ffff56a224 */ /* 0x000fe200078e0a56 */
[----:B------:R-:W-:Y:S01]  /*3960*/  ISETP.GE.AND P4, PT, R11, RZ, PT ;  /* 0x000000ff0b00720c */ /* 0x000fe20003f86270 */
[----:B------:R-:W-:Y:S01]  /*3970*/  IMAD.HI.U32 R5, R3, R148, RZ ;  /* 0x0000009403057227 */ /* 0x000fe200078e00ff */
[----:B------:R-:W-:-:S02]  /*3980*/  LOP3.LUT R11, R4, 0x92, RZ, 0xfc, !PT ;  /* 0x00000092040b7812 */ /* 0x000fc400078efcff */
[----:B------:R-:W-:Y:S01]  /*3990*/  ISETP.GE.AND P0, PT, R12, RZ, PT ;  /* 0x000000ff0c00720c */ /* 0x000fe20003f06270 */
[----:B------:R-:W-:Y:S01]  /*39a0*/  @!P3 IMAD.IADD R142, R142, 0x1, -R2 ;  /* 0x000000018e8eb824 */ /* 0x000fe200078e0a02 */
[----:B------:R-:W-:Y:S01]  /*39b0*/  ISETP.GE.AND P3, PT, R6, RZ, PT ;  /* 0x000000ff0600720c */ /* 0x000fe20003f66270 */
[----:B------:R-:W-:Y:S01]  /*39c0*/  IMAD.MOV R5, RZ, RZ, -R5 ;  /* 0x000000ffff057224 */ /* 0x000fe200078e0a05 */
[----:B------:R-:W-:Y:S01]  /*39d0*/  IABS R152, R11 ;  /* 0x0000000b00987213 */ /* 0x000fe20000000000 */
[----:B------:R-:W-:Y:S01]  /*39e0*/  IMAD.HI.U32 R6, R3, R150, RZ ;  /* 0x0000009603067227 */ /* 0x000fe200078e00ff */
[----:B------:R-:W-:-:S03]  /*39f0*/  LOP3.LUT R12, R4, 0x66, RZ, 0xfc, !PT ;  /* 0x00000066040c7812 */ /* 0x000fc600078efcff */
[----:B------:R-:W-:Y:S01]  /*3a00*/  @!P6 IMAD.IADD R146, R146, 0x1, -R2 ;  /* 0x000000019292e824 */ /* 0x000fe200078e0a02 */
[----:B------:R-:W-:Y:S01]  /*3a10*/  IABS R196, R12 ;  /* 0x0000000c00c47213 */ /* 0x000fe20000000000 */
[----:B------:R-:W-:Y:S02]  /*3a20*/  IMAD R148, R2, R5, R148 ;  /* 0x0000000502947224 */ /* 0x000fe400078e0294 */
[----:B------:R-:W-:Y:S01]  /*3a30*/  @!P1 IMAD.IADD R138, R138, 0x1, -R2 ;  /* 0x000000018a8a9824 */ /* 0x000fe200078e0a02 */
[C---:B------:R-:W-:Y:S01]  /*3a40*/  ISETP.GT.U32.AND P6, PT, R2.reuse, R146, PT ;  /* 0x000000920200720c */ /* 0x040fe20003fc4070 */
[----:B------:R-:W-:Y:S01]  /*3a50*/  IMAD.MOV R7, RZ, RZ, -R6 ;  /* 0x000000ffff077224 */ /* 0x000fe200078e0a06 */
[----:B------:R-:W-:Y:S01]  /*3a60*/  ISETP.GT.U32.AND P1, PT, R2, R144, PT ;  /* 0x000000900200720c */ /* 0x000fe20003f24070 */
[----:B------:R-:W-:Y:S01]  /*3a70*/  IMAD.HI.U32 R5, R3, R152, RZ ;  /* 0x0000009803057227 */ /* 0x000fe200078e00ff */
[----:B------:R-:W-:-:S03]  /*3a80*/  LOP3.LUT R6, R4, 0x90, RZ, 0xfc, !PT ;  /* 0x0000009004067812 */ /* 0x000fc600078efcff */
[----:B------:R-:W-:Y:S01]  /*3a90*/  IMAD R150, R2, R7, R150 ;  /* 0x0000000702967224 */ /* 0x000fe200078e0296 */
[----:B------:R-:W-:Y:S01]  /*3aa0*/  IABS R154, R6 ;  /* 0x00000006009a7213 */ /* 0x000fe20000000000 */
[----:B------:R-:W-:Y:S01]  /*3ab0*/  IMAD.MOV R5, RZ, RZ, -R5 ;  /* 0x000000ffff057224 */ /* 0x000fe200078e0a05 */
[----:B------:R-:W-:Y:S01]  /*3ac0*/  LOP3.LUT R7, R4, 0x8e, RZ, 0xfc, !PT ;  /* 0x0000008e04077812 */ /* 0x000fe200078efcff */
[----:B------:R-:W-:Y:S01]  /*3ad0*/  @!P4 IMAD.MOV R138, RZ, RZ, -R138 ;  /* 0x000000ffff8ac224 */ /* 0x000fe200078e0a8a */
[C---:B------:R-:W-:Y:S01]  /*3ae0*/  ISETP.GT.U32.AND P4, PT, R2.reuse, R148, PT ;  /* 0x000000940200720c */ /* 0x040fe20003f84070 */
[C---:B------:R-:W-:Y:S01]  /*3af0*/  IMAD R152, R2.reuse, R5, R152 ;  /* 0x0000000502987224 */ /* 0x040fe200078e0298 */
[----:B------:R-:W-:Y:S01]  /*3b00*/  IABS R156, R7 ;  /* 0x00000007009c7213 */ /* 0x000fe20000000000 */
[----:B------:R-:W-:Y:S01]  /*3b10*/  @!P5 IMAD.MOV R140, RZ, RZ, -R140 ;  /* 0x000000ffff8cd224 */ /* 0x000fe200078e0a8c */
[----:B------:R-:W-:Y:S01]  /*3b20*/  ISETP.GT.U32.AND P5, PT, R2, R150, PT ;  /* 0x000000960200720c */ /* 0x000fe20003fa4070 */
[--C-:B------:R-:W-:Y:S01]  /*3b30*/  @!P6 IMAD.IADD R146, R146, 0x1, -R2.reuse ;  /* 0x000000019292e824 */ /* 0x100fe200078e0a02 */
[----:B------:R-:W-:Y:S01]  /*3b40*/  ISETP.GT.U32.AND P6, PT, R2, R152, PT ;  /* 0x000000980200720c */ /* 0x000fe20003fc4070 */
[----:B------:R-:W-:Y:S01]  /*3b50*/  @!P1 IMAD.IADD R144, R144, 0x1, -R2 ;  /* 0x0000000190909824 */ /* 0x000fe200078e0a02 */
[----:B------:R-:W-:Y:S01]  /*3b60*/  ISETP.GE.AND P1, PT, R9, RZ, PT ;  /* 0x000000ff0900720c */ /* 0x000fe20003f26270 */
[----:B------:R-:W-:Y:S01]  /*3b70*/  IMAD.HI.U32 R5, R3, R154, RZ ;  /* 0x0000009a03057227 */ /* 0x000fe200078e00ff */
[----:B------:R-:W-:-:S02]  /*3b80*/  LOP3.LUT R9, R4, 0x88, RZ, 0xfc, !PT ;  /* 0x0000008804097812 */ /* 0x000fc400078efcff */
[----:B------:R-:W-:Y:S01]  /*3b90*/  ISETP.GT.U32.AND P2, PT, R2, R144, PT ;  /* 0x000000900200720c */ /* 0x000fe20003f44070 */
[--C-:B------:R-:W-:Y:S01]  /*3ba0*/  @!P4 IMAD.IADD R148, R148, 0x1, -R2.reuse ;  /* 0x000000019494c824 */ /* 0x100fe200078e0a02 */
[----:B------:R-:W-:Y:S01]  /*3bb0*/  ISETP.GE.AND P4, PT, R11, RZ, PT ;  /* 0x000000ff0b00720c */ /* 0x000fe20003f86270 */
[----:B------:R-:W-:Y:S01]  /*3bc0*/  IMAD.MOV R5, RZ, RZ, -R5 ;  /* 0x000000ffff057224 */ /* 0x000fe200078e0a05 */
[----:B------:R-:W-:Y:S01]  /*3bd0*/  IABS R162, R9 ;  /* 0x0000000900a27213 */ /* 0x000fe20000000000 */
[--C-:B------:R-:W-:Y:S01]  /*3be0*/  @!P5 IMAD.IADD R150, R150, 0x1, -R2.reuse ;  /* 0x000000019696d824 */ /* 0x100fe200078e0a02 */
[----:B------:R-:W-:Y:S01]  /*3bf0*/  ISETP.GT.U32.AND P5, PT, R2, R148, PT ;  /* 0x000000940200720c */ /* 0x000fe20003fa4070 */
[----:B------:R-:W-:Y:S01]  /*3c00*/  @!P6 IMAD.IADD R152, R152, 0x1, -R2 ;  /* 0x000000019898e824 */ /* 0x000fe200078e0a02 */
[----:B------:R-:W-:Y:S01]  /*3c10*/  LOP3.LUT R11, R4, 0x7a, RZ, 0xfc, !PT ;  /* 0x0000007a040b7812 */ /* 0x000fe200078efcff */
[C---:B------:R-:W-:Y:S02]  /*3c20*/  IMAD R154, R2.reuse, R5, R154 ;  /* 0x00000005029a7224 */ /* 0x040fe400078e029a */
[----:B------:R-:W-:Y:S01]  /*3c30*/  IMAD.HI.U32 R5, R3, R156, RZ ;  /* 0x0000009c03057227 */ /* 0x000fe200078e00ff */
[----:B------:R-:W-:-:S02]  /*3c40*/  ISETP.GT.U32.AND P6, PT, R2, R152, PT ;  /* 0x000000980200720c */ /* 0x000fc40003fc4070 */
[----:B------:R-:W-:Y:S01]  /*3c50*/  IABS R176, R11 ;  /* 0x0000000b00b07213 */ /* 0x000fe20000000000 */
[--C-:B------:R-:W-:Y:S01]  /*3c60*/  @!P2 IMAD.IADD R144, R144, 0x1, -R2.reuse ;  /* 0x000000019090a824 */ /* 0x100fe200078e0a02 */
[----:B------:R-:W-:Y:S01]  /*3c70*/  ISETP.GE.AND P2, PT, R10, RZ, PT ;  /* 0x000000ff0a00720c */ /* 0x000fe20003f46270 */
[----:B------:R-:W-:Y:S01]  /*3c80*/  IMAD.MOV R5, RZ, RZ, -R5 ;  /* 0x000000ffff057224 */ /* 0x000fe200078e0a05 */
[----:B------:R-:W-:Y:S01]  /*3c90*/  LOP3.LUT R10, R4, 0x7c, RZ, 0xfc, !PT ;  /* 0x0000007c040a7812 */ /* 0x000fe200078efcff */
[----:B------:R-:W-:Y:S01]  /*3ca0*/  @!P5 IMAD.IADD R148, R148, 0x1, -R2 ;  /* 0x000000019494d824 */ /* 0x000fe200078e0a02 */
[C---:B------:R-:W-:Y:S01]  /*3cb0*/  ISETP.GT.U32.AND P5, PT, R2.reuse, R154, PT ;  /* 0x0000009a0200720c */ /* 0x040fe20003fa4070 */
[----:B------:R-:W-:Y:S01]  /*3cc0*/  @!P3 IMAD.MOV R144, RZ, RZ, -R144 ;  /* 0x000000ffff90b224 */ /* 0x000fe200078e0a90 */
[C---:B------:R-:W-:Y:S01]  /*3cd0*/  ISETP.GT.U32.AND P3, PT, R2.reuse, R150, PT ;  /* 0x000000960200720c */ /* 0x040fe20003f64070 */
[----:B------:R-:W-:Y:S01]  /*3ce0*/  IMAD R156, R2, R5, R156 ;  /* 0x00000005029c7224 */ /* 0x000fe200078e029c */
[----:B------:R-:W-:Y:S01]  /*3cf0*/  IABS R174, R10 ;  /* 0x0000000a00ae7213 */ /* 0x000fe20000000000 */
[----:B------:R-:W-:Y:S01]  /*3d00*/  @!P0 IMAD.MOV R142, RZ, RZ, -R142 ;  /* 0x000000ffff8e8224 */ /* 0x000fe200078e0a8e */
[----:B------:R-:W-:Y:S01]  /*3d10*/  ISETP.GE.AND P0, PT, R8, RZ, PT ;  /* 0x000000ff0800720c */ /* 0x000fe20003f06270 */
[----:B------:R-:W-:Y:S01]  /*3d20*/  @!P6 IMAD.IADD R152, R152, 0x1, -R2 ;  /* 0x000000019898e824 */ /* 0x000fe200078e0a02 */
[----:B------:R-:W-:Y:S01]  /*3d30*/  ISETP.GT.U32.AND P6, PT, R2, R156, PT ;  /* 0x0000009c0200720c */ /* 0x000fe20003fc4070 */
[----:B------:R-:W-:Y:S01]  /*3d40*/  @!P1 IMAD.MOV R146, RZ, RZ, -R146 ;  /* 0x000000ffff929224 */ /* 0x000fe200078e0a92 */
[----:B------:R-:W-:Y:S01]  /*3d50*/  LOP3.LUT R8, R4, 0x8c, RZ, 0xfc, !PT ;  /* 0x0000008c04087812 */ /* 0x000fe200078efcff */
[----:B------:R-:W-:Y:S01]  /*3d60*/  @!P4 IMAD.MOV R152, RZ, RZ, -R152 ;  /* 0x000000ffff98c224 */ /* 0x000fe200078e0a98 */
[----:B------:R-:W-:Y:S01]  /*3d70*/  ISETP.GE.AND P1, PT, R6, RZ, PT ;  /* 0x000000ff0600720c */ /* 0x000fe20003f26270 */
[--C-:B------:R-:W-:Y:S01]  /*3d80*/  @!P5 IMAD.IADD R154, R154, 0x1, -R2.reuse ;  /* 0x000000019a9ad824 */ /* 0x100fe200078e0a02 */
[----:B------:R-:W-:Y:S01]  /*3d90*/  IABS R158, R8 ;  /* 0x00000008009e7213 */ /* 0x000fe20000000000 */
[----:B------:R-:W-:Y:S01]  /*3da0*/  @!P3 IMAD.IADD R150, R150, 0x1, -R2 ;  /* 0x000000019696b824 */ /* 0x000fe200078e0a02 */
[----:B------:R-:W-:Y:S01]  /*3db0*/  ISETP.GE.AND P3, PT, R7, RZ, PT ;  /* 0x000000ff0700720c */ /* 0x000fe20003f66270 */
[----:B------:R-:W-:Y:S01]  /*3dc0*/  IMAD.HI.U32 R6, R3, R162, RZ ;  /* 0x000000a203067227 */ /* 0x000fe200078e00ff */
[----:B------:R-:W-:-:S02]  /*3dd0*/  LOP3.LUT R7, R4, 0x8a, RZ, 0xfc, !PT ;  /* 0x0000008a04077812 */ /* 0x000fc400078efcff */
[----:B------:R-:W-:Y:S01]  /*3de0*/  ISETP.GT.U32.AND P5, PT, R2, R154, PT ;  /* 0x0000009a0200720c */ /* 0x000fe20003fa4070 */
[----:B------:R-:W-:Y:S01]  /*3df0*/  IMAD.HI.U32 R5, R3, R158, RZ ;  /* 0x0000009e03057227 */ /* 0x000fe200078e00ff */
[----:B------:R-:W-:Y:S02]  /*3e00*/  IABS R160, R7 ;  /* 0x0000000700a07213 */ /* 0x000fe40000000000 */
[----:B------:R-:W-:Y:S01]  /*3e10*/  ISETP.GE.AND P4, PT, R7, RZ, PT ;  /* 0x000000ff0700720c */ /* 0x000fe20003f86270 */
[----:B------:R-:W-:Y:S02]  /*3e20*/  @!P6 IMAD.IADD R156, R156, 0x1, -R2 ;  /* 0x000000019c9ce824 */ /* 0x000fe400078e0a02 */
[----:B------:R-:W-:Y:S02]  /*3e30*/  IMAD.MOV R5, RZ, RZ, -R5 ;  /* 0x000000ffff057224 */ /* 0x000fe400078e0a05 */
[----:B------:R-:W-:Y:S01]  /*3e40*/  IMAD.MOV R7, RZ, RZ, -R6 ;  /* 0x000000ffff077224 */ /* 0x000fe200078e0a06 */
[C---:B------:R-:W-:Y:S01]  /*3e50*/  ISETP.GT.U32.AND P6, PT, R2.reuse, R156, PT ;  /* 0x0000009c0200720c */ /* 0x040fe20003fc4070 */
[----:B------:R-:W-:Y:S01]  /*3e60*/  IMAD R158, R2, R5, R158 ;  /* 0x00000005029e7224 */ /* 0x000fe200078e029e */
[----:B------:R-:W-:Y:S01]  /*3e70*/  LOP3.LUT R6, R4, 0x86, RZ, 0xfc, !PT ;  /* 0x0000008604067812 */ /* 0x000fe200078efcff */
[----:B------:R-:W-:-:S03]  /*3e80*/  IMAD.HI.U32 R5, R3, R160, RZ ;  /* 0x000000a003057227 */ /* 0x000fc600078e00ff */
[----:B------:R-:W-:Y:S01]  /*3e90*/  IABS R164, R6 ;  /* 0x0000000600a47213 */ /* 0x000fe20000000000 */
[----:B------:R-:W-:Y:S02]  /*3ea0*/  IMAD.MOV R5, RZ, RZ, -R5 ;  /* 0x000000ffff057224 */ /* 0x000fe400078e0a05 */
[----:B------:R-:W-:Y:S01]  /*3eb0*/  @!P5 IMAD.IADD R154, R154, 0x1, -R2 ;  /* 0x000000019a9ad824 */ /* 0x000fe200078e0a02 */
[----:B------:R-:W-:Y:S01]  /*3ec0*/  ISETP.GE.AND P5, PT, R9, RZ, PT ;  /* 0x000000ff0900720c */ /* 0x000fe20003fa6270 */
[----:B------:R-:W-:Y:S01]  /*3ed0*/  IMAD R162, R2, R7, R162 ;  /* 0x0000000702a27224 */ /* 0x000fe200078e02a2 */
[----:B------:R-:W-:Y:S01]  /*3ee0*/  LOP3.LUT R9, R4, 0x82, RZ, 0xfc, !PT ;  /* 0x0000008204097812 */ /* 0x000fe200078efcff */
[C---:B------:R-:W-:Y:S02]  /*3ef0*/  IMAD R160, R2.reuse, R5, R160 ;  /* 0x0000000502a07224 */ /* 0x040fe400078e02a0 */
[----:B------:R-:W-:Y:S01]  /*3f00*/  @!P1 IMAD.MOV R154, RZ, RZ, -R154 ;  /* 0x000000ffff9a9224 */ /* 0x000fe200078e0a9a */
[----:B------:R-:W-:Y:S01]  /*3f10*/  ISETP.GT.U32.AND P1, PT, R2, R162, PT ;  /* 0x000000a20200720c */ /* 0x000fe20003f24070 */
[----:B------:R-:W-:Y:S01]  /*3f20*/  @!P6 IMAD.IADD R156, R156, 0x1, -R2 ;  /* 0x000000019c9ce824 */ /* 0x000fe200078e0a02 */
[C---:B------:R-:W-:Y:S01]  /*3f30*/  ISETP.GT.U32.AND P6, PT, R2.reuse, R160, PT ;  /* 0x000000a00200720c */ /* 0x040fe20003fc4070 */
[----:B------:R-:W-:Y:S01]  /*3f40*/  @!P2 IMAD.MOV R150, RZ, RZ, -R150 ;  /* 0x000000ffff96a224 */ /* 0x000fe200078e0a96 */
[----:B------:R-:W-:Y:S01]  /*3f50*/  ISETP.GT.U32.AND P2, PT, R2, R158, PT ;  /* 0x0000009e0200720c */ /* 0x000fe20003f44070 */
[----:B------:R-:W-:Y:S01]  /*3f60*/  IMAD.HI.U32 R5, R3, R164, RZ ;  /* 0x000000a403057227 */ /* 0x000fe200078e00ff */
[----:B------:R-:W-:-:S03]  /*3f70*/  IABS R168, R9 ;  /* 0x0000000900a87213 */ /* 0x000fc60000000000 */
[----:B------:R-:W-:Y:S01]  /*3f80*/  @!P3 IMAD.MOV R156, RZ, RZ, -R156 ;  /* 0x000000ffff9cb224 */ /* 0x000fe200078e0a9c */
[----:B------:R-:W-:Y:S01]  /*3f90*/  ISETP.GE.AND P3, PT, R6, RZ, PT ;  /* 0x000000ff0600720c */ /* 0x000fe20003f66270 */
[----:B------:R-:W-:Y:S02]  /*3fa0*/  IMAD.MOV R7, RZ, RZ, -R5 ;  /* 0x000000ffff077224 */ /* 0x000fe400078e0a05 */
[--C-:B------:R-:W-:Y:S02]  /*3fb0*/  @!P1 IMAD.IADD R162, R162, 0x1, -R2.reuse ;  /* 0x00000001a2a29824 */ /* 0x100fe400078e0a02 */
[----:B------:R-:W-:Y:S02]  /*3fc0*/  @!P6 IMAD.IADD R160, R160, 0x1, -R2 ;  /* 0x00000001a0a0e824 */ /* 0x000fe400078e0a02 */
[----:B------:R-:W-:Y:S01]  /*3fd0*/  IMAD.HI.U32 R6, R3, R168, RZ ;  /* 0x000000a803067227 */ /* 0x000fe200078e00ff */
[C---:B------:R-:W-:Y:S02]  /*3fe0*/  ISETP.GT.U32.AND P1, PT, R2.reuse, R162, PT ;  /* 0x000000a20200720c */ /* 0x040fe40003f24070 */
[----:B------:R-:W-:Y:S01]  /*3ff0*/  ISETP.GT.U32.AND P6, PT, R2, R160, PT ;  /* 0x000000a00200720c */ /* 0x000fe20003fc4070 */
[----:B------:R-:W-:Y:S01]  /*4000*/  @!P0 IMAD.MOV R148, RZ, RZ, -R148 ;  /* 0x000000ffff948224 */ /* 0x000fe200078e0a94 */
[----:B------:R-:W-:Y:S01]  /*4010*/  ISETP.GE.AND P0, PT, R8, RZ, PT ;  /* 0x000000ff0800720c */ /* 0x000fe20003f06270 */
[----:B------:R-:W-:Y:S01]  /*4020*/  @!P2 IMAD.IADD R158, R158, 0x1, -R2 ;  /* 0x000000019e9ea824 */ /* 0x000fe200078e0a02 */
[----:B------:R-:W-:Y:S01]  /*4030*/  LOP3.LUT R8, R4, 0x84, RZ, 0xfc, !PT ;  /* 0x0000008404087812 */ /* 0x000fe200078efcff */
[----:B------:R-:W-:-:S02]  /*4040*/  IMAD R164, R2, R7, R164 ;  /* 0x0000000702a47224 */ /* 0x000fc400078e02a4 */
[----:B------:R-:W-:Y:S01]  /*4050*/  IMAD.MOV R7, RZ, RZ, -R6 ;  /* 0x000000ffff077224 */ /* 0x000fe200078e0a06 */
[----:B------:R-:W-:Y:S02]  /*4060*/  IABS R166, R8 ;  /* 0x0000000800a67213 */ /* 0x000fe40000000000 */
[C---:B------:R-:W-:Y:S01]  /*4070*/  ISETP.GT.U32.AND P2, PT, R2.reuse, R158, PT ;  /* 0x0000009e0200720c */ /* 0x040fe20003f44070 */
[----:B------:R-:W-:Y:S02]  /*4080*/  IMAD R168, R2, R7, R168 ;  /* 0x0000000702a87224 */ /* 0x000fe400078e02a8 */
[----:B------:R-:W-:Y:S02]  /*4090*/  @!P1 IMAD.IADD R162, R162, 0x1, -R2 ;  /* 0x00000001a2a29824 */ /* 0x000fe400078e0a02 */
[----:B------:R-:W-:-:S04]  /*40a0*/  IMAD.HI.U32 R5, R3, R166, RZ ;  /* 0x000000a603057227 */ /* 0x000fc800078e00ff */
[----:B------:R-:W-:Y:S01]  /*40b0*/  @!P6 IMAD.IADD R160, R160, 0x1, -R2 ;  /* 0x00000001a0a0e824 */ /* 0x000fe200078e0a02 */
[C---:B------:R-:W-:Y:S01]  /*40c0*/  ISETP.GT.U32.AND P6, PT, R2.reuse, R164, PT ;  /* 0x000000a40200720c */ /* 0x040fe20003fc4070 */
[----:B------:R-:W-:Y:S01]  /*40d0*/  @!P5 IMAD.MOV R162, RZ, RZ, -R162 ;  /* 0x000000ffffa2d224 */ /* 0x000fe200078e0aa2 */
[----:B------:R-:W-:Y:S01]  /*40e0*/  ISETP.GT.U32.AND P5, PT, R2, R168, PT ;  /* 0x000000a80200720c */ /* 0x000fe20003fa4070 */
[----:B------:R-:W-:Y:S02]  /*40f0*/  IMAD.MOV R5, RZ, RZ, -R5 ;  /* 0x000000ffff057224 */ /* 0x000fe400078e0a05 */
[----:B------:R-:W-:Y:S01]  /*4100*/  @!P2 IMAD.IADD R158, R158, 0x1, -R2 ;  /* 0x000000019e9ea824 */ /* 0x000fe200078e0a02 */
[----:B------:R-:W-:Y:S01]  /*4110*/  ISETP.GE.AND P2, PT, R8, RZ, PT ;  /* 0x000000ff0800720c */ /* 0x000fe20003f46270 */
[----:B------:R-:W-:Y:S01]  /*4120*/  IMAD R166, R2, R5, R166 ;  /* 0x0000000502a67224 */ /* 0x000fe200078e02a6 */
[C---:B------:R-:W-:Y:S01]  /*4130*/  LOP3.LUT R5, R4.reuse, 0x80, RZ, 0xfc, !PT ;  /* 0x0000008004057812 */ /* 0x040fe200078efcff */
[----:B------:R-:W-:Y:S01]  /*4140*/  @!P4 IMAD.MOV R160, RZ, RZ, -R160 ;  /* 0x000000ffffa0c224 */ /* 0x000fe200078e0aa0 */
[----:B------:R-:W-:Y:S01]  /*4150*/  LOP3.LUT R8, R4, 0x7e, RZ, 0xfc, !PT ;  /* 0x0000007e04087812 */ /* 0x000fe200078efcff */
[----:B------:R-:W-:Y:S01]  /*4160*/  @!P0 IMAD.MOV R158, RZ, RZ, -R158 ;  /* 0x000000ffff9e8224 */ /* 0x000fe200078e0a9e */
[----:B------:R-:W-:Y:S01]  /*4170*/  ISETP.GT.U32.AND P4, PT, R2, R166, PT ;  /* 0x000000a60200720c */ /* 0x000fe20003f84070 */
[--C-:B------:R-:W-:Y:S01]  /*4180*/  @!P6 IMAD.IADD R164, R164, 0x1, -R2.reuse ;  /* 0x00000001a4a4e824 */ /* 0x100fe200078e0a02 */
[----:B------:R-:W-:Y:S01]  /*4190*/  IABS R170, R5 ;  /* 0x0000000500aa7213 */ /* 0x000fe20000000000 */
[----:B------:R-:W-:Y:S01]  /*41a0*/  @!P5 IMAD.IADD R168, R168, 0x1, -R2 ;  /* 0x00000001a8a8d824 */ /* 0x000fe200078e0a02 */
[----:B------:R-:W-:-:S02]  /*41b0*/  IABS R172, R8 ;  /* 0x0000000800ac7213 */ /* 0x000fc40000000000 */
[----:B------:R-:W-:Y:S01]  /*41c0*/  ISETP.GE.AND P1, PT, R5, RZ, PT ;  /* 0x000000ff0500720c */ /* 0x000fe20003f26270 */
[C---:B------:R-:W-:Y:S01]  /*41d0*/  IMAD.HI.U32 R5, R3.reuse, R170, RZ ;  /* 0x000000aa03057227 */ /* 0x040fe200078e00ff */
[C---:B------:R-:W-:Y:S02]  /*41e0*/  ISETP.GT.U32.AND P6, PT, R2.reuse, R164, PT ;  /* 0x000000a40200720c */ /* 0x040fe40003fc4070 */
[----:B------:R-:W-:Y:S01]  /*41f0*/  ISETP.GT.U32.AND P5, PT, R2, R168, PT ;  /* 0x000000a80200720c */ /* 0x000fe20003fa4070 */
[----:B------:R-:W-:Y:S01]  /*4200*/  IMAD.HI.U32 R6, R3, R172, RZ ;  /* 0x000000ac03067227 */ /* 0x000fe200078e00ff */
[----:B------:R-:W-:-:S03]  /*4210*/  ISETP.GE.AND P0, PT, R9, RZ, PT ;  /* 0x000000ff0900720c */ /* 0x000fc60003f06270 */
[----:B------:R-:W-:Y:S02]  /*4220*/  IMAD.MOV R7, RZ, RZ, -R5 ;  /* 0x000000ffff077224 */ /* 0x000fe400078e0a05 */
[----:B------:R-:W-:Y:S02]  /*4230*/  IMAD.MOV R9, RZ, RZ, -R6 ;  /* 0x000000ffff097224 */ /* 0x000fe400078e0a06 */
[----:B------:R-:W-:-:S04]  /*4240*/  IMAD.HI.U32 R6, R3, R176, RZ ;  /* 0x000000b003067227 */ /* 0x000fc800078e00ff */
[----:B------:R-:W-:Y:S02]  /*4250*/  @!P4 IMAD.IADD R166, R166, 0x1, -R2 ;  /* 0x00000001a6a6c824 */ /* 0x000fe400078e0a02 */
[C---:B------:R-:W-:Y:S02]  /*4260*/  IMAD R170, R2.reuse, R7, R170 ;  /* 0x0000000702aa7224 */ /* 0x040fe400078e02aa */
[----:B------:R-:W-:Y:S01]  /*4270*/  IMAD.MOV R7, RZ, RZ, -R6 ;  /* 0x000000ffff077224 */ /* 0x000fe200078e0a06 */
[----:B------:R-:W-:Y:S01]  /*4280*/  ISETP.GT.U32.AND P4, PT, R2, R166, PT ;  /* 0x000000a60200720c */ /* 0x000fe20003f84070 */
[----:B------:R-:W-:Y:S01]  /*4290*/  @!P6 IMAD.IADD R164, R164, 0x1, -R2 ;  /* 0x00000001a4a4e824 */ /* 0x000fe200078e0a02 */
[----:B------:R-:W-:Y:S01]  /*42a0*/  ISETP.GE.AND P6, PT, R8, RZ, PT ;  /* 0x000000ff0800720c */ /* 0x000fe20003fc6270 */
[----:B------:R-:W-:Y:S01]  /*42b0*/  IMAD R172, R2, R9, R172 ;  /* 0x0000000902ac7224 */ /* 0x000fe200078e02ac */
[----:B------:R-:W-:Y:S01]  /*42c0*/  LOP3.LUT R8, R4, 0x78, RZ, 0xfc, !PT ;  /* 0x0000007804087812 */ /* 0x000fe200078efcff */
[----:B------:R-:W-:Y:S01]  /*42d0*/  IMAD R176, R2, R7, R176 ;  /* 0x0000000702b07224 */ /* 0x000fe200078e02b0 */
[----:B------:R-:W-:Y:S01]  /*42e0*/  LOP3.LUT R7, R4, 0x76, RZ, 0xfc, !PT ;  /* 0x0000007604077812 */ /* 0x000fe200078efcff */
[----:B------:R-:W-:Y:S01]  /*42f0*/  @!P5 IMAD.IADD R168, R168, 0x1, -R2 ;  /* 0x00000001a8a8d824 */ /* 0x000fe200078e0a02 */
[----:B------:R-:W-:Y:S01]  /*4300*/  IABS R178, R8 ;  /* 0x0000000800b27213 */ /* 0x000fe20000000000 */
[----:B------:R-:W-:Y:S01]  /*4310*/  @!P3 IMAD.MOV R164, RZ, RZ, -R164 ;  /* 0x000000ffffa4b224 */ /* 0x000fe200078e0aa4 */
[C---:B------:R-:W-:Y:S01]  /*4320*/  ISETP.GT.U32.AND P3, PT, R2.reuse, R172, PT ;  /* 0x000000ac0200720c */ /* 0x040fe20003f64070 */
[----:B------:R-:W-:Y:S01]  /*4330*/  @!P0 IMAD.MOV R168, RZ, RZ, -R168 ;  /* 0x000000ffffa88224 */ /* 0x000fe200078e0aa8 */
[----:B------:R-:W-:Y:S01]  /*4340*/  ISETP.GT.U32.AND P0, PT, R2, R176, PT ;  /* 0x000000b00200720c */ /* 0x000fe20003f04070 */
[----:B------:R-:W-:Y:S01]  /*4350*/  IMAD.HI.U32 R5, R3, R174, RZ ;  /* 0x000000ae03057227 */ /* 0x000fe200078e00ff */
[----:B------:R-:W-:-:S02]  /*4360*/  IABS R180, R7 ;  /* 0x0000000700b47213 */ /* 0x000fc40000000000 */
[----:B------:R-:W-:Y:S01]  /*4370*/  LOP3.LUT R9, R4, 0x74, RZ, 0xfc, !PT ;  /* 0x0000007404097812 */ /* 0x000fe200078efcff */
[----:B------:R-:W-:Y:S02]  /*4380*/  IMAD.MOV R5, RZ, RZ, -R5 ;  /* 0x000000ffff057224 */ /* 0x000fe400078e0a05 */
[----:B------:R-:W-:Y:S01]  /*4390*/  @!P4 IMAD.IADD R166, R166, 0x1, -R2 ;  /* 0x00000001a6a6c824 */ /* 0x000fe200078e0a02 */
[C---:B------:R-:W-:Y:S01]  /*43a0*/  ISETP.GT.U32.AND P4, PT, R2.reuse, R170, PT ;  /* 0x000000aa0200720c */ /* 0x040fe20003f84070 */
[----:B------:R-:W-:Y:S01]  /*43b0*/  IMAD R174, R2, R5, R174 ;  /* 0x0000000502ae7224 */ /* 0x000fe200078e02ae */
[----:B------:R-:W-:Y:S01]  /*43c0*/  IABS R186, R9 ;  /* 0x0000000900ba7213 */ /* 0x000fe20000000000 */
[----:B------:R-:W-:-:S03]  /*43d0*/  IMAD.HI.U32 R5, R3, R178, RZ ;  /* 0x000000b203057227 */ /* 0x000fc600078e00ff */
[----:B------:R-:W-:Y:S01]  /*43e0*/  ISETP.GT.U32.AND P5, PT, R2, R174, PT ;  /* 0x000000ae0200720c */ /* 0x000fe20003fa4070 */
[--C-:B------:R-:W-:Y:S02]  /*43f0*/  @!P3 IMAD.IADD R172, R172, 0x1, -R2.reuse ;  /* 0x00000001acacb824 */ /* 0x100fe400078e0a02 */
[--C-:B------:R-:W-:Y:S02]  /*4400*/  @!P0 IMAD.IADD R176, R176, 0x1, -R2.reuse ;  /* 0x00000001b0b08824 */ /* 0x100fe400078e0a02 */
[----:B------:R-:W-:Y:S01]  /*4410*/  IMAD.MOV R5, RZ, RZ, -R5 ;  /* 0x000000ffff057224 */ /* 0x000fe200078e0a05 */
[----:B------:R-:W-:Y:S01]  /*4420*/  ISETP.GT.U32.AND P3, PT, R2, R172, PT ;  /* 0x000000ac0200720c */ /* 0x000fe20003f64070 */
[----:B------:R-:W-:Y:S01]  /*4430*/  @!P4 IMAD.IADD R170, R170, 0x1, -R2 ;  /* 0x00000001aaaac824 */ /* 0x000fe200078e0a02 */
[C---:B------:R-:W-:Y:S01]  /*4440*/  ISETP.GT.U32.AND P0, PT, R2.reuse, R176, PT ;  /* 0x000000b00200720c */ /* 0x040fe20003f04070 */
[C---:B------:R-:W-:Y:S02]  /*4450*/  IMAD R178, R2.reuse, R5, R178 ;  /* 0x0000000502b27224 */ /* 0x040fe400078e02b2 */
[----:B------:R-:W-:Y:S01]  /*4460*/  IMAD.HI.U32 R5, R3, R180, RZ ;  /* 0x000000b403057227 */ /* 0x000fe200078e00ff */
[----:B------:R-:W-:-:S03]  /*4470*/  ISETP.GT.U32.AND P4, PT, R2, R170, PT ;  /* 0x000000aa0200720c */ /* 0x000fc60003f84070 */
[----:B------:R-:W-:Y:S02]  /*4480*/  IMAD.MOV R5, RZ, RZ, -R5 ;  /* 0x000000ffff057224 */ /* 0x000fe400078e0a05 */
[----:B------:R-:W-:Y:S02]  /*4490*/  @!P5 IMAD.IADD R174, R174, 0x1, -R2 ;  /* 0x00000001aeaed824 */ /* 0x000fe400078e0a02 */
[----:B------:R-:W-:Y:S01]  /*44a0*/  IMAD R180, R2, R5, R180 ;  /* 0x0000000502b47224 */ /* 0x000fe200078e02b4 */
[----:B------:R-:W-:Y:S01]  /*44b0*/  LOP3.LUT R5, R4, 0x72, RZ, 0xfc, !PT ;  /* 0x0000007204057812 */ /* 0x000fe200078efcff */
[--C-:B------:R-:W-:Y:S01]  /*44c0*/  @!P3 IMAD.IADD R172, R172, 0x1, -R2.reuse ;  /* 0x00000001acacb824 */ /* 0x100fe200078e0a02 */
[----:B------:R-:W-:Y:S01]  /*44d0*/  ISETP.GT.U32.AND P5, PT, R2, R174, PT ;  /* 0x000000ae0200720c */ /* 0x000fe20003fa4070 */
[----:B------:R-:W-:Y:S01]  /*44e0*/  @!P0 IMAD.IADD R176, R176, 0x1, -R2 ;  /* 0x00000001b0b08824 */ /* 0x000fe200078e0a02 */
[C---:B------:R-:W-:Y:S01]  /*44f0*/  ISETP.GT.U32.AND P3, PT, R2.reuse, R178, PT ;  /* 0x000000b20200720c */ /* 0x040fe20003f64070 */
[----:B------:R-:W-:Y:S01]  /*4500*/  @!P2 IMAD.MOV R166, RZ, RZ, -R166 ;  /* 0x000000ffffa6a224 */ /* 0x000fe200078e0aa6 */
[----:B------:R-:W-:Y:S01]  /*4510*/  ISETP.GT.U32.AND P0, PT, R2, R180, PT ;  /* 0x000000b40200720c */ /* 0x000fe20003f04070 */
[----:B------:R-:W-:Y:S01]  /*4520*/  @!P4 IMAD.IADD R170, R170, 0x1, -R2 ;  /* 0x00000001aaaac824 */ /* 0x000fe200078e0a02 */
[----:B------:R-:W-:Y:S01]  /*4530*/  ISETP.GE.AND P2, PT, R10, RZ, PT ;  /* 0x000000ff0a00720c */ /* 0x000fe20003f46270 */
[----:B------:R-:W-:Y:S01]  /*4540*/  IMAD.HI.U32 R6, R3, R186, RZ ;  /* 0x000000ba03067227 */ /* 0x000fe200078e00ff */
[----:B------:R-:W-:-:S02]  /*4550*/  ISETP.GE.AND P4, PT, R11, RZ, PT ;  /* 0x000000ff0b00720c */ /* 0x000fc40003f86270 */
[----:B------:R-:W-:Y:S01]  /*4560*/  IABS R182, R5 ;  /* 0x0000000500b67213 */ /* 0x000fe20000000000 */
[----:B------:R-:W-:Y:S01]  /*4570*/  @!P6 IMAD.MOV R172, RZ, RZ, -R172 ;  /* 0x000000fffface224 */ /* 0x000fe200078e0aac */
[----:B------:R-:W-:Y:S01]  /*4580*/  ISETP.GE.AND P6, PT, R7, RZ, PT ;  /* 0x000000ff0700720c */ /* 0x000fe20003fc6270 */
[----:B------:R-:W-:Y:S01]  /*4590*/  IMAD.MOV R7, RZ, RZ, -R6 ;  /* 0x000000ffff077224 */ /* 0x000fe200078e0a06 */
[----:B------:R-:W-:Y:S01]  /*45a0*/  LOP3.LUT R6, R4, 0x70, RZ, 0xfc, !PT ;  /* 0x0000007004067812 */ /* 0x000fe200078efcff */
[--C-:B------:R-:W-:Y:S01]  /*45b0*/  @!P5 IMAD.IADD R174, R174, 0x1, -R2.reuse ;  /* 0x00000001aeaed824 */ /* 0x100fe200078e0a02 */
[----:B------:R-:W-:Y:S01]  /*45c0*/  ISETP.GE.AND P5, PT, R9, RZ, PT ;  /* 0x000000ff0900720c */ /* 0x000fe20003fa6270 */
[--C-:B------:R-:W-:Y:S01]  /*45d0*/  @!P3 IMAD.IADD R178, R178, 0x1, -R2.reuse ;  /* 0x00000001b2b2b824 */ /* 0x100fe200078e0a02 */
[----:B------:R-:W-:Y:S01]  /*45e0*/  IABS R184, R6 ;  /* 0x0000000600b87213 */ /* 0x000fe20000000000 */
[----:B------:R-:W-:Y:S01]  /*45f0*/  @!P0 IMAD.IADD R180, R180, 0x1, -R2 ;  /* 0x00000001b4b48824 */ /* 0x000fe200078e0a02 */
[----:B------:R-:W-:Y:S01]  /*4600*/  LOP3.LUT R9, R4, 0x6c, RZ, 0xfc, !PT ;  /* 0x0000006c04097812 */ /* 0x000fe200078efcff */
[----:B------:R-:W-:Y:S01]  /*4610*/  @!P2 IMAD.MOV R174, RZ, RZ, -R174 ;  /* 0x000000ffffaea224 */ /* 0x000fe200078e0aae */
[C---:B------:R-:W-:Y:S01]  /*4620*/  ISETP.GT.U32.AND P3, PT, R2.reuse, R178, PT ;  /* 0x000000b20200720c */ /* 0x040fe20003f64070 */
[----:B------:R-:W-:Y:S01]  /*4630*/  @!P1 IMAD.MOV R170, RZ, RZ, -R170 ;  /* 0x000000ffffaa9224 */ /* 0x000fe200078e0aaa */
[----:B------:R-:W-:Y:S01]  /*4640*/  ISETP.GE.AND P2, PT, R5, RZ, PT ;  /* 0x000000ff0500720c */ /* 0x000fe20003f46270 */
[----:B------:R-:W-:Y:S01]  /*4650*/  IMAD.HI.U32 R5, R3, R182, RZ ;  /* 0x000000b603057227 */ /* 0x000fe200078e00ff */
[----:B------:R-:W-:-:S02]  /*4660*/  ISETP.GT.U32.AND P0, PT, R2, R180, PT ;  /* 0x000000b40200720c */ /* 0x000fc40003f04070 */
[----:B------:R-:W-:Y:S01]  /*4670*/  ISETP.GE.AND P1, PT, R8, RZ, PT ;  /* 0x000000ff0800720c */ /* 0x000fe20003f26270 */
[----:B------:R-:W-:Y:S01]  /*4680*/  @!P4 IMAD.MOV R176, RZ, RZ, -R176 ;  /* 0x000000ffffb0c224 */ /* 0x000fe200078e0ab0 */
[----:B------:R-:W-:Y:S01]  /*4690*/  ISETP.GE.AND P4, PT, R6, RZ, PT ;  /* 0x000000ff0600720c */ /* 0x000fe20003f86270 */
[----:B------:R-:W-:Y:S01]  /*46a0*/  IMAD.HI.U32 R6, R3, R184, RZ ;  /* 0x000000b803067227 */ /* 0x000fe200078e00ff */
[----:B------:R-:W-:Y:S02]  /*46b0*/  LOP3.LUT R8, R4, 0x6e, RZ, 0xfc, !PT ;  /* 0x0000006e04087812 */ /* 0x000fe400078efcff */
[----:B------:R-:W-:Y:S01]  /*46c0*/  IABS R190, R9 ;  /* 0x0000000900be7213 */ /* 0x000fe20000000000 */
[----:B------:R-:W-:Y:S01]  /*46d0*/  IMAD.MOV R5, RZ, RZ, -R5 ;  /* 0x000000ffff057224 */ /* 0x000fe200078e0a05 */
[----:B------:R-:W-:Y:S01]  /*46e0*/  IABS R188, R8 ;  /* 0x0000000800bc7213 */ /* 0x000fe20000000000 */
[----:B------:R-:W-:Y:S01]  /*46f0*/  IMAD R186, R2, R7, R186 ;  /* 0x0000000702ba7224 */ /* 0x000fe200078e02ba */
[----:B------:R-:W-:Y:S01]  /*4700*/  LOP3.LUT R10, R4, 0x68, RZ, 0xfc, !PT ;  /* 0x00000068040a7812 */ /* 0x000fe200078efcff */
[----:B------:R-:W-:-:S02]  /*4710*/  IMAD.MOV R7, RZ, RZ, -R6 ;  /* 0x000000ffff077224 */ /* 0x000fc400078e0a06 */
[----:B------:R-:W-:Y:S01]  /*4720*/  IMAD R182, R2, R5, R182 ;  /* 0x0000000502b67224 */ /* 0x000fe200078e02b6 */
[----:B------:R-:W-:Y:S01]  /*4730*/  IABS R194, R10 ;  /* 0x0000000a00c27213 */ /* 0x000fe20000000000 */
[----:B------:R-:W-:Y:S01]  /*4740*/  @!P3 IMAD.IADD R178, R178, 0x1, -R2 ;  /* 0x00000001b2b2b824 */ /* 0x000fe200078e0a02 */
[C---:B------:R-:W-:Y:S01]  /*4750*/  ISETP.GT.U32.AND P3, PT, R2.reuse, R186, PT ;  /* 0x000000ba0200720c */ /* 0x040fe20003f64070 */
[----:B------:R-:W-:Y:S02]  /*4760*/  IMAD R184, R2, R7, R184 ;  /* 0x0000000702b87224 */ /* 0x000fe400078e02b8 */
[----:B------:R-:W-:Y:S01]  /*4770*/  @!P0 IMAD.IADD R180, R180, 0x1, -R2 ;  /* 0x00000001b4b48824 */ /* 0x000fe200078e0a02 */
[C---:B------:R-:W-:Y:S01]  /*4780*/  ISETP.GT.U32.AND P0, PT, R2.reuse, R182, PT ;  /* 0x000000b60200720c */ /* 0x040fe20003f04070 */
[----:B------:R-:W-:Y:S01]  /*4790*/  @!P1 IMAD.MOV R178, RZ, RZ, -R178 ;  /* 0x000000ffffb29224 */ /* 0x000fe200078e0ab2 */
[----:B------:R-:W-:Y:S01]  /*47a0*/  ISETP.GT.U32.AND P1, PT, R2, R184, PT ;  /* 0x000000b80200720c */ /* 0x000fe20003f24070 */
[----:B------:R-:W-:-:S04]  /*47b0*/  IMAD.HI.U32 R5, R3, R188, RZ ;  /* 0x000000bc03057227 */ /* 0x000fc800078e00ff */
[----:B------:R-:W-:Y:S01]  /*47c0*/  @!P6 IMAD.MOV R180, RZ, RZ, -R180 ;  /* 0x000000ffffb4e224 */ /* 0x000fe200078e0ab4 */
[----:B------:R-:W-:Y:S01]  /*47d0*/  ISETP.GE.AND P6, PT, R8, RZ, PT ;  /* 0x000000ff0800720c */ /* 0x000fe20003fc6270 */
[----:B------:R-:W-:Y:S01]  /*47e0*/  @!P3 IMAD.IADD R186, R186, 0x1, -R2 ;  /* 0x00000001babab824 */ /* 0x000fe200078e0a02 */
[----:B------:R-:W-:Y:S01]  /*47f0*/  LOP3.LUT R8, R4, 0x6a, RZ, 0xfc, !PT ;  /* 0x0000006a04087812 */ /* 0x000fe200078efcff */
[----:B------:R-:W-:-:S03]  /*4800*/  IMAD.HI.U32 R6, R3, R190, RZ ;  /* 0x000000be03067227 */ /* 0x000fc600078e00ff */
[----:B------:R-:W-:Y:S01]  /*4810*/  ISETP.GT.U32.AND P3, PT, R2, R186, PT ;  /* 0x000000ba0200720c */ /* 0x000fe20003f64070 */
[--C-:B------:R-:W-:Y:S01]  /*4820*/  @!P0 IMAD.IADD R182, R182, 0x1, -R2.reuse ;  /* 0x00000001b6b68824 */ /* 0x100fe200078e0a02 */
[----:B------:R-:W-:Y:S01]  /*4830*/  IABS R192, R8 ;  /* 0x0000000800c07213 */ /* 0x000fe20000000000 */
[----:B------:R-:W-:Y:S02]  /*4840*/  @!P1 IMAD.IADD R184, R184, 0x1, -R2 ;  /* 0x00000001b8b89824 */ /* 0x000fe400078e0a02 */
[----:B------:R-:W-:Y:S01]  /*4850*/  IMAD.MOV R5, RZ, RZ, -R5 ;  /* 0x000000ffff057224 */ /* 0x000fe200078e0a05 */
[C---:B------:R-:W-:Y:S01]  /*4860*/  ISETP.GT.U32.AND P0, PT, R2.reuse, R182, PT ;  /* 0x000000b60200720c */ /* 0x040fe20003f04070 */
[----:B------:R-:W-:Y:S01]  /*4870*/  IMAD.MOV R7, RZ, RZ, -R6 ;  /* 0x000000ffff077224 */ /* 0x000fe200078e0a06 */
[C---:B------:R-:W-:Y:S01]  /*4880*/  ISETP.GT.U32.AND P1, PT, R2.reuse, R184, PT ;  /* 0x000000b80200720c */ /* 0x040fe20003f24070 */
[C---:B------:R-:W-:Y:S02]  /*4890*/  IMAD R188, R2.reuse, R5, R188 ;  /* 0x0000000502bc7224 */ /* 0x040fe400078e02bc */
[----:B------:R-:W-:-:S02]  /*48a0*/  IMAD R190, R2, R7, R190 ;  /* 0x0000000702be7224 */ /* 0x000fc400078e02be */
[----:B------:R-:W-:-:S04]  /*48b0*/  IMAD.HI.U32 R5, R3, R192, RZ ;  /* 0x000000c003057227 */ /* 0x000fc800078e00ff */
[----:B------:R-:W-:Y:S02]  /*48c0*/  IMAD.MOV R7, RZ, RZ, -R5 ;  /* 0x000000ffff077224 */ /* 0x000fe400078e0a05 */
[--C-:B------:R-:W-:Y:S01]  /*48d0*/  @!P0 IMAD.IADD R182, R182, 0x1, -R2.reuse ;  /* 0x00000001b6b68824 */ /* 0x100fe200078e0a02 */
[----:B------:R-:W-:Y:S01]  /*48e0*/  ISETP.GT.U32.AND P0, PT, R2, R188, PT ;  /* 0x000000bc0200720c */ /* 0x000fe20003f04070 */
[----:B------:R-:W-:Y:S01]  /*48f0*/  @!P1 IMAD.IADD R184, R184, 0x1, -R2 ;  /* 0x00000001b8b89824 */ /* 0x000fe200078e0a02 */
[----:B------:R-:W-:Y:S01]  /*4900*/  ISETP.GT.U32.AND P1, PT, R2, R190, PT ;  /* 0x000000be0200720c */ /* 0x000fe20003f24070 */
[----:B------:R-:W-:-:S04]  /*4910*/  IMAD.HI.U32 R5, R3, R194, RZ ;  /* 0x000000c203057227 */ /* 0x000fc800078e00ff */
[----:B------:R-:W-:Y:S01]  /*4920*/  @!P3 IMAD.IADD R186, R186, 0x1, -R2 ;  /* 0x00000001babab824 */ /* 0x000fe200078e0a02 */
[----:B------:R-:W-:Y:S01]  /*4930*/  ISETP.GE.AND P3, PT, R9, RZ, PT ;  /* 0x000000ff0900720c */ /* 0x000fe20003f66270 */
[----:B------:R-:W-:Y:S02]  /*4940*/  IMAD R192, R2, R7, R192 ;  /* 0x0000000702c07224 */ /* 0x000fe400078e02c0 */
[----:B------:R-:W-:Y:S02]  /*4950*/  IMAD.MOV R9, RZ, RZ, -R5 ;  /* 0x000000ffff097224 */ /* 0x000fe400078e0a05 */
[----:B------:R-:W-:Y:S01]  /*4960*/  @!P0 IMAD.IADD R188, R188, 0x1, -R2 ;  /* 0x00000001bcbc8824 */ /* 0x000fe200078e0a02 */
[C---:B------:R-:W-:Y:S01]  /*4970*/  ISETP.GT.U32.AND P0, PT, R2.reuse, R192, PT ;  /* 0x000000c00200720c */ /* 0x040fe20003f04070 */
[----:B------:R-:W-:Y:S01]  /*4980*/  IMAD R194, R2, R9, R194 ;  /* 0x0000000902c27224 */ /* 0x000fe200078e02c2 */
[----:B------:R-:W-:Y:S01]  /*4990*/  LOP3.LUT R9, R4, 0x60, RZ, 0xfc, !PT ;  /* 0x0000006004097812 */ /* 0x000fe200078efcff */
[----:B------:R-:W-:-:S02]  /*49a0*/  @!P1 IMAD.IADD R190, R190, 0x1, -R2 ;  /* 0x00000001bebe9824 */ /* 0x000fc400078e0a02 */
[C---:B------:R-:W-:Y:S01]  /*49b0*/  IMAD.HI.U32 R6, R3.reuse, R196, RZ ;  /* 0x000000c403067227 */ /* 0x040fe200078e00ff */
[----:B------:R-:W-:Y:S02]  /*49c0*/  ISETP.GT.U32.AND P1, PT, R2, R194, PT ;  /* 0x000000c20200720c */ /* 0x000fe40003f24070 */
[----:B------:R-:W-:Y:S01]  /*49d0*/  IABS R202, R9 ;  /* 0x0000000900ca7213 */ /* 0x000fe20000000000 */
[----:B------:R-:W-:-:S04]  /*49e0*/  IMAD.HI.U32 R5, R3, R200, RZ ;  /* 0x000000c803057227 */ /* 0x000fc800078e00ff */
[----:B------:R-:W-:Y:S01]  /*49f0*/  @!P0 IMAD.IADD R192, R192, 0x1, -R2 ;  /* 0x00000001c0c08824 */ /* 0x000fe200078e0a02 */
[----:B------:R-:W-:Y:S01]  /*4a00*/  ISETP.GT.U32.AND P0, PT, R2, R190, PT ;  /* 0x000000be0200720c */ /* 0x000fe20003f04070 */
[----:B------:R-:W-:Y:S02]  /*4a10*/  IMAD.MOV R11, RZ, RZ, -R6 ;  /* 0x000000ffff0b7224 */ /* 0x000fe400078e0a06 */
[----:B------:R-:W-:Y:S02]  /*4a20*/  IMAD.MOV R5, RZ, RZ, -R5 ;  /* 0x000000ffff057224 */ /* 0x000fe400078e0a05 */
[----:B------:R-:W-:Y:S01]  /*4a30*/  @!P1 IMAD.IADD R194, R194, 0x1, -R2 ;  /* 0x00000001c2c29824 */ /* 0x000fe200078e0a02 */
[C---:B------:R-:W-:Y:S01]  /*4a40*/  ISETP.GT.U32.AND P1, PT, R2.reuse, R192, PT ;  /* 0x000000c00200720c */ /* 0x040fe20003f24070 */
[----:B------:R-:W-:Y:S01]  /*4a50*/  IMAD R196, R2, R11, R196 ;  /* 0x0000000b02c47224 */ /* 0x000fe200078e02c4 */
[----:B------:R-:W-:Y:S01]  /*4a60*/  LOP3.LUT R11, R4, 0x5e, RZ, 0xfc, !PT ;  /* 0x0000005e040b7812 */ /* 0x000fe200078efcff */
[----:B------:R-:W-:-:S02]  /*4a70*/  IMAD R200, R2, R5, R200 ;  /* 0x0000000502c87224 */ /* 0x000fc400078e02c8 */
[----:B------:R-:W-:Y:S01]  /*4a80*/  @!P4 IMAD.MOV R184, RZ, RZ, -R184 ;  /* 0x000000ffffb8c224 */ /* 0x000fe200078e0ab8 */
[C---:B------:R-:W-:Y:S01]  /*4a90*/  ISETP.GT.U32.AND P4, PT, R2.reuse, R196, PT ;  /* 0x000000c40200720c */ /* 0x040fe20003f84070 */
[----:B------:R-:W-:Y:S01]  /*4aa0*/  @!P5 IMAD.MOV R186, RZ, RZ, -R186 ;  /* 0x000000ffffbad224 */ /* 0x000fe200078e0aba */
[C---:B------:R-:W-:Y:S01]  /*4ab0*/  ISETP.GT.U32.AND P5, PT, R2.reuse, R188, PT ;  /* 0x000000bc0200720c */ /* 0x040fe20003fa4070 */
[----:B------:R-:W-:Y:S01]  /*4ac0*/  @!P2 IMAD.MOV R182, RZ, RZ, -R182 ;  /* 0x000000ffffb6a224 */ /* 0x000fe200078e0ab6 */
[----:B------:R-:W-:Y:S01]  /*4ad0*/  ISETP.GT.U32.AND P2, PT, R2, R194, PT ;  /* 0x000000c20200720c */ /* 0x000fe20003f44070 */
[----:B------:R-:W-:Y:S01]  /*4ae0*/  IMAD.HI.U32 R7, R3, R198, RZ ;  /* 0x000000c603077227 */ /* 0x000fe200078e00ff */
[----:B------:R-:W-:-:S03]  /*4af0*/  IABS R204, R11 ;  /* 0x0000000b00cc7213 */ /* 0x000fc60000000000 */
[--C-:B------:R-:W-:Y:S01]  /*4b00*/  @!P1 IMAD.IADD R192, R192, 0x1, -R2.reuse ;  /* 0x00000001c0c09824 */ /* 0x100fe200078e0a02 */
[----:B------:R-:W-:Y:S01]  /*4b10*/  ISETP.GT.U32.AND P1, PT, R2, R200, PT ;  /* 0x000000c80200720c */ /* 0x000fe20003f24070 */
[----:B------:R-:W-:Y:S02]  /*4b20*/  IMAD.MOV R7, RZ, RZ, -R7 ;  /* 0x000000ffff077224 */ /* 0x000fe400078e0a07 */
[----:B------:R-:W-:Y:S01]  /*4b30*/  @!P0 IMAD.IADD R190, R190, 0x1, -R2 ;  /* 0x00000001bebe8824 */ /* 0x000fe200078e0a02 */
[----:B------:R-:W-:Y:S01]  /*4b40*/  ISETP.GE.AND P0, PT, R8, RZ, PT ;  /* 0x000000ff0800720c */ /* 0x000fe20003f06270 */
[----:B------:R-:W-:Y:S01]  /*4b50*/  IMAD R198, R2, R7, R198 ;  /* 0x0000000702c67224 */ /* 0x000fe200078e02c6 */
[----:B------:R-:W-:Y:S01]  /*4b60*/  LOP3.LUT R8, R4, 0x5a, RZ, 0xfc, !PT ;  /* 0x0000005a04087812 */ /* 0x000fe200078efcff */
[----:B------:R-:W-:Y:S01]  /*4b70*/  @!P4 IMAD.IADD R196, R196, 0x1, -R2 ;  /* 0x00000001c4c4c824 */ /* 0x000fe200078e0a02 */
[----:B------:R-:W-:Y:S01]  /*4b80*/  ISETP.GE.AND P4, PT, R12, RZ, PT ;  /* 0x000000ff0c00720c */ /* 0x000fe20003f86270 */
[----:B------:R-:W-:Y:S01]  /*4b90*/  IMAD.HI.U32 R5, R3, R202, RZ ;  /* 0x000000ca03057227 */ /* 0x000fe200078e00ff */
[----:B------:R-:W-:-:S02]  /*4ba0*/  IABS R208, R8 ;  /* 0x0000000800d07213 */ /* 0x000fc40000000000 */
[----:B------:R-:W-:Y:S01]  /*4bb0*/  LOP3.LUT R12, R4, 0x28, RZ, 0xfc, !PT ;  /* 0x00000028040c7812 */ /* 0x000fe200078efcff */
[--C-:B------:R-:W-:Y:S01]  /*4bc0*/  @!P5 IMAD.IADD R188, R188, 0x1, -R2.reuse ;  /* 0x00000001bcbcd824 */ /* 0x100fe200078e0a02 */
[----:B------:R-:W-:Y:S01]  /*4bd0*/  ISETP.GT.U32.AND P5, PT, R2, R198, PT ;  /* 0x000000c60200720c */ /* 0x000fe20003fa4070 */
[--C-:B------:R-:W-:Y:S01]  /*4be0*/  @!P2 IMAD.IADD R194, R194, 0x1, -R2.reuse ;  /* 0x00000001c2c2a824 */ /* 0x100fe200078e0a02 */
[----:B------:R-:W-:Y:S01]  /*4bf0*/  ISETP.GE.AND P2, PT, R10, RZ, PT ;  /* 0x000000ff0a00720c */ /* 0x000fe20003f46270 */
[----:B------:R-:W-:Y:S01]  /*4c00*/  @!P1 IMAD.IADD R200, R200, 0x1, -R2 ;  /* 0x00000001c8c89824 */ /* 0x000fe200078e0a02 */
[----:B------:R-:W-:Y:S01]  /*4c10*/  ISETP.GT.U32.AND P1, PT, R2, R196, PT ;  /* 0x000000c40200720c */ /* 0x000fe20003f24070 */
[----:B------:R-:W-:Y:S01]  /*4c20*/  IMAD.HI.U32 R6, R3, R204, RZ ;  /* 0x000000cc03067227 */ /* 0x000fe200078e00ff */
[C---:B------:R-:W-:Y:S02]  /*4c30*/  LOP3.LUT R10, R4.reuse, 0x4e, RZ, 0xfc, !PT ;  /* 0x0000004e040a7812 */ /* 0x040fe400078efcff */
[----:B------:R-:W-:Y:S01]  /*4c40*/  IABS R25, R12 ;  /* 0x0000000c00197213 */ /* 0x000fe20000000000 */
[----:B------:R-:W-:Y:S01]  /*4c50*/  IMAD.MOV R5, RZ, RZ, -R5 ;  /* 0x000000ffff057224 */ /* 0x000fe200078e0a05 */
[----:B------:R-:W-:Y:S01]  /*4c60*/  IABS R220, R10 ;  /* 0x0000000a00dc7213 */ /* 0x000fe20000000000 */
[----:B------:R-:W-:Y:S01]  /*4c70*/  IMAD.MOV R7, RZ, RZ, -R6 ;  /* 0x000000ffff077224 */ /* 0x000fe200078e0a06 */
[----:B------:R-:W-:Y:S01]  /*4c80*/  LOP3.LUT R6, R4, 0x5c, RZ, 0xfc, !PT ;  /* 0x0000005c04067812 */ /* 0x000fe200078efcff */
[----:B------:R-:W-:-:S02]  /*4c90*/  IMAD R202, R2, R5, R202 ;  /* 0x0000000502ca7224 */ /* 0x000fc400078e02ca */
[C---:B------:R-:W-:Y:S01]  /*4ca0*/  IMAD R204, R2.reuse, R7, R204 ;  /* 0x0000000702cc7224 */ /* 0x040fe200078e02cc */
[----:B------:R-:W-:Y:S01]  /*4cb0*/  IABS R206, R6 ;  /* 0x0000000600ce7213 */ /* 0x000fe20000000000 */
[----:B------:R-:W-:Y:S01]  /*4cc0*/  @!P3 IMAD.MOV R190, RZ, RZ, -R190 ;  /* 0x000000ffffbeb224 */ /* 0x000fe200078e0abe */
[C---:B------:R-:W-:Y:S01]  /*4cd0*/  ISETP.GT.U32.AND P3, PT, R2.reuse, R200, PT ;  /* 0x000000c80200720c */ /* 0x040fe20003f64070 */
[----:B------:R-:W-:Y:S01]  /*4ce0*/  @!P0 IMAD.MOV R192, RZ, RZ, -R192 ;  /* 0x000000ffffc08224 */ /* 0x000fe200078e0ac0 */
[----:B------:R-:W-:Y:S01]  /*4cf0*/  ISETP.GT.U32.AND P0, PT, R2, R202, PT ;  /* 0x000000ca0200720c */ /* 0x000fe20003f04070 */
[----:B------:R-:W-:Y:S01]  /*4d00*/  @!P5 IMAD.IADD R198, R198, 0x1, -R2 ;  /* 0x00000001c6c6d824 */ /* 0x000fe200078e0a02 */
[----:B------:R-:W-:Y:S01]  /*4d10*/  ISETP.GE.AND P5, PT, R14, RZ, PT ;  /* 0x000000ff0e00720c */ /* 0x000fe20003fa6270 */
[----:B------:R-:W-:Y:S01]  /*4d20*/  @!P2 IMAD.MOV R194, RZ, RZ, -R194 ;  /* 0x000000ffffc2a224 */ /* 0x000fe200078e0ac2 */
[----:B------:R-:W-:Y:S01]  /*4d30*/  ISETP.GE.AND P2, PT, R15, RZ, PT ;  /* 0x000000ff0f00720c */ /* 0x000fe20003f46270 */
[----:B------:R-:W-:Y:S01]  /*4d40*/  @!P1 IMAD.IADD R196, R196, 0x1, -R2 ;  /* 0x00000001c4c49824 */ /* 0x000fe200078e0a02 */
[----:B------:R-:W-:Y:S01]  /*4d50*/  ISETP.GT.U32.AND P1, PT, R2, R204, PT ;  /* 0x000000cc0200720c */ /* 0x000fe20003f24070 */
[----:B------:R-:W-:Y:S01]  /*4d60*/  IMAD.HI.U32 R5, R3, R206, RZ ;  /* 0x000000ce03057227 */ /* 0x000fe200078e00ff */
[----:B------:R-:W-:-:S03]  /*4d70*/  LOP3.LUT R15, R4, 0x16, RZ, 0xfc, !PT ;  /* 0x00000016040f7812 */ /* 0x000fc600078efcff */
[----:B------:R-:W-:Y:S01]  /*4d80*/  @!P6 IMAD.MOV R188, RZ, RZ, -R188 ;  /* 0x000000ffffbce224 */ /* 0x000fe200078e0abc */
[----:B------:R-:W-:Y:S01]  /*4d90*/  ISETP.GT.U32.AND P6, PT, R2, R198, PT ;  /* 0x000000c60200720c */ /* 0x000fe20003fc4070 */
[----:B------:R-:W-:Y:S01]  /*4da0*/  IMAD.MOV R5, RZ, RZ, -R5 ;  /* 0x000000ffff057224 */ /* 0x000fe200078e0a05 */
[----:B------:R-:W-:Y:S01]  /*4db0*/  IABS R132, R15 ;  /* 0x0000000f00847213 */ /* 0x000fe20000000000 */
[--C-:B------:R-:W-:Y:S01]  /*4dc0*/  @!P3 IMAD.IADD R200, R200, 0x1, -R2.reuse ;  /* 0x00000001c8c8b824 */ /* 0x100fe200078e0a02 */
[----:B------:R-:W-:Y:S01]  /*4dd0*/  ISETP.GE.AND P3, PT, R11, RZ, PT ;  /* 0x000000ff0b00720c */ /* 0x000fe20003f66270 */
[----:B------:R-:W-:Y:S01]  /*4de0*/  @!P0 IMAD.IADD R202, R202, 0x1, -R2 ;  /* 0x00000001caca8824 */ /* 0x000fe200078e0a02 */
[----:B------:R-:W-:Y:S01]  /*4df0*/  ISETP.GE.AND P0, PT, R6, RZ, PT ;  /* 0x000000ff0600720c */ /* 0x000fe20003f06270 */
[----:B------:R-:W-:Y:S01]  /*4e00*/  IMAD R206, R2, R5, R206 ;  /* 0x0000000502ce7224 */ /* 0x000fe200078e02ce */
[----:B------:R-:W-:Y:S01]  /*4e10*/  LOP3.LUT R5, R4, 0x58, RZ, 0xfc, !PT ;  /* 0x0000005804057812 */ /* 0x000fe200078efcff */
[----:B------:R-:W-:Y:S01]  /*4e20*/  @!P1 IMAD.IADD R204, R204, 0x1, -R2 ;  /* 0x00000001cccc9824 */ /* 0x000fe200078e0a02 */
[C---:B------:R-:W-:Y:S01]  /*4e30*/  ISETP.GT.U32.AND P1, PT, R2.reuse, R202, PT ;  /* 0x000000ca0200720c */ /* 0x040fe20003f24070 */
[----:B------:R-:W-:Y:S01]  /*4e40*/  @!P2 IMAD.MOV R200, RZ, RZ, -R200 ;  /* 0x000000ffffc8a224 */ /* 0x000fe200078e0ac8 */
[----:B------:R-:W-:Y:S01]  /*4e50*/  ISETP.GT.U32.AND P2, PT, R2, R206, PT ;  /* 0x000000ce0200720c */ /* 0x000fe20003f44070 */
[----:B------:R-:W-:Y:S01]  /*4e60*/  @!P6 IMAD.IADD R198, R198, 0x1, -R2 ;  /* 0x00000001c6c6e824 */ /* 0x000fe200078e0a02 */
[----:B------:R-:W-:Y:S01]  /*4e70*/  ISETP.GE.AND P6, PT, R9, RZ, PT ;  /* 0x000000ff0900720c */ /* 0x000fe20003fc6270 */
[----:B------:R-:W-:Y:S01]  /*4e80*/  IMAD.HI.U32 R6, R3, R208, RZ ;  /* 0x000000d003067227 */ /* 0x000fe200078e00ff */
[----:B------:R-:W-:-:S02]  /*4e90*/  IABS R210, R5 ;  /* 0x0000000500d27213 */ /* 0x000fc40000000000 */
[----:B------:R-:W-:Y:S01]  /*4ea0*/  LOP3.LUT R11, R4, 0x4c, RZ, 0xfc, !PT ;  /* 0x0000004c040b7812 */ /* 0x000fe200078efcff */
[----:B------:R-:W-:Y:S01]  /*4eb0*/  @!P5 IMAD.MOV R198, RZ, RZ, -R198 ;  /* 0x000000ffffc6d224 */ /* 0x000fe200078e0ac6 */
[----:B------:R-:W-:Y:S01]  /*4ec0*/  ISETP.GT.U32.AND P5, PT, R2, R204, PT ;  /* 0x000000cc0200720c */ /* 0x000fe20003fa4070 */
[----:B------:R-:W-:Y:S01]  /*4ed0*/  IMAD.MOV R7, RZ, RZ, -R6 ;  /* 0x000000ffff077224 */ /* 0x000fe200078e0a06 */
[----:B------:R-:W-:Y:S01]  /*4ee0*/  LOP3.LUT R6, R4, 0x56, RZ, 0xfc, !PT ;  /* 0x0000005604067812 */ /* 0x000fe200078efcff */
[--C-:B------:R-:W-:Y:S01]  /*4ef0*/  @!P1 IMAD.IADD R202, R202, 0x1, -R2.reuse ;  /* 0x00000001caca9824 */ /* 0x100fe200078e0a02 */
[----:B------:R-:W-:Y:S01]  /*4f00*/  ISETP.GE.AND P1, PT, R5, RZ, PT ;  /* 0x000000ff0500720c */ /* 0x000fe20003f26270 */
[----:B------:R-:W-:Y:S01]  /*4f10*/  @!P2 IMAD.IADD R206, R206, 0x1, -R2 ;  /* 0x00000001cecea824 */ /* 0x000fe200078e0a02 */
[----:B------:R-:W-:Y:S01]  /*4f20*/  IABS R212, R6 ;  /* 0x0000000600d47213 */ /* 0x000fe20000000000 */
[----:B------:R-:W-:Y:S01]  /*4f30*/  @!P6 IMAD.MOV R202, RZ, RZ, -R202 ;  /* 0x000000ffffcae224 */ /* 0x000fe200078e0aca */
[----:B------:R-:W-:Y:S01]  /*4f40*/  ISETP.GE.AND P2, PT, R6, RZ, PT ;  /* 0x000000ff0600720c */ /* 0x000fe20003f46270 */
[----:B------:R-:W-:Y:S01]  /*4f50*/  IMAD.HI.U32 R5, R3, R210, RZ ;  /* 0x000000d203057227 */ /* 0x000fe200078e00ff */
[----:B------:R-:W-:-:S02]  /*4f60*/  ISETP.GT.U32.AND P6, PT, R2, R206, PT ;  /* 0x000000ce0200720c */ /* 0x000fc40003fc4070 */
[----:B------:R-:W-:Y:S01]  /*4f70*/  IABS R222, R11 ;  /* 0x0000000b00de7213 */ /* 0x000fe20000000000 */
[----:B------:R-:W-:Y:S02]  /*4f80*/  IMAD.MOV R5, RZ, RZ, -R5 ;  /* 0x000000ffff057224 */ /* 0x000fe400078e0a05 */
[----:B------:R-:W-:Y:S01]  /*4f90*/  @!P4 IMAD.MOV R196, RZ, RZ, -R196 ;  /* 0x000000ffffc4c224 */ /* 0x000fe200078e0ac4 */
[----:B------:R-:W-:Y:S01]  /*4fa0*/  ISETP.GE.AND P4, PT, R8, RZ, PT ;  /* 0x000000ff0800720c */ /* 0x000fe20003f86270 */
[----:B------:R-:W-:Y:S01]  /*4fb0*/  IMAD R208, R2, R7, R208 ;  /* 0x0000000702d07224 */ /* 0x000fe200078e02d0 */
[----:B------:R-:W-:Y:S01]  /*4fc0*/  LOP3.LUT R8, R4, 0x54, RZ, 0xfc, !PT ;  /* 0x0000005404087812 */ /* 0x000fe200078efcff */
[----:B------:R-:W-:Y:S02]  /*4fd0*/  IMAD R210, R2, R5, R210 ;  /* 0x0000000502d27224 */ /* 0x000fe400078e02d2 */
[--C-:B------:R-:W-:Y:S01]  /*4fe0*/  @!P5 IMAD.IADD R204, R204, 0x1, -R2.reuse ;  /* 0x00000001ccccd824 */ /* 0x100fe200078e0a02 */
[----:B------:R-:W-:Y:S01]  /*4ff0*/  ISETP.GT.U32.AND P5, PT, R2, R208, PT ;  /* 0x000000d00200720c */ /* 0x000fe20003fa4070 */
[----:B------:R-:W-:Y:S01]  /*5000*/  @!P6 IMAD.IADD R206, R206, 0x1, -R2 ;  /* 0x00000001cecee824 */ /* 0x000fe200078e0a02 */
[----:B------:R-:W-:Y:S01]  /*5010*/  IABS R214, R8 ;  /* 0x0000000800d67213 */ /* 0x000fe20000000000 */
[----:B------:R-:W-:Y:S01]  /*5020*/  IMAD.HI.U32 R6, R3, R212, RZ ;  /* 0x000000d403067227 */ /* 0x000fe200078e00ff */
[----:B------:R-:W-:-:S03]  /*5030*/  ISETP.GT.U32.AND P6, PT, R2, R210, PT ;  /* 0x000000d20200720c */ /* 0x000fc60003fc4070 */
[----:B------:R-:W-:-:S04]  /*5040*/  IMAD.HI.U32 R7, R3, R214, RZ ;  /* 0x000000d603077227 */ /* 0x000fc800078e00ff */
[----:B------:R-:W-:Y:S01]  /*5050*/  IMAD.MOV R9, RZ, RZ, -R6 ;  /* 0x000000ffff097224 */ /* 0x000fe200078e0a06 */
[----:B------:R-:W-:Y:S01]  /*5060*/  LOP3.LUT R6, R4, 0x52, RZ, 0xfc, !PT ;  /* 0x0000005204067812 */ /* 0x000fe200078efcff */
[----:B------:R-:W-:Y:S02]  /*5070*/  IMAD.MOV R7, RZ, RZ, -R7 ;  /* 0x000000ffff077224 */ /* 0x000fe400078e0a07 */
[----:B------:R-:W-:Y:S01]  /*5080*/  @!P5 IMAD.IADD R208, R208, 0x1, -R2 ;  /* 0x00000001d0d0d824 */ /* 0x000fe200078e0a02 */
[----:B------:R-:W-:Y:S01]  /*5090*/  IABS R216, R6 ;  /* 0x0000000600d87213 */ /* 0x000fe20000000000 */
[----:B------:R-:W-:Y:S02]  /*50a0*/  IMAD R214, R2, R7, R214 ;  /* 0x0000000702d67224 */ /* 0x000fe400078e02d6 */
[----:B------:R-:W-:Y:S01]  /*50b0*/  @!P6 IMAD.IADD R210, R210, 0x1, -R2 ;  /* 0x00000001d2d2e824 */ /* 0x000fe200078e0a02 */
[C---:B------:R-:W-:Y:S01]  /*50c0*/  ISETP.GT.U32.AND P5, PT, R2.reuse, R208, PT ;  /* 0x000000d00200720c */ /* 0x040fe20003fa4070 */
[----:B------:R-:W-:Y:S01]  /*50d0*/  @!P0 IMAD.MOV R206, RZ, RZ, -R206 ;  /* 0x000000ffffce8224 */ /* 0x000fe200078e0ace */
[C---:B------:R-:W-:Y:S01]  /*50e0*/  ISETP.GT.U32.AND P6, PT, R2.reuse, R214, PT ;  /* 0x000000d60200720c */ /* 0x040fe20003fc4070 */
[----:B------:R-:W-:Y:S01]  /*50f0*/  IMAD.HI.U32 R5, R3, R216, RZ ;  /* 0x000000d803057227 */ /* 0x000fe200078e00ff */
[----:B------:R-:W-:-:S03]  /*5100*/  ISETP.GT.U32.AND P0, PT, R2, R210, PT ;  /* 0x000000d20200720c */ /* 0x000fc60003f04070 */
[----:B------:R-:W-:Y:S02]  /*5110*/  IMAD.MOV R5, RZ, RZ, -R5 ;  /* 0x000000ffff057224 */ /* 0x000fe400078e0a05 */
[C---:B------:R-:W-:Y:S02]  /*5120*/  IMAD R212, R2.reuse, R9, R212 ;  /* 0x0000000902d47224 */ /* 0x040fe400078e02d4 */
[----:B------:R-:W-:Y:S02]  /*5130*/  IMAD R216, R2, R5, R216 ;  /* 0x0000000502d87224 */ /* 0x000fe400078e02d8 */
[--C-:B------:R-:W-:Y:S01]  /*5140*/  @!P5 IMAD.IADD R208, R208, 0x1, -R2.reuse ;  /* 0x00000001d0d0d824 */ /* 0x100fe200078e0a02 */
[----:B------:R-:W-:Y:S01]  /*5150*/  ISETP.GT.U32.AND P5, PT, R2, R212, PT ;  /* 0x000000d40200720c */ /* 0x000fe20003fa4070 */
[--C-:B------:R-:W-:Y:S02]  /*5160*/  @!P6 IMAD.IADD R214, R214, 0x1, -R2.reuse ;  /* 0x00000001d6d6e824 */ /* 0x100fe400078e0a02 */
[----:B------:R-:W-:Y:S01]  /*5170*/  @!P0 IMAD.IADD R210, R210, 0x1, -R2 ;  /* 0x00000001d2d28824 */ /* 0x000fe200078e0a02 */
[----:B------:R-:W-:Y:S01]  /*5180*/  ISETP.GT.U32.AND P0, PT, R2, R216, PT ;  /* 0x000000d80200720c */ /* 0x000fe20003f04070 */
[----:B------:R-:W-:Y:S01]  /*5190*/  @!P4 IMAD.MOV R208, RZ, RZ, -R208 ;  /* 0x000000ffffd0c224 */ /* 0x000fe200078e0ad0 */
[----:B------:R-:W-:Y:S01]  /*51a0*/  ISETP.GE.AND P4, PT, R6, RZ, PT ;  /* 0x000000ff0600720c */ /* 0x000fe20003f86270 */
[----:B------:R-:W-:Y:S01]  /*51b0*/  IMAD.HI.U32 R6, R3, R220, RZ ;  /* 0x000000dc03067227 */ /* 0x000fe200078e00ff */
[----:B------:R-:W-:-:S03]  /*51c0*/  ISETP.GT.U32.AND P6, PT, R2, R214, PT ;  /* 0x000000d60200720c */ /* 0x000fc60003fc4070 */
[----:B------:R-:W-:Y:S01]  /*51d0*/  @!P3 IMAD.MOV R204, RZ, RZ, -R204 ;  /* 0x000000ffffccb224 */ /* 0x000fe200078e0acc */
[----:B------:R-:W-:Y:S01]  /*51e0*/  ISETP.GE.AND P3, PT, R8, RZ, PT ;  /* 0x000000ff0800720c */ /* 0x000fe20003f66270 */
[----:B------:R-:W-:Y:S01]  /*51f0*/  IMAD.MOV R9, RZ, RZ, -R6 ;  /* 0x000000ffff097224 */ /* 0x000fe200078e0a06 */
[C---:B------:R-:W-:Y:S01]  /*5200*/  LOP3.LUT R8, R4.reuse, 0x50, RZ, 0xfc, !PT ;  /* 0x0000005004087812 */ /* 0x040fe200078efcff */
[----:B------:R-:W-:Y:S01]  /*5210*/  @!P1 IMAD.MOV R210, RZ, RZ, -R210 ;  /* 0x000000ffffd29224 */ /* 0x000fe200078e0ad2 */
[----:B------:R-:W-:Y:S01]  /*5220*/  LOP3.LUT R6, R4, 0x4a, RZ, 0xfc, !PT ;  /* 0x0000004a04067812 */ /* 0x000fe200078efcff */
[----:B------:R-:W-:Y:S01]  /*5230*/  IMAD R220, R2, R9, R220 ;  /* 0x0000000902dc7224 */ /* 0x000fe200078e02dc */
[----:B------:R-:W-:Y:S01]  /*5240*/  IABS R218, R8 ;  /* 0x0000000800da7213 */ /* 0x000fe20000000000 */
[--C-:B------:R-:W-:Y:S01]  /*5250*/  @!P0 IMAD.IADD R216, R216, 0x1, -R2.reuse ;  /* 0x00000001d8d88824 */ /* 0x100fe200078e0a02 */
[----:B------:R-:W-:Y:S01]  /*5260*/  IABS R224, R6 ;  /* 0x0000000600e07213 */ /* 0x000fe20000000000 */
[----:B------:R-:W-:Y:S01]  /*5270*/  @!P6 IMAD.IADD R214, R214, 0x1, -R2 ;  /* 0x00000001d6d6e824 */ /* 0x000fe200078e0a02 */
[C---:B------:R-:W-:Y:S01]  /*5280*/  ISETP.GT.U32.AND P6, PT, R2.reuse, R220, PT ;  /* 0x000000dc0200720c */ /* 0x040fe20003fc4070 */
[----:B------:R-:W-:Y:S01]  /*5290*/  IMAD.HI.U32 R5, R3, R218, RZ ;  /* 0x000000da03057227 */ /* 0x000fe200078e00ff */
[----:B------:R-:W-:-:S03]  /*52a0*/  ISETP.GT.U32.AND P1, PT, R2, R216, PT ;  /* 0x000000d80200720c */ /* 0x000fc60003f24070 */
[----:B------:R-:W-:-:S04]  /*52b0*/  IMAD.HI.U32 R7, R3, R222, RZ ;  /* 0x000000de03077227 */ /* 0x000fc800078e00ff */
[----:B------:R-:W-:Y:S02]  /*52c0*/  @!P5 IMAD.IADD R212, R212, 0x1, -R2 ;  /* 0x00000001d4d4d824 */ /* 0x000fe400078e0a02 */
[----:B------:R-:W-:Y:S02]  /*52d0*/  IMAD.MOV R5, RZ, RZ, -R5 ;  /* 0x000000ffff057224 */ /* 0x000fe400078e0a05 */
[----:B------:R-:W-:Y:S01]  /*52e0*/  IMAD.MOV R7, RZ, RZ, -R7 ;  /* 0x000000ffff077224 */ /* 0x000fe200078e0a07 */
[C---:B------:R-:W-:Y:S01]  /*52f0*/  ISETP.GT.U32.AND P5, PT, R2.reuse, R212, PT ;  /* 0x000000d40200720c */ /* 0x040fe20003fa4070 */
[C---:B------:R-:W-:Y:S02]  /*5300*/  IMAD R218, R2.reuse, R5, R218 ;  /* 0x0000000502da7224 */ /* 0x040fe400078e02da */
[----:B------:R-:W-:Y:S01]  /*5310*/  IMAD R222, R2, R7, R222 ;  /* 0x0000000702de7224 */ /* 0x000fe200078e02de */
[----:B------:R-:W-:Y:S01]  /*5320*/  LOP3.LUT R7, R4, 0x48, RZ, 0xfc, !PT ;  /* 0x0000004804077812 */ /* 0x000fe200078efcff */
[----:B------:R-:W-:Y:S01]  /*5330*/  IMAD.HI.U32 R5, R3, R224, RZ ;  /* 0x000000e003057227 */ /* 0x000fe200078e00ff */
[----:B------:R-:W-:-:S02]  /*5340*/  ISETP.GT.U32.AND P0, PT, R2, R218, PT ;  /* 0x000000da0200720c */ /* 0x000fc40003f04070 */
[----:B------:R-:W-:Y:S01]  /*5350*/  IABS R226, R7 ;  /* 0x0000000700e27213 */ /* 0x000fe20000000000 */
[----:B------:R-:W-:Y:S01]  /*5360*/  @!P3 IMAD.MOV R214, RZ, RZ, -R214 ;  /* 0x000000ffffd6b224 */ /* 0x000fe200078e0ad6 */
[----:B------:R-:W-:Y:S01]  /*5370*/  ISETP.GT.U32.AND P3, PT, R2, R222, PT ;  /* 0x000000de0200720c */ /* 0x000fe20003f64070 */
[--C-:B------:R-:W-:Y:S01]  /*5380*/  @!P1 IMAD.IADD R216, R216, 0x1, -R2.reuse ;  /* 0x00000001d8d89824 */ /* 0x100fe200078e0a02 */
[----:B------:R-:W-:Y:S01]  /*5390*/  ISETP.GE.AND P1, PT, R11, RZ, PT ;  /* 0x000000ff0b00720c */ /* 0x000fe20003f26270 */
[----:B------:R-:W-:Y:S01]  /*53a0*/  @!P6 IMAD.IADD R220, R220, 0x1, -R2 ;  /* 0x00000001dcdce824 */ /* 0x000fe200078e0a02 */
[----:B------:R-:W-:Y:S01]  /*53b0*/  LOP3.LUT R11, R4, 0x42, RZ, 0xfc, !PT ;  /* 0x00000042040b7812 */ /* 0x000fe200078efcff */
[----:B------:R-:W-:Y:S02]  /*53c0*/  IMAD.MOV R5, RZ, RZ, -R5 ;  /* 0x000000ffff057224 */ /* 0x000fe400078e0a05 */
[----:B------:R-:W-:Y:S01]  /*53d0*/  @!P4 IMAD.MOV R216, RZ, RZ, -R216 ;  /* 0x000000ffffd8c224 */ /* 0x000fe200078e0ad8 */
[C---:B------:R-:W-:Y:S01]  /*53e0*/  ISETP.GT.U32.AND P4, PT, R2.reuse, R220, PT ;  /* 0x000000dc0200720c */ /* 0x040fe20003f84070 */
[----:B------:R-:W-:Y:S01]  /*53f0*/  IMAD R224, R2, R5, R224 ;  /* 0x0000000502e07224 */ /* 0x000fe200078e02e0 */
[----:B------:R-:W-:Y:S01]  /*5400*/  IABS R232, R11 ;  /* 0x0000000b00e87213 */ /* 0x000fe20000000000 */
[----:B------:R-:W-:-:S04]  /*5410*/  IMAD.HI.U32 R5, R3, R226, RZ ;  /* 0x000000e203057227 */ /* 0x000fc800078e00ff */
[----:B------:R-:W-:Y:S01]  /*5420*/  @!P5 IMAD.IADD R212, R212, 0x1, -R2 ;  /* 0x00000001d4d4d824 */ /* 0x000fe200078e0a02 */
[----:B------:R-:W-:Y:S01]  /*5430*/  ISETP.GE.AND P5, PT, R8, RZ, PT ;  /* 0x000000ff0800720c */ /* 0x000fe20003fa6270 */
[----:B------:R-:W-:Y:S01]  /*5440*/  IMAD.MOV R5, RZ, RZ, -R5 ;  /* 0x000000ffff057224 */ /* 0x000fe200078e0a05 */
[----:B------:R-:W-:Y:S01]  /*5450*/  LOP3.LUT R8, R4, 0x46, RZ, 0xfc, !PT ;  /* 0x0000004604087812 */ /* 0x000fe200078efcff */
[----:B------:R-:W-:Y:S01]  /*5460*/  @!P2 IMAD.MOV R212, RZ, RZ, -R212 ;  /* 0x000000ffffd4a224 */ /* 0x000fe200078e0ad4 */
[----:B------:R-:W-:Y:S01]  /*5470*/  ISETP.GE.AND P2, PT, R10, RZ, PT ;  /* 0x000000ff0a00720c */ /* 0x000fe20003f46270 */
[--C-:B------:R-:W-:Y:S01]  /*5480*/  @!P0 IMAD.IADD R218, R218, 0x1, -R2.reuse ;  /* 0x00000001dada8824 */ /* 0x100fe200078e0a02 */
[----:B------:R-:W-:Y:S01]  /*5490*/  LOP3.LUT R10, R4, 0x44, RZ, 0xfc, !PT ;  /* 0x00000044040a7812 */ /* 0x000fe200078efcff */
[----:B------:R-:W-:Y:S01]  /*54a0*/  @!P3 IMAD.IADD R222, R222, 0x1, -R2 ;  /* 0x00000001dedeb824 */ /* 0x000fe200078e0a02 */
[----:B------:R-:W-:Y:S01]  /*54b0*/  IABS R228, R8 ;  /* 0x0000000800e47213 */ /* 0x000fe20000000000 */
[C---:B------:R-:W-:Y:S01]  /*54c0*/  IMAD R226, R2.reuse, R5, R226 ;  /* 0x0000000502e27224 */ /* 0x040fe200078e02e2 */
[----:B------:R-:W-:Y:S01]  /*54d0*/  ISETP.GT.U32.AND P6, PT, R2, R218, PT ;  /* 0x000000da0200720c */ /* 0x000fe20003fc4070 */
[----:B------:R-:W-:Y:S01]  /*54e0*/  @!P4 IMAD.IADD R220, R220, 0x1, -R2 ;  /* 0x00000001dcdcc824 */ /* 0x000fe200078e0a02 */
[----:B------:R-:W-:Y:S01]  /*54f0*/  ISETP.GT.U32.AND P3, PT, R2, R222, PT ;  /* 0x000000de0200720c */ /* 0x000fe20003f64070 */
[----:B------:R-:W-:Y:S01]  /*5500*/  IMAD.HI.U32 R5, R3, R228, RZ ;  /* 0x000000e403057227 */ /* 0x000fe200078e00ff */
[----:B------:R-:W-:-:S02]  /*5510*/  IABS R230, R10 ;  /* 0x0000000a00e67213 */ /* 0x000fc40000000000 */
[----:B------:R-:W-:Y:S01]  /*5520*/  ISETP.GT.U32.AND P4, PT, R2, R226, PT ;  /* 0x000000e20200720c */ /* 0x000fe20003f84070 */
[----:B------:R-:W-:Y:S01]  /*5530*/  IMAD.MOV R5, RZ, RZ, -R5 ;  /* 0x000000ffff057224 */ /* 0x000fe200078e0a05 */
[----:B------:R-:W-:Y:S01]  /*5540*/  ISETP.GE.AND P0, PT, R6, RZ, PT ;  /* 0x000000ff0600720c */ /* 0x000fe20003f06270 */
[----:B------:R-:W-:-:S04]  /*5550*/  IMAD.HI.U32 R6, R3, R230, RZ ;  /* 0x000000e603067227 */ /* 0x000fc800078e00ff */
[----:B------:R-:W-:Y:S01]  /*5560*/  IMAD.MOV R9, RZ, RZ, -R6 ;  /* 0x000000ffff097224 */ /* 0x000fe200078e0a06 */
[----:B------:R-:W-:Y:S01]  /*5570*/  LOP3.LUT R6, R4, 0x40, RZ, 0xfc, !PT ;  /* 0x0000004004067812 */ /* 0x000fe200078efcff */
[----:B------:R-:W-:Y:S02]  /*5580*/  IMAD R228, R2, R5, R228 ;  /* 0x0000000502e47224 */ /* 0x000fe400078e02e4 */
[--C-:B------:R-:W-:Y:S01]  /*5590*/  @!P6 IMAD.IADD R218, R218, 0x1, -R2.reuse ;  /* 0x00000001dadae824 */ /* 0x100fe200078e0a02 */
[----:B------:R-:W-:Y:S01]  /*55a0*/  ISETP.GT.U32.AND P6, PT, R2, R224, PT ;  /* 0x000000e00200720c */ /* 0x000fe20003fc4070 */
[--C-:B------:R-:W-:Y:S01]  /*55b0*/  @!P3 IMAD.IADD R222, R222, 0x1, -R2.reuse ;  /* 0x00000001dedeb824 */ /* 0x100fe200078e0a02 */
[----:B------:R-:W-:Y:S01]  /*55c0*/  ISETP.GE.AND P3, PT, R7, RZ, PT ;  /* 0x000000ff0700720c */ /* 0x000fe20003f66270 */
[----:B------:R-:W-:Y:S01]  /*55d0*/  @!P4 IMAD.IADD R226, R226, 0x1, -R2 ;  /* 0x00000001e2e2c824 */ /* 0x000fe200078e0a02 */
[----:B------:R-:W-:Y:S01]  /*55e0*/  IABS R234, R6 ;  /* 0x0000000600ea7213 */ /* 0x000fe20000000000 */
[----:B------:R-:W-:Y:S01]  /*55f0*/  IMAD R230, R2, R9, R230 ;  /* 0x0000000902e67224 */ /* 0x000fe200078e02e6 */
[----:B------:R-:W-:Y:S01]  /*5600*/  LOP3.LUT R9, R4, 0x3c, RZ, 0xfc, !PT ;  /* 0x0000003c04097812 */ /* 0x000fe200078efcff */
        /* <DEDUP_REMOVED lines=9> */
[----:B------:R-:W-:-:S04]  /*56a0*/  IMAD.HI.U32 R5, R3, R234, RZ ;  /* 0x000000ea03057227 */ /* 0x000fc800078e00ff */
[----:B------:R-:W-:Y:S02]  /*56b0*/  IMAD R232, R2, R7, R232 ;  /* 0x0000000702e87224 */ /* 0x000fe400078e02e8 */
[--C-:B------:R-:W-:Y:S01]  /*56c0*/  @!P2 IMAD.IADD R228, R228, 0x1, -R2.reuse ;  /* 0x00000001e4e4a824 */ /* 0x100fe200078e0a02 */
[----:B------:R-:W-:Y:S01]  /*56d0*/  ISETP.GE.AND P2, PT, R11, RZ, PT ;  /* 0x000000ff0b00720c */ /* 0x000fe20003f46270 */
[--C-:B------:R-:W-:Y:S01]  /*56e0*/  @!P5 IMAD.IADD R226, R226, 0x1, -R2.reuse ;  /* 0x00000001e2e2d824 */ /* 0x100fe200078e0a02 */
[----:B------:R-:W-:Y:S01]  /*56f0*/  ISETP.GT.U32.AND P5, PT, R2, R232, PT ;  /* 0x000000e80200720c */ /* 0x000fe20003fa4070 */
[--C-:B------:R-:W-:Y:S01]  /*5700*/  @!P1 IMAD.IADD R230, R230, 0x1, -R2.reuse ;  /* 0x00000001e6e69824 */ /* 0x100fe200078e0a02 */
[----:B------:R-:W-:Y:S01]  /*5710*/  ISETP.GT.U32.AND P1, PT, R2, R228, PT ;  /* 0x000000e40200720c */ /* 0x000fe20003f24070 */
[----:B------:R-:W-:Y:S01]  /*5720*/  @!P6 IMAD.IADD R224, R224, 0x1, -R2 ;  /* 0x00000001e0e0e824 */ /* 0x000fe200078e0a02 */
[----:B------:R-:W-:Y:S01]  /*5730*/  ISETP.GE.AND P6, PT, R8, RZ, PT ;  /* 0x000000ff0800720c */ /* 0x000fe20003fc6270 */
[----:B------:R-:W-:Y:S01]  /*5740*/  IMAD.MOV R7, RZ, RZ, -R5 ;  /* 0x000000ffff077224 */ /* 0x000fe200078e0a05 */
[----:B------:R-:W-:Y:S01]  /*5750*/  LOP3.LUT R8, R4, 0x3e, RZ, 0xfc, !PT ;  /* 0x0000003e04087812 */ /* 0x000fe200078efcff */
[----:B------:R-:W-:Y:S01]  /*5760*/  @!P3 IMAD.MOV R226, RZ, RZ, -R226 ;  /* 0x000000ffffe2b224 */ /* 0x000fe200078e0ae2 */
[C---:B------:R-:W-:Y:S01]  /*5770*/  ISETP.GT.U32.AND P4, PT, R2.reuse, R224, PT ;  /* 0x000000e00200720c */ /* 0x040fe20003f84070 */
[----:B------:R-:W-:Y:S01]  /*5780*/  IMAD R234, R2, R7, R234 ;  /* 0x0000000702ea7224 */ /* 0x000fe200078e02ea */
[----:B------:R-:W-:-:S02]  /*5790*/  IABS R236, R8 ;  /* 0x0000000800ec7213 */ /* 0x000fc40000000000 */
[----:B------:R-:W-:Y:S01]  /*57a0*/  LOP3.LUT R11, R4, 0x38, RZ, 0xfc, !PT ;  /* 0x00000038040b7812 */ /* 0x000fe200078efcff */
[--C-:B------:R-:W-:Y:S01]  /*57b0*/  @!P5 IMAD.IADD R232, R232, 0x1, -R2.reuse ;  /* 0x00000001e8e8d824 */ /* 0x100fe200078e0a02 */
[----:B------:R-:W-:Y:S01]  /*57c0*/  ISETP.GT.U32.AND P5, PT, R2, R230, PT ;  /* 0x000000e60200720c */ /* 0x000fe20003fa4070 */
[----:B------:R-:W-:Y:S01]  /*57d0*/  @!P1 IMAD.IADD R228, R228, 0x1, -R2 ;  /* 0x00000001e4e49824 */ /* 0x000fe200078e0a02 */
[----:B------:R-:W-:Y:S01]  /*57e0*/  ISETP.GT.U32.AND P1, PT, R2, R234, PT ;  /* 0x000000ea0200720c */ /* 0x000fe20003f24070 */
[----:B------:R-:W-:Y:S01]  /*57f0*/  IMAD.HI.U32 R5, R3, R236, RZ ;  /* 0x000000ec03057227 */ /* 0x000fe200078e00ff */
[----:B------:R-:W-:-:S03]  /*5800*/  IABS R242, R11 ;  /* 0x0000000b00f27213 */ /* 0x000fc60000000000 */
[----:B------:R-:W-:Y:S02]  /*5810*/  IMAD.MOV R5, RZ, RZ, -R5 ;  /* 0x000000ffff057224 */ /* 0x000fe400078e0a05 */
[----:B------:R-:W-:Y:S01]  /*5820*/  @!P4 IMAD.IADD R224, R224, 0x1, -R2 ;  /* 0x00000001e0e0c824 */ /* 0x000fe200078e0a02 */
[----:B------:R-:W-:Y:S01]  /*5830*/  ISETP.GE.AND P4, PT, R10, RZ, PT ;  /* 0x000000ff0a00720c */ /* 0x000fe20003f86270 */
[----:B------:R-:W-:Y:S01]  /*5840*/  IMAD R236, R2, R5, R236 ;  /* 0x0000000502ec7224 */ /* 0x000fe200078e02ec */
[----:B------:R-:W-:Y:S01]  /*5850*/  LOP3.LUT R10, R4, 0x3a, RZ, 0xfc, !PT ;  /* 0x0000003a040a7812 */ /* 0x000fe200078efcff */
[--C-:B------:R-:W-:Y:S02]  /*5860*/  @!P5 IMAD.IADD R230, R230, 0x1, -R2.reuse ;  /* 0x00000001e6e6d824 */ /* 0x100fe400078e0a02 */
[----:B------:R-:W-:Y:S01]  /*5870*/  @!P1 IMAD.IADD R234, R234, 0x1, -R2 ;  /* 0x00000001eaea9824 */ /* 0x000fe200078e0a02 */
[----:B------:R-:W-:Y:S01]  /*5880*/  IABS R240, R10 ;  /* 0x0000000a00f07213 */ /* 0x000fe20000000000 */
[----:B------:R-:W-:Y:S01]  /*5890*/  IMAD.HI.U32 R5, R3, R238, RZ ;  /* 0x000000ee03057227 */ /* 0x000fe200078e00ff */
[----:B------:R-:W-:-:S02]  /*58a0*/  ISETP.GT.U32.AND P5, PT, R2, R236, PT ;  /* 0x000000ec0200720c */ /* 0x000fc40003fa4070 */
[----:B------:R-:W-:Y:S01]  /*58b0*/  ISETP.GT.U32.AND P3, PT, R2, R234, PT ;  /* 0x000000ea0200720c */ /* 0x000fe20003f64070 */
[----:B------:R-:W-:Y:S01]  /*58c0*/  IMAD.MOV R7, RZ, RZ, -R5 ;  /* 0x000000ffff077224 */ /* 0x000fe200078e0a05 */
[----:B------:R-:W-:Y:S01]  /*58d0*/  ISETP.GE.AND P1, PT, R8, RZ, PT ;  /* 0x000000ff0800720c */ /* 0x000fe20003f26270 */
[----:B------:R-:W-:Y:S01]  /*58e0*/  IMAD.HI.U32 R5, R3, R240, RZ ;  /* 0x000000f003057227 */ /* 0x000fe200078e00ff */
[----:B------:R-:W-:-:S03]  /*58f0*/  LOP3.LUT R8, R4, 0x32, RZ, 0xfc, !PT ;  /* 0x0000003204087812 */ /* 0x000fc600078efcff */
[----:B------:R-:W-:Y:S01]  /*5900*/  @!P0 IMAD.MOV R224, RZ, RZ, -R224 ;  /* 0x000000ffffe08224 */ /* 0x000fe200078e0ae0 */
[C---:B------:R-:W-:Y:S01]  /*5910*/  ISETP.GT.U32.AND P0, PT, R2.reuse, R232, PT ;  /* 0x000000e80200720c */ /* 0x040fe20003f04070 */
[----:B------:R-:W-:Y:S01]  /*5920*/  IMAD R238, R2, R7, R238 ;  /* 0x0000000702ee7224 */ /* 0x000fe200078e02ee */
[----:B------:R-:W-:Y:S01]  /*5930*/  IABS R248, R8 ;  /* 0x0000000800f87213 */ /* 0x000fe20000000000 */
[----:B------:R-:W-:Y:S02]  /*5940*/  IMAD.MOV R7, RZ, RZ, -R5 ;  /* 0x000000ffff077224 */ /* 0x000fe400078e0a05 */
[----:B------:R-:W-:Y:S01]  /*5950*/  @!P5 IMAD.IADD R236, R236, 0x1, -R2 ;  /* 0x00000001ececd824 */ /* 0x000fe200078e0a02 */
[C---:B------:R-:W-:Y:S01]  /*5960*/  ISETP.GT.U32.AND P5, PT, R2.reuse, R238, PT ;  /* 0x000000ee0200720c */ /* 0x040fe20003fa4070 */
[----:B------:R-:W-:Y:S01]  /*5970*/  IMAD R240, R2, R7, R240 ;  /* 0x0000000702f07224 */ /* 0x000fe200078e02f0 */
[----:B------:R-:W-:Y:S01]  /*5980*/  LOP3.LUT R7, R4, 0x34, RZ, 0xfc, !PT ;  /* 0x0000003404077812 */ /* 0x000fe200078efcff */
[----:B------:R-:W-:-:S02]  /*5990*/  @!P3 IMAD.IADD R234, R234, 0x1, -R2 ;  /* 0x00000001eaeab824 */ /* 0x000fc400078e0a02 */
[----:B------:R-:W-:Y:S01]  /*59a0*/  @!P6 IMAD.MOV R228, RZ, RZ, -R228 ;  /* 0x000000ffffe4e224 */ /* 0x000fe200078e0ae4 */
[----:B------:R-:W-:Y:S01]  /*59b0*/  ISETP.GT.U32.AND P3, PT, R2, R240, PT ;  /* 0x000000f00200720c */ /* 0x000fe20003f64070 */
[--C-:B------:R-:W-:Y:S01]  /*59c0*/  @!P0 IMAD.IADD R232, R232, 0x1, -R2.reuse ;  /* 0x00000001e8e88824 */ /* 0x100fe200078e0a02 */
[----:B------:R-:W-:Y:S01]  /*59d0*/  ISETP.GE.AND P0, PT, R6, RZ, PT ;  /* 0x000000ff0600720c */ /* 0x000fe20003f06270 */
[----:B------:R-:W-:Y:S01]  /*59e0*/  IMAD.HI.U32 R5, R3, R242, RZ ;  /* 0x000000f203057227 */ /* 0x000fe200078e00ff */
[----:B------:R-:W-:Y:S02]  /*59f0*/  ISETP.GT.U32.AND P6, PT, R2, R236, PT ;  /* 0x000000ec0200720c */ /* 0x000fe40003fc4070 */
[----:B------:R-:W-:Y:S01]  /*5a00*/  LOP3.LUT R6, R4, 0x36, RZ, 0xfc, !PT ;  /* 0x0000003604067812 */ /* 0x000fe200078efcff */
[----:B------:R-:W-:Y:S01]  /*5a10*/  @!P5 IMAD.IADD R238, R238, 0x1, -R2 ;  /* 0x00000001eeeed824 */ /* 0x000fe200078e0a02 */
[----:B------:R-:W-:Y:S01]  /*5a20*/  IABS R246, R7 ;  /* 0x0000000700f67213 */ /* 0x000fe20000000000 */
[----:B------:R-:W-:Y:S01]  /*5a30*/  IMAD.MOV R5, RZ, RZ, -R5 ;  /* 0x000000ffff057224 */ /* 0x000fe200078e0a05 */
[----:B------:R-:W-:Y:S01]  /*5a40*/  IABS R244, R6 ;  /* 0x0000000600f47213 */ /* 0x000fe20000000000 */
[----:B------:R-:W-:Y:S01]  /*5a50*/  @!P4 IMAD.MOV R230, RZ, RZ, -R230 ;  /* 0x000000ffffe6c224 */ /* 0x000fe200078e0ae6 */
[----:B------:R-:W-:Y:S01]  /*5a60*/  ISETP.GE.AND P4, PT, R9, RZ, PT ;  /* 0x000000ff0900720c */ /* 0x000fe20003f86270 */
[----:B------:R-:W-:Y:S01]  /*5a70*/  @!P3 IMAD.IADD R240, R240, 0x1, -R2 ;  /* 0x00000001f0f0b824 */ /* 0x000fe200078e0a02 */
[C---:B------:R-:W-:Y:S01]  /*5a80*/  ISETP.GT.U32.AND P3, PT, R2.reuse, R238, PT ;  /* 0x000000ee0200720c */ /* 0x040fe20003f64070 */
[----:B------:R-:W-:Y:S01]  /*5a90*/  IMAD R242, R2, R5, R242 ;  /* 0x0000000502f27224 */ /* 0x000fe200078e02f2 */
[----:B------:R-:W-:Y:S01]  /*5aa0*/  ISETP.GE.AND P5, PT, R6, RZ, PT ;  /* 0x000000ff0600720c */ /* 0x000fe20003fa6270 */
[----:B------:R-:W-:-:S04]  /*5ab0*/  IMAD.HI.U32 R5, R3, R244, RZ ;  /* 0x000000f403057227 */ /* 0x000fc800078e00ff */
[----:B------:R-:W-:Y:S01]  /*5ac0*/  @!P6 IMAD.IADD R236, R236, 0x1, -R2 ;  /* 0x00000001ecece824 */ /* 0x000fe200078e0a02 */
[----:B------:R-:W-:Y:S01]  /*5ad0*/  ISETP.GE.AND P6, PT, R11, RZ, PT ;  /* 0x000000ff0b00720c */ /* 0x000fe20003fc6270 */
[----:B------:R-:W-:Y:S01]  /*5ae0*/  IMAD.MOV R5, RZ, RZ, -R5 ;  /* 0x000000ffff057224 */ /* 0x000fe200078e0a05 */
[----:B------:R-:W-:Y:S01]  /*5af0*/  LOP3.LUT R11, R4, 0x2a, RZ, 0xfc, !PT ;  /* 0x0000002a040b7812 */ /* 0x000fe200078efcff */
[----:B------:R-:W-:Y:S01]  /*5b00*/  @!P1 IMAD.MOV R236, RZ, RZ, -R236 ;  /* 0x000000ffffec9224 */ /* 0x000fe200078e0aec */
[C---:B------:R-:W-:Y:S01]  /*5b10*/  ISETP.GT.U32.AND P1, PT, R2.reuse, R242, PT ;  /* 0x000000f20200720c */ /* 0x040fe20003f24070 */
[----:B------:R-:W-:Y:S02]  /*5b20*/  IMAD R244, R2, R5, R244 ;  /* 0x0000000502f47224 */ /* 0x000fe400078e02f4 */
[----:B------:R-:W-:Y:S02]  /*5b30*/  @!P3 IMAD.IADD R238, R238, 0x1, -R2 ;  /* 0x00000001eeeeb824 */ /* 0x000fe400078e0a02 */
[----:B------:R-:W-:Y:S01]  /*5b40*/  @!P0 IMAD.MOV R234, RZ, RZ, -R234 ;  /* 0x000000ffffea8224 */ /* 0x000fe200078e0aea */
[C---:B------:R-:W-:Y:S01]  /*5b50*/  ISETP.GT.U32.AND P3, PT, R2.reuse, R244, PT ;  /* 0x000000f40200720c */ /* 0x040fe20003f64070 */
[----:B------:R-:W-:Y:S01]  /*5b60*/  @!P2 IMAD.MOV R232, RZ, RZ, -R232 ;  /* 0x000000ffffe8a224 */ /* 0x000fe200078e0ae8 */
[----:B------:R-:W-:Y:S01]  /*5b70*/  ISETP.GT.U32.AND P0, PT, R2, R240, PT ;  /* 0x000000f00200720c */ /* 0x000fe20003f04070 */
[----:B------:R-:W-:Y:S01]  /*5b80*/  @!P4 IMAD.MOV R238, RZ, RZ, -R238 ;  /* 0x000000ffffeec224 */ /* 0x000fe200078e0aee */
[----:B------:R-:W-:Y:S01]  /*5b90*/  ISETP.GE.AND P2, PT, R10, RZ, PT ;  /* 0x000000ff0a00720c */ /* 0x000fe20003f46270 */
[----:B------:R-:W-:Y:S01]  /*5ba0*/  IMAD.HI.U32 R5, R3, R246, RZ ;  /* 0x000000f603057227 */ /* 0x000fe200078e00ff */
[----:B------:R-:W-:-:S03]  /*5bb0*/  LOP3.LUT R10, R4, 0x30, RZ, 0xfc, !PT ;  /* 0x00000030040a7812 */ /* 0x000fc600078efcff */
[--C-:B------:R-:W-:Y:S01]  /*5bc0*/  @!P1 IMAD.IADD R242, R242, 0x1, -R2.reuse ;  /* 0x00000001f2f29824 */ /* 0x100fe200078e0a02 */
[----:B------:R-:W-:Y:S01]  /*5bd0*/  IABS R250, R10 ;  /* 0x0000000a00fa7213 */ /* 0x000fe20000000000 */
[----:B------:R-:W-:Y:S01]  /*5be0*/  IMAD.HI.U32 R6, R3, R248, RZ ;  /* 0x000000f803067227 */ /* 0x000fe200078e00ff */
[----:B------:R-:W-:Y:S02]  /*5bf0*/  ISETP.GE.AND P1, PT, R8, RZ, PT ;  /* 0x000000ff0800720c */ /* 0x000fe40003f26270 */
[----:B------:R-:W-:Y:S01]  /*5c00*/  ISETP.GT.U32.AND P4, PT, R2, R242, PT ;  /* 0x000000f20200720c */ /* 0x000fe20003f84070 */
[--C-:B------:R-:W-:Y:S01]  /*5c10*/  @!P3 IMAD.IADD R244, R244, 0x1, -R2.reuse ;  /* 0x00000001f4f4b824 */ /* 0x100fe200078e0a02 */
[----:B------:R-:W-:Y:S01]  /*5c20*/  LOP3.LUT R8, R4, 0x2e, RZ, 0xfc, !PT ;  /* 0x0000002e04087812 */ /* 0x000fe200078efcff */
[----:B------:R-:W-:Y:S01]  /*5c30*/  @!P0 IMAD.IADD R240, R240, 0x1, -R2 ;  /* 0x00000001f0f08824 */ /* 0x000fe200078e0a02 */
[----:B------:R-:W-:Y:S01]  /*5c40*/  ISETP.GE.AND P0, PT, R7, RZ, PT ;  /* 0x000000ff0700720c */ /* 0x000fe20003f06270 */
[----:B------:R-:W-:Y:S01]  /*5c50*/  IMAD.MOV R7, RZ, RZ, -R5 ;  /* 0x000000ffff077224 */ /* 0x000fe200078e0a05 */
[----:B------:R-:W-:Y:S01]  /*5c60*/  ISETP.GT.U32.AND P3, PT, R2, R244, PT ;  /* 0x000000f40200720c */ /* 0x000fe20003f64070 */
[----:B------:R-:W-:Y:S01]  /*5c70*/  IMAD.HI.U32 R5, R3, R250, RZ ;  /* 0x000000fa03057227 */ /* 0x000fe200078e00ff */
[----:B------:R-:W-:-:S03]  /*5c80*/  IABS R252, R8 ;  /* 0x0000000800fc7213 */ /* 0x000fc60000000000 */
[----:B------:R-:W-:Y:S02]  /*5c90*/  IMAD.MOV R9, RZ, RZ, -R6 ;  /* 0x000000ffff097224 */ /* 0x000fe400078e0a06 */
[----:B------:R-:W-:Y:S02]  /*5ca0*/  IMAD.MOV R5, RZ, RZ, -R5 ;  /* 0x000000ffff057224 */ /* 0x000fe400078e0a05 */
[----:B------:R-:W-:Y:S01]  /*5cb0*/  IMAD R248, R2, R9, R248 ;  /* 0x0000000902f87224 */ /* 0x000fe200078e02f8 */
[----:B------:R-:W-:Y:S01]  /*5cc0*/  LOP3.LUT R9, R4, 0x2c, RZ, 0xfc, !PT ;  /* 0x0000002c04097812 */ /* 0x000fe200078efcff */
[----:B------:R-:W-:Y:S02]  /*5cd0*/  IMAD R250, R2, R5, R250 ;  /* 0x0000000502fa7224 */ /* 0x000fe400078e02fa */
[----:B------:R-:W-:Y:S01]  /*5ce0*/  @!P4 IMAD.IADD R242, R242, 0x1, -R2 ;  /* 0x00000001f2f2c824 */ /* 0x000fe200078e0a02 */
[C---:B------:R-:W-:Y:S01]  /*5cf0*/  ISETP.GT.U32.AND P4, PT, R2.reuse, R248, PT ;  /* 0x000000f80200720c */ /* 0x040fe20003f84070 */
[----:B------:R-:W-:Y:S01]  /*5d00*/  IMAD R246, R2, R7, R246 ;  /* 0x0000000702f67224 */ /* 0x000fe200078e02f6 */
[----:B------:R-:W-:Y:S01]  /*5d10*/  IABS R27, R9 ;  /* 0x00000009001b7213 */ /* 0x000fe20000000000 */
[----:B------:R-:W-:Y:S01]  /*5d20*/  @!P3 IMAD.IADD R244, R244, 0x1, -R2 ;  /* 0x00000001f4f4b824 */ /* 0x000fe200078e0a02 */
[C---:B------:R-:W-:Y:S01]  /*5d30*/  ISETP.GT.U32.AND P3, PT, R2.reuse, R250, PT ;  /* 0x000000fa0200720c */ /* 0x040fe20003f64070 */
[----:B------:R-:W-:Y:S01]  /*5d40*/  @!P2 IMAD.MOV R240, RZ, RZ, -R240 ;  /* 0x000000fffff0a224 */ /* 0x000fe200078e0af0 */
[----:B------:R-:W-:Y:S01]  /*5d50*/  ISETP.GT.U32.AND P2, PT, R2, R246, PT ;  /* 0x000000f60200720c */ /* 0x000fe20003f44070 */
[----:B------:R-:W-:Y:S01]  /*5d60*/  IMAD.HI.U32 R6, R3, R27, RZ ;  /* 0x0000001b03067227 */ /* 0x000fe200078e00ff */
[----:B------:R-:W-:-:S03]  /*5d70*/  IABS R7, R11 ;  /* 0x0000000b00077213 */ /* 0x000fc60000000000 */
[----:B------:R-:W-:Y:S02]  /*5d80*/  IMAD.MOV R6, RZ, RZ, -R6 ;  /* 0x000000ffff067224 */ /* 0x000fe400078e0a06 */
[----:B------:R-:W-:Y:S02]  /*5d90*/  @!P4 IMAD.IADD R248, R248, 0x1, -R2 ;  /* 0x00000001f8f8c824 */ /* 0x000fe400078e0a02 */
[----:B------:R-:W-:-:S04]  /*5da0*/  IMAD.HI.U32 R5, R3, R252, RZ ;  /* 0x000000fc03057227 */ /* 0x000fc800078e00ff */
[--C-:B------:R-:W-:Y:S01]  /*5db0*/  @!P3 IMAD.IADD R250, R250, 0x1, -R2.reuse ;  /* 0x00000001fafab824 */ /* 0x100fe200078e0a02 */
[----:B------:R-:W-:Y:S01]  /*5dc0*/  ISETP.GT.U32.AND P3, PT, R2, R248, PT ;  /* 0x000000f80200720c */ /* 0x000fe20003f64070 */
[----:B------:R-:W-:Y:S01]  /*5dd0*/  @!P2 IMAD.IADD R246, R246, 0x1, -R2 ;  /* 0x00000001f6f6a824 */ /* 0x000fe200078e0a02 */
[----:B------:R-:W-:Y:S01]  /*5de0*/  ISETP.GE.AND P2, PT, R10, RZ, PT ;  /* 0x000000ff0a00720c */ /* 0x000fe20003f46270 */
[----:B------:R-:W-:Y:S01]  /*5df0*/  IMAD R27, R2, R6, R27 ;  /* 0x00000006021b7224 */ /* 0x000fe200078e021b */
[----:B------:R-:W-:Y:S01]  /*5e00*/  LOP3.LUT R10, R4, 0x1a, RZ, 0xfc, !PT ;  /* 0x0000001a040a7812 */ /* 0x000fe200078efcff */
[----:B------:R-:W-:Y:S01]  /*5e10*/  IMAD.MOV R5, RZ, RZ, -R5 ;  /* 0x000000ffff057224 */ /* 0x000fe200078e0a05 */
[----:B------:R-:W-:Y:S01]  /*5e20*/  ISETP.GT.U32.AND P4, PT, R2, R246, PT ;  /* 0x000000f60200720c */ /* 0x000fe20003f84070 */
[----:B------:R-:W-:Y:S01]  /*5e30*/  @!P5 IMAD.MOV R244, RZ, RZ, -R244 ;  /* 0x000000fffff4d224 */ /* 0x000fe200078e0af4 */
[----:B------:R-:W-:Y:S01]  /*5e40*/  ISETP.GE.AND P5, PT, R8, RZ, PT ;  /* 0x000000ff0800720c */ /* 0x000fe20003fa6270 */
[----:B------:R-:W-:Y:S01]  /*5e50*/  IMAD R252, R2, R5, R252 ;  /* 0x0000000502fc7224 */ /* 0x000fe200078e02fc */
[----:B------:R-:W-:Y:S01]  /*5e60*/  LOP3.LUT R8, R4, 0x26, RZ, 0xfc, !PT ;  /* 0x0000002604087812 */ /* 0x000fe200078efcff */
[----:B------:R-:W-:Y:S01]  /*5e70*/  IMAD.HI.U32 R6, R3, R25, RZ ;  /* 0x0000001903067227 */ /* 0x000fe200078e00ff */
[----:B------:R-:W-:-:S02]  /*5e80*/  IABS R136, R10 ;  /* 0x0000000a00887213 */ /* 0x000fc40000000000 */
[----:B------:R-:W-:Y:S01]  /*5e90*/  IABS R24, R8 ;  /* 0x0000000800187213 */ /* 0x000fe20000000000 */
[----:B------:R-:W-:Y:S01]  /*5ea0*/  @!P3 IMAD.IADD R248, R248, 0x1, -R2 ;  /* 0x00000001f8f8b824 */ /* 0x000fe200078e0a02 */
[----:B------:R-:W-:Y:S01]  /*5eb0*/  ISETP.GT.U32.AND P3, PT, R2, R27, PT ;  /* 0x0000001b0200720c */ /* 0x000fe20003f64070 */
[----:B------:R-:W-:-:S04]  /*5ec0*/  IMAD.HI.U32 R5, R3, R7, RZ ;  /* 0x0000000703057227 */ /* 0x000fc800078e00ff */
[----:B------:R-:W-:Y:S01]  /*5ed0*/  @!P4 IMAD.IADD R246, R246, 0x1, -R2 ;  /* 0x00000001f6f6c824 */ /* 0x000fe200078e0a02 */
[C---:B------:R-:W-:Y:S01]  /*5ee0*/  ISETP.GT.U32.AND P4, PT, R2.reuse, R252, PT ;  /* 0x000000fc0200720c */ /* 0x040fe20003f84070 */
[----:B------:R-:W-:Y:S02]  /*5ef0*/  IMAD.MOV R6, RZ, RZ, -R6 ;  /* 0x000000ffff067224 */ /* 0x000fe400078e0a06 */
[----:B------:R-:W-:Y:S01]  /*5f00*/  @!P6 IMAD.MOV R242, RZ, RZ, -R242 ;  /* 0x000000fffff2e224 */ /* 0x000fe200078e0af2 */
[----:B------:R-:W-:Y:S01]  /*5f10*/  ISETP.GT.U32.AND P6, PT, R2, R250, PT ;  /* 0x000000fa0200720c */ /* 0x000fe20003fc4070 */
[----:B------:R-:W-:Y:S02]  /*5f20*/  @!P0 IMAD.MOV R246, RZ, RZ, -R246 ;  /* 0x000000fffff68224 */ /* 0x000fe400078e0af6 */
[----:B------:R-:W-:Y:S02]  /*5f30*/  @!P3 IMAD.IADD R27, R27, 0x1, -R2 ;  /* 0x000000011b1bb824 */ /* 0x000fe400078e0a02 */
[----:B------:R-:W-:-:S02]  /*5f40*/  IMAD.MOV R5, RZ, RZ, -R5 ;  /* 0x000000ffff057224 */ /* 0x000fc400078e0a05 */
[C---:B------:R-:W-:Y:S01]  /*5f50*/  IMAD R25, R2.reuse, R6, R25 ;  /* 0x0000000602197224 */ /* 0x040fe200078e0219 */
[----:B------:R-:W-:Y:S01]  /*5f60*/  ISETP.GT.U32.AND P0, PT, R2, R27, PT ;  /* 0x0000001b0200720c */ /* 0x000fe20003f04070 */
[----:B------:R-:W-:-:S04]  /*5f70*/  IMAD.HI.U32 R6, R3, R24, RZ ;  /* 0x0000001803067227 */ /* 0x000fc800078e00ff */
[----:B------:R-:W-:Y:S02]  /*5f80*/  @!P4 IMAD.IADD R252, R252, 0x1, -R2 ;  /* 0x00000001fcfcc824 */ /* 0x000fe400078e0a02 */
[C---:B------:R-:W-:Y:S02]  /*5f90*/  IMAD R5, R2.reuse, R5, R7 ;  /* 0x0000000502057224 */ /* 0x040fe400078e0207 */
[----:B------:R-:W-:Y:S01]  /*5fa0*/  IMAD.MOV R7, RZ, RZ, -R6 ;  /* 0x000000ffff077224 */ /* 0x000fe200078e0a06 */
[C---:B------:R-:W-:Y:S01]  /*5fb0*/  ISETP.GT.U32.AND P3, PT, R2.reuse, R252, PT ;  /* 0x000000fc0200720c */ /* 0x040fe20003f64070 */
[----:B------:R-:W-:Y:S01]  /*5fc0*/  @!P1 IMAD.MOV R248, RZ, RZ, -R248 ;  /* 0x000000fffff89224 */ /* 0x000fe200078e0af8 */
[C---:B------:R-:W-:Y:S01]  /*5fd0*/  ISETP.GT.U32.AND P1, PT, R2.reuse, R25, PT ;  /* 0x000000190200720c */ /* 0x040fe20003f24070 */
[C---:B------:R-:W-:Y:S01]  /*5fe0*/  IMAD R24, R2.reuse, R7, R24 ;  /* 0x0000000702187224 */ /* 0x040fe200078e0218 */
[----:B------:R-:W-:Y:S01]  /*5ff0*/  ISETP.GT.U32.AND P4, PT, R2, R5, PT ;  /* 0x000000050200720c */ /* 0x000fe20003f84070 */
[--C-:B------:R-:W-:Y:S01]  /*6000*/  @!P6 IMAD.IADD R250, R250, 0x1, -R2.reuse ;  /* 0x00000001fafae824 */ /* 0x100fe200078e0a02 */
[----:B------:R-:W-:Y:S01]  /*6010*/  ISETP.GE.AND P6, PT, R9, RZ, PT ;  /* 0x000000ff0900720c */ /* 0x000fe20003fc6270 */
[----:B------:R-:W-:Y:S01]  /*6020*/  @!P0 IMAD.IADD R27, R27, 0x1, -R2 ;  /* 0x000000011b1b8824 */ /* 0x000fe200078e0a02 */
[----:B------:R-:W-:Y:S01]  /*6030*/  LOP3.LUT R9, R4, 0x24, RZ, 0xfc, !PT ;  /* 0x0000002404097812 */ /* 0x000fe200078efcff */
[----:B------:R-:W-:Y:S01]  /*6040*/  @!P2 IMAD.MOV R250, RZ, RZ, -R250 ;  /* 0x000000fffffaa224 */ /* 0x000fe200078e0afa */
[----:B------:R-:W-:-:S02]  /*6050*/  ISETP.GT.U32.AND P0, PT, R2, R24, PT ;  /* 0x000000180200720c */ /* 0x000fc40003f04070 */
[----:B------:R-:W-:Y:S01]  /*6060*/  IABS R22, R9 ;  /* 0x0000000900167213 */ /* 0x000fe20000000000 */
[--C-:B------:R-:W-:Y:S01]  /*6070*/  @!P3 IMAD.IADD R252, R252, 0x1, -R2.reuse ;  /* 0x00000001fcfcb824 */ /* 0x100fe200078e0a02 */
[----:B------:R-:W-:Y:S01]  /*6080*/  ISETP.GE.AND P3, PT, R12, RZ, PT ;  /* 0x000000ff0c00720c */ /* 0x000fe20003f66270 */
[--C-:B------:R-:W-:Y:S01]  /*6090*/  @!P1 IMAD.IADD R25, R25, 0x1, -R2.reuse ;  /* 0x0000000119199824 */ /* 0x100fe200078e0a02 */
[----:B------:R-:W-:Y:S01]  /*60a0*/  ISETP.GE.AND P1, PT, R8, RZ, PT ;  /* 0x000000ff0800720c */ /* 0x000fe20003f26270 */
[----:B------:R-:W-:Y:S01]  /*60b0*/  @!P4 IMAD.IADD R5, R5, 0x1, -R2 ;  /* 0x000000010505c824 */ /* 0x000fe200078e0a02 */
[----:B------:R-:W-:Y:S01]  /*60c0*/  ISETP.GE.AND P4, PT, R11, RZ, PT ;  /* 0x000000ff0b00720c */ /* 0x000fe20003f86270 */
[----:B------:R-:W-:Y:S01]  /*60d0*/  IMAD.HI.U32 R6, R3, R22, RZ ;  /* 0x0000001603067227 */ /* 0x000fe200078e00ff */
[----:B------:R-:W-:Y:S02]  /*60e0*/  LOP3.LUT R8, R4, 0x1e, RZ, 0xfc, !PT ;  /* 0x0000001e04087812 */ /* 0x000fe400078efcff */
[C---:B------:R-:W-:Y:S01]  /*60f0*/  ISETP.GT.U32.AND P2, PT, R2.reuse, R5, PT ;  /* 0x000000050200720c */ /* 0x040fe20003f44070 */
[----:B------:R-:W-:Y:S01]  /*6100*/  @!P5 IMAD.MOV R252, RZ, RZ, -R252 ;  /* 0x000000fffffcd224 */ /* 0x000fe200078e0afc */
[----:B------:R-:W-:Y:S01]  /*6110*/  ISETP.GT.U32.AND P5, PT, R2, R25, PT ;  /* 0x000000190200720c */ /* 0x000fe20003fa4070 */
[----:B------:R-:W-:Y:S01]  /*6120*/  IMAD.MOV R7, RZ, RZ, -R6 ;  /* 0x000000ffff077224 */ /* 0x000fe200078e0a06 */
[----:B------:R-:W-:Y:S01]  /*6130*/  LOP3.LUT R6, R4, 0x22, RZ, 0xfc, !PT ;  /* 0x0000002204067812 */ /* 0x000fe200078efcff */
[----:B------:R-:W-:Y:S01]  /*6140*/  @!P0 IMAD.IADD R24, R24, 0x1, -R2 ;  /* 0x0000000118188824 */ /* 0x000fe200078e0a02 */
[----:B------:R-:W-:Y:S01]  /*6150*/  IABS R16, R8 ;  /* 0x0000000800107213 */ /* 0x000fe20000000000 */
[C---:B------:R-:W-:Y:S01]  /*6160*/  IMAD R22, R2.reuse, R7, R22 ;  /* 0x0000000702167224 */ /* 0x040fe200078e0216 */
[----:B------:R-:W-:Y:S01]  /*6170*/  IABS R20, R6 ;  /* 0x0000000600147213 */ /* 0x000fe20000000000 */
[----:B------:R-:W-:Y:S01]  /*6180*/  @!P6 IMAD.MOV R27, RZ, RZ, -R27 ;  /* 0x000000ffff1be224 */ /* 0x000fe200078e0a1b */
[----:B------:R-:W-:-:S02]  /*6190*/  ISETP.GT.U32.AND P0, PT, R2, R24, PT ;  /* 0x000000180200720c */ /* 0x000fc40003f04070 */
[----:B------:R-:W-:Y:S01]  /*61a0*/  LOP3.LUT R7, R4, 0x20, RZ, 0xfc, !PT ;  /* 0x0000002004077812 */ /* 0x000fe200078efcff */
[--C-:B------:R-:W-:Y:S01]  /*61b0*/  @!P2 IMAD.IADD R5, R5, 0x1, -R2.reuse ;  /* 0x000000010505a824 */ /* 0x100fe200078e0a02 */
[----:B------:R-:W-:Y:S01]  /*61c0*/  ISETP.GE.AND P6, PT, R6, RZ, PT ;  /* 0x000000ff0600720c */ /* 0x000fe20003fc6270 */
[----:B------:R-:W-:Y:S01]  /*61d0*/  IMAD.HI.U32 R6, R3, R20, RZ ;  /* 0x0000001403067227 */ /* 0x000fe200078e00ff */
[----:B------:R-:W-:Y:S02]  /*61e0*/  IABS R18, R7 ;  /* 0x0000000700127213 */ /* 0x000fe40000000000 */
[----:B------:R-:W-:Y:S01]  /*61f0*/  ISETP.GE.AND P2, PT, R9, RZ, PT ;  /* 0x000000ff0900720c */ /* 0x000fe20003f46270 */
[----:B------:R-:W-:Y:S01]  /*6200*/  @!P5 IMAD.IADD R25, R25, 0x1, -R2 ;  /* 0x000000011919d824 */ /* 0x000fe200078e0a02 */
[----:B------:R-:W-:Y:S01]  /*6210*/  ISETP.GE.AND P5, PT, R7, RZ, PT ;  /* 0x000000ff0700720c */ /* 0x000fe20003fa6270 */
[----:B------:R-:W-:Y:S01]  /*6220*/  IMAD.MOV R7, RZ, RZ, -R6 ;  /* 0x000000ffff077224 */ /* 0x000fe200078e0a06 */
[----:B------:R-:W-:Y:S01]  /*6230*/  LOP3.LUT R9, R4, 0x1c, RZ, 0xfc, !PT ;  /* 0x0000001c04097812 */ /* 0x000fe200078efcff */
[----:B------:R-:W-:Y:S01]  /*6240*/  @!P4 IMAD.MOV R5, RZ, RZ, -R5 ;  /* 0x000000ffff05c224 */ /* 0x000fe200078e0a05 */
[----:B------:R-:W-:Y:S01]  /*6250*/  ISETP.GT.U32.AND P4, PT, R2, R22, PT ;  /* 0x000000160200720c */ /* 0x000fe20003f84070 */
[----:B------:R-:W-:Y:S01]  /*6260*/  @!P0 IMAD.IADD R24, R24, 0x1, -R2 ;  /* 0x0000000118188824 */ /* 0x000fe200078e0a02 */
[----:B------:R-:W-:Y:S01]  /*6270*/  ISETP.GE.AND P0, PT, R9, RZ, PT ;  /* 0x000000ff0900720c */ /* 0x000fe20003f06270 */
[----:B------:R-:W-:Y:S01]  /*6280*/  IMAD R20, R2, R7, R20 ;  /* 0x0000000702147224 */ /* 0x000fe200078e0214 */
[----:B------:R-:W-:Y:S01]  /*6290*/  IABS R14, R9 ;  /* 0x00000009000e7213 */ /* 0x000fe20000000000 */
[----:B------:R-:W-:Y:S01]  /*62a0*/  @!P1 IMAD.MOV R24, RZ, RZ, -R24 ;  /* 0x000000ffff189224 */ /* 0x000fe200078e0a18 */
[----:B------:R-:W-:Y:S01]  /*62b0*/  LOP3.LUT R12, R4, 0x18, RZ, 0xfc, !PT ;  /* 0x00000018040c7812 */ /* 0x000fe200078efcff */
[----:B------:R-:W-:Y:S01]  /*62c0*/  IMAD.HI.U32 R7, R3, R16, RZ ;  /* 0x0000001003077227 */ /* 0x000fe200078e00ff */
[----:B------:R-:W-:-:S02]  /*62d0*/  ISETP.GT.U32.AND P1, PT, R2, R20, PT ;  /* 0x000000140200720c */ /* 0x000fc40003f24070 */
[----:B------:R-:W-:Y:S01]  /*62e0*/  IABS R134, R12 ;  /* 0x0000000c00867213 */ /* 0x000fe20000000000 */
[----:B------:R-:W-:Y:S01]  /*62f0*/  IMAD.MOV R7, RZ, RZ, -R7 ;  /* 0x000000ffff077224 */ /* 0x000fe200078e0a07 */
[----:B------:R-:W-:Y:S01]  /*6300*/  IABS R11, R33 ;  /* 0x00000021000b7213 */ /* 0x000fe20000000000 */
[----:B------:R-:W-:Y:S02]  /*6310*/  @!P4 IMAD.IADD R22, R22, 0x1, -R2 ;  /* 0x000000011616c824 */ /* 0x000fe400078e0a02 */
[C---:B------:R-:W-:Y:S02]  /*6320*/  IMAD R16, R2.reuse, R7, R16 ;  /* 0x0000000702107224 */ /* 0x040fe400078e0210 */
[----:B------:R-:W-:Y:S01]  /*6330*/  IMAD.HI.U32 R6, R3, R18, RZ ;  /* 0x0000001203067227 */ /* 0x000fe200078e00ff */
[----:B------:R-:W-:-:S03]  /*6340*/  ISETP.GT.U32.AND P4, PT, R2, R22, PT ;  /* 0x000000160200720c */ /* 0x000fc60003f84070 */
[----:B------:R-:W-:Y:S01]  /*6350*/  @!P1 IMAD.IADD R20, R20, 0x1, -R2 ;  /* 0x0000000114149824 */ /* 0x000fe200078e0a02 */
[----:B------:R-:W-:Y:S01]  /*6360*/  ISETP.GT.U32.AND P1, PT, R2, R16, PT ;  /* 0x000000100200720c */ /* 0x000fe20003f24070 */
[----:B------:R-:W-:Y:S02]  /*6370*/  IMAD.MOV R9, RZ, RZ, -R6 ;  /* 0x000000ffff097224 */ /* 0x000fe400078e0a06 */
[----:B------:R-:W-:-:S04]  /*6380*/  IMAD.HI.U32 R6, R3, R14, RZ ;  /* 0x0000000e03067227 */ /* 0x000fc800078e00ff */
[----:B------:R-:W-:Y:S02]  /*6390*/  IMAD R18, R2, R9, R18 ;  /* 0x0000000902127224 */ /* 0x000fe400078e0212 */
[----:B------:R-:W-:Y:S02]  /*63a0*/  @!P4 IMAD.IADD R22, R22, 0x1, -R2 ;  /* 0x000000011616c824 */ /* 0x000fe400078e0a02 */
[----:B------:R-:W-:Y:S01]  /*63b0*/  IMAD.MOV R7, RZ, RZ, -R6 ;  /* 0x000000ffff077224 */ /* 0x000fe200078e0a06 */
[----:B------:R-:W-:Y:S01]  /*63c0*/  ISETP.GT.U32.AND P4, PT, R2, R18, PT ;  /* 0x000000120200720c */ /* 0x000fe20003f84070 */
[----:B------:R-:W-:Y:S02]  /*63d0*/  @!P1 IMAD.IADD R16, R16, 0x1, -R2 ;  /* 0x0000000110109824 */ /* 0x000fe400078e0a02 */
[----:B------:R-:W-:-:S03]  /*63e0*/  IMAD.HI.U32 R6, R3, R136, RZ ;  /* 0x0000008803067227 */ /* 0x000fc600078e00ff */
[C---:B------:R-:W-:Y:S01]  /*63f0*/  ISETP.GT.U32.AND P1, PT, R2.reuse, R16, PT ;  /* 0x000000100200720c */ /* 0x040fe20003f24070 */
[----:B------:R-:W-:Y:S02]  /*6400*/  IMAD R14, R2, R7, R14 ;  /* 0x00000007020e7224 */ /* 0x000fe400078e020e */
[----:B------:R-:W-:Y:S02]  /*6410*/  IMAD.MOV R7, RZ, RZ, -R6 ;  /* 0x000000ffff077224 */ /* 0x000fe400078e0a06 */
[----:B------:R-:W-:-:S04]  /*6420*/  IMAD.HI.U32 R6, R3, R134, RZ ;  /* 0x0000008603067227 */ /* 0x000fc800078e00ff */
[----:B------:R-:W-:Y:S02]  /*6430*/  IMAD.MOV R9, RZ, RZ, -R6 ;  /* 0x000000ffff097224 */ /* 0x000fe400078e0a06 */
[----:B------:R-:W-:Y:S01]  /*6440*/  @!P3 IMAD.MOV R25, RZ, RZ, -R25 ;  /* 0x000000ffff19b224 */ /* 0x000fe200078e0a19 */
[----:B------:R-:W-:Y:S01]  /*6450*/  ISETP.GE.AND P3, PT, R8, RZ, PT ;  /* 0x000000ff0800720c */ /* 0x000fe20003f66270 */
[----:B------:R-:W-:Y:S01]  /*6460*/  @!P4 IMAD.IADD R18, R18, 0x1, -R2 ;  /* 0x000000011212c824 */ /* 0x000fe200078e0a02 */
[----:B------:R-:W-:Y:S01]  /*6470*/  IABS R8, R17 ;  /* 0x0000001100087213 */ /* 0x000fe20000000000 */
[C---:B------:R-:W-:Y:S01]  /*6480*/  IMAD R136, R2.reuse, R7, R136 ;  /* 0x0000000702887224 */ /* 0x040fe200078e0288 */
[C---:B------:R-:W-:Y:S01]  /*6490*/  ISETP.GT.U32.AND P4, PT, R2.reuse, R20, PT ;  /* 0x000000140200720c */ /* 0x040fe20003f84070 */
[----:B------:R-:W-:Y:S02]  /*64a0*/  IMAD R134, R2, R9, R134 ;  /* 0x0000000902867224 */ /* 0x000fe400078e0286 */
[----:B------:R-:W-:-:S04]  /*64b0*/  IMAD.HI.U32 R7, R3, R132, RZ ;  /* 0x0000008403077227 */ /* 0x000fc800078e00ff */
[----:B------:R-:W-:Y:S01]  /*64c0*/  @!P2 IMAD.MOV R22, RZ, RZ, -R22 ;  /* 0x000000ffff16a224 */ /* 0x000fe200078e0a16 */
[----:B------:R-:W-:Y:S01]  /*64d0*/  ISETP.GT.U32.AND P2, PT, R2, R18, PT ;  /* 0x000000120200720c */ /* 0x000fe20003f44070 */
[----:B------:R-:W-:Y:S01]  /*64e0*/  @!P1 IMAD.IADD R16, R16, 0x1, -R2 ;  /* 0x0000000110109824 */ /* 0x000fe200078e0a02 */
[----:B------:R-:W-:Y:S01]  /*64f0*/  ISETP.GT.U32.AND P1, PT, R2, R134, PT ;  /* 0x000000860200720c */ /* 0x000fe20003f24070 */
[----:B------:R-:W-:Y:S02]  /*6500*/  IMAD.MOV R7, RZ, RZ, -R7 ;  /* 0x000000ffff077224 */ /* 0x000fe400078e0a07 */
[----:B------:R-:W-:-:S04]  /*6510*/  IMAD.HI.U32 R6, R3, R8, RZ ;  /* 0x0000000803067227 */ /* 0x000fc800078e00ff */
[----:B------:R-:W-:Y:S02]  /*6520*/  IMAD R132, R2, R7, R132 ;  /* 0x0000000702847224 */ /* 0x000fe400078e0284 */
[----:B------:R-:W-:Y:S02]  /*6530*/  IMAD.MOV R7, RZ, RZ, -R6 ;  /* 0x000000ffff077224 */ /* 0x000fe400078e0a06 */
[----:B------:R-:W-:Y:S01]  /*6540*/  @!P2 IMAD.IADD R18, R18, 0x1, -R2 ;  /* 0x000000011212a824 */ /* 0x000fe200078e0a02 */
[C---:B------:R-:W-:Y:S01]  /*6550*/  ISETP.GT.U32.AND P2, PT, R2.reuse, R136, PT ;  /* 0x000000880200720c */ /* 0x040fe20003f44070 */
[----:B------:R-:W-:Y:S02]  /*6560*/  IMAD R7, R2, R7, R8 ;  /* 0x0000000702077224 */ /* 0x000fe400078e0208 */
[--C-:B------:R-:W-:Y:S01]  /*6570*/  @!P4 IMAD.IADD R20, R20, 0x1, -R2.reuse ;  /* 0x000000011414c824 */ /* 0x100fe200078e0a02 */
[----:B------:R-:W-:Y:S01]  /*6580*/  ISETP.GT.U32.AND P4, PT, R2, R14, PT ;  /* 0x0000000e0200720c */ /* 0x000fe20003f84070 */
[----:B------:R-:W-:Y:S01]  /*6590*/  @!P1 IMAD.IADD R134, R134, 0x1, -R2 ;  /* 0x0000000186869824 */ /* 0x000fe200078e0a02 */
[----:B------:R-:W-:Y:S01]  /*65a0*/  ISETP.GT.U32.AND P1, PT, R2, R7, PT ;  /* 0x000000070200720c */ /* 0x000fe20003f24070 */
[----:B------:R-:W-:-:S04]  /*65b0*/  IMAD.HI.U32 R6, R3, R130, RZ ;  /* 0x0000008203067227 */ /* 0x000fc800078e00ff */
[----:B------:R-:W-:Y:S02]  /*65c0*/  @!P3 IMAD.MOV R16, RZ, RZ, -R16 ;  /* 0x000000ffff10b224 */ /* 0x000fe400078e0a10 */
[----:B------:R-:W-:Y:S01]  /*65d0*/  @!P2 IMAD.IADD R136, R136, 0x1, -R2 ;  /* 0x000000018888a824 */ /* 0x000fe200078e0a02 */
[----:B------:R-:W-:Y:S01]  /*65e0*/  ISETP.GE.AND P2, PT, R10, RZ, PT ;  /* 0x000000ff0a00720c */ /* 0x000fe20003f46270 */
[----:B------:R-:W-:Y:S01]  /*65f0*/  IMAD.MOV R9, RZ, RZ, -R6 ;  /* 0x000000ffff097224 */ /* 0x000fe200078e0a06 */
[----:B------:R-:W-:Y:S01]  /*6600*/  IABS R10, R31 ;  /* 0x0000001f000a7213 */ /* 0x000fe20000000000 */
[--C-:B------:R-:W-:Y:S01]  /*6610*/  @!P4 IMAD.IADD R14, R14, 0x1, -R2.reuse ;  /* 0x000000010e0ec824 */ /* 0x100fe200078e0a02 */
[----:B------:R-:W-:Y:S01]  /*6620*/  ISETP.GT.U32.AND P4, PT, R2, R132, PT ;  /* 0x000000840200720c */ /* 0x000fe20003f84070 */
[----:B------:R-:W-:Y:S02]  /*6630*/  @!P1 IMAD.IADD R7, R7, 0x1, -R2 ;  /* 0x0000000107079824 */ /* 0x000fe400078e0a02 */
[----:B------:R-:W-:-:S03]  /*6640*/  IMAD.HI.U32 R6, R3, R10, RZ ;  /* 0x0000000a03067227 */ /* 0x000fc600078e00ff */
[C---:B------:R-:W-:Y:S01]  /*6650*/  ISETP.GT.U32.AND P3, PT, R2.reuse, R7, PT ;  /* 0x000000070200720c */ /* 0x040fe20003f64070 */
[----:B------:R-:W-:Y:S02]  /*6660*/  IMAD R130, R2, R9, R130 ;  /* 0x0000000902827224 */ /* 0x000fe400078e0282 */
[----:B------:R-:W-:Y:S02]  /*6670*/  IMAD.MOV R9, RZ, RZ, -R6 ;  /* 0x000000ffff097224 */ /* 0x000fe400078e0a06 */
[----:B------:R-:W-:-:S04]  /*6680*/  IMAD.HI.U32 R8, R3, R11, RZ ;  /* 0x0000000b03087227 */ /* 0x000fc800078e00ff */
[----:B------:R-:W-:Y:S01]  /*6690*/  @!P4 IMAD.IADD R132, R132, 0x1, -R2 ;  /* 0x000000018484c824 */ /* 0x000fe200078e0a02 */
[C---:B------:R-:W-:Y:S01]  /*66a0*/  ISETP.GT.U32.AND P4, PT, R2.reuse, R14, PT ;  /* 0x0000000e0200720c */ /* 0x040fe20003f84070 */
[C---:B------:R-:W-:Y:S01]  /*66b0*/  IMAD R6, R2.reuse, R9, R10 ;  /* 0x0000000902067224 */ /* 0x040fe200078e020a */
[----:B------:R-:W-:Y:S01]  /*66c0*/  IABS R10, R35 ;  /* 0x00000023000a7213 */ /* 0x000fe20000000000 */
[----:B------:R-:W-:Y:S01]  /*66d0*/  @!P3 IMAD.IADD R7, R7, 0x1, -R2 ;  /* 0x000000010707b824 */ /* 0x000fe200078e0a02 */
[C---:B------:R-:W-:Y:S01]  /*66e0*/  ISETP.GT.U32.AND P1, PT, R2.reuse, R132, PT ;  /* 0x000000840200720c */ /* 0x040fe20003f24070 */
[----:B------:R-:W-:Y:S01]  /*66f0*/  IMAD.MOV R8, RZ, RZ, -R8 ;  /* 0x000000ffff087224 */ /* 0x000fe200078e0a08 */
[C---:B------:R-:W-:Y:S01]  /*6700*/  ISETP.GT.U32.AND P3, PT, R2.reuse, R6, PT ;  /* 0x000000060200720c */ /* 0x040fe20003f64070 */
[----:B------:R-:W-:Y:S01]  /*6710*/  @!P5 IMAD.MOV R18, RZ, RZ, -R18 ;  /* 0x000000ffff12d224 */ /* 0x000fe200078e0a12 */
[C---:B------:R-:W-:Y:S01]  /*6720*/  ISETP.GT.U32.AND P5, PT, R2.reuse, R136, PT ;  /* 0x000000880200720c */ /* 0x040fe20003fa4070 */
[----:B------:R-:W-:-:S02]  /*6730*/  IMAD R8, R2, R8, R11 ;  /* 0x0000000802087224 */ /* 0x000fc400078e020b */
[----:B------:R-:W-:-:S04]  /*6740*/  IMAD.HI.U32 R9, R3, R10, RZ ;  /* 0x0000000a03097227 */ /* 0x000fc800078e00ff */
[--C-:B------:R-:W-:Y:S01]  /*6750*/  @!P4 IMAD.IADD R14, R14, 0x1, -R2.reuse ;  /* 0x000000010e0ec824 */ /* 0x100fe200078e0a02 */
[----:B------:R-:W-:Y:S01]  /*6760*/  ISETP.GT.U32.AND P4, PT, R2, R130, PT ;  /* 0x000000820200720c */ /* 0x000fe20003f84070 */
[----:B------:R-:W-:Y:S02]  /*6770*/  IMAD.MOV R9, RZ, RZ, -R9 ;  /* 0x000000ffff097224 */ /* 0x000fe400078e0a09 */
[----:B------:R-:W-:Y:S01]  /*6780*/  @!P3 IMAD.IADD R6, R6, 0x1, -R2 ;  /* 0x000000010606b824 */ /* 0x000fe200078e0a02 */
[C---:B------:R-:W-:Y:S01]  /*6790*/  ISETP.GT.U32.AND P3, PT, R2.reuse, R8, PT ;  /* 0x000000080200720c */ /* 0x040fe20003f64070 */
[----:B------:R-:W-:Y:S01]  /*67a0*/  @!P6 IMAD.MOV R20, RZ, RZ, -R20 ;  /* 0x000000ffff14e224 */ /* 0x000fe200078e0a14 */
[----:B------:R-:W-:Y:S01]  /*67b0*/  ISETP.GT.U32.AND P6, PT, R2, R134, PT ;  /* 0x000000860200720c */ /* 0x000fe20003fc4070 */
[----:B------:R-:W-:Y:S01]  /*67c0*/  @!P1 IMAD.IADD R132, R132, 0x1, -R2 ;  /* 0x0000000184849824 */ /* 0x000fe200078e0a02 */
[----:B------:R-:W-:Y:S01]  /*67d0*/  ISETP.GE.AND P1, PT, R17, RZ, PT ;  /* 0x000000ff1100720c */ /* 0x000fe20003f26270 */
[----:B------:R-:W-:Y:S01]  /*67e0*/  IMAD R10, R2, R9, R10 ;  /* 0x00000009020a7224 */ /* 0x000fe200078e020a */
[----:B------:R-:W-:Y:S01]  /*67f0*/  IABS R17, R37 ;  /* 0x0000002500117213 */ /* 0x000fe20000000000 */
[--C-:B------:R-:W-:Y:S01]  /*6800*/  @!P5 IMAD.IADD R136, R136, 0x1, -R2.reuse ;  /* 0x000000018888d824 */ /* 0x100fe200078e0a02 */
[----:B------:R-:W-:Y:S01]  /*6810*/  ISETP.GE.AND P5, PT, R12, RZ, PT ;  /* 0x000000ff0c00720c */ /* 0x000fe20003fa6270 */
[----:B------:R-:W-:Y:S01]  /*6820*/  @!P4 IMAD.IADD R130, R130, 0x1, -R2 ;  /* 0x000000018282c824 */ /* 0x000fe200078e0a02 */
[----:B------:R-:W-:Y:S01]  /*6830*/  ISETP.GE.AND P4, PT, R19, RZ, PT ;  /* 0x000000ff1300720c */ /* 0x000fe20003f86270 */
[----:B------:R-:W-:-:S02]  /*6840*/  @!P0 IMAD.MOV R14, RZ, RZ, -R14 ;  /* 0x000000ffff0e8224 */ /* 0x000fc400078e0a0e */
[----:B------:R-:W-:Y:S01]  /*6850*/  @!P3 IMAD.IADD R8, R8, 0x1, -R2 ;  /* 0x000000010808b824 */ /* 0x000fe200078e0a02 */
[C---:B------:R-:W-:Y:S01]  /*6860*/  ISETP.GT.U32.AND P3, PT, R2.reuse, R10, PT ;  /* 0x0000000a0200720c */ /* 0x040fe20003f64070 */
        /* <DEDUP_REMOVED lines=8> */
[----:B------:R-:W-:Y:S01]  /*68f0*/  IMAD.HI.U32 R11, R3, R128, RZ ;  /* 0x00000080030b7227 */ /* 0x000fe200078e00ff */
[----:B------:R-:W-:-:S03]  /*6900*/  ISETP.GE.AND P6, PT, R15, RZ, PT ;  /* 0x000000ff0f00720c */ /* 0x000fc60003fc6270 */
[C---:B------:R-:W-:Y:S02]  /*6910*/  IMAD R126, R2.reuse, R29, R126 ;  /* 0x0000001d027e7224 */ /* 0x040fe400078e027e */
[----:B------:R-:W-:Y:S01]  /*6920*/  @!P5 IMAD.MOV R134, RZ, RZ, -R134 ;  /* 0x000000ffff86d224 */ /* 0x000fe200078e0a86 */
[----:B------:R-:W-:Y:S01]  /*6930*/  ISETP.GT.U32.AND P5, PT, R2, R8, PT ;  /* 0x000000080200720c */ /* 0x000fe20003fa4070 */
[----:B------:R-:W-:-:S04]  /*6940*/  IMAD.HI.U32 R15, R3, R124, RZ ;  /* 0x0000007c030f7227 */ /* 0x000fc800078e00ff */
[----:B------:R-:W-:Y:S02]  /*6950*/  IMAD.MOV R11, RZ, RZ, -R11 ;  /* 0x000000ffff0b7224 */ /* 0x000fe400078e0a0b */
[--C-:B------:R-:W-:Y:S02]  /*6960*/  @!P3 IMAD.IADD R10, R10, 0x1, -R2.reuse ;  /* 0x000000010a0ab824 */ /* 0x100fe400078e0a02 */
[----:B------:R-:W-:Y:S01]  /*6970*/  @!P0 IMAD.IADD R130, R130, 0x1, -R2 ;  /* 0x0000000182828824 */ /* 0x000fe200078e0a02 */
[C---:B------:R-:W-:Y:S01]  /*6980*/  ISETP.GT.U32.AND P0, PT, R2.reuse, R126, PT ;  /* 0x0000007e0200720c */ /* 0x040fe20003f04070 */
[----:B------:R-:W-:Y:S01]  /*6990*/  @!P2 IMAD.MOV R136, RZ, RZ, -R136 ;  /* 0x000000ffff88a224 */ /* 0x000fe200078e0a88 */
[C---:B------:R-:W-:Y:S01]  /*69a0*/  ISETP.GT.U32.AND P2, PT, R2.reuse, R6, PT ;  /* 0x000000060200720c */ /* 0x040fe20003f44070 */
[----:B------:R-:W-:Y:S01]  /*69b0*/  IMAD.HI.U32 R3, R3, R122, RZ ;  /* 0x0000007a03037227 */ /* 0x000fe200078e00ff */
[----:B------:R-:W-:-:S03]  /*69c0*/  ISETP.GT.U32.AND P3, PT, R2, R10, PT ;  /* 0x0000000a0200720c */ /* 0x000fc60003f64070 */
[----:B------:R-:W-:Y:S02]  /*69d0*/  IMAD.MOV R15, RZ, RZ, -R15 ;  /* 0x000000ffff0f7224 */ /* 0x000fe400078e0a0f */
[C---:B------:R-:W-:Y:S01]  /*69e0*/  IMAD R128, R2.reuse, R11, R128 ;  /* 0x0000000b02807224 */ /* 0x040fe200078e0280 */
[----:B------:R-:W-:Y:S01]  /*69f0*/  LOP3.LUT R11, R153, 0x3f, RZ, 0xc0, !PT ;  /* 0x0000003f990b7812 */ /* 0x000fe200078ec0ff */
[----:B------:R-:W-:Y:S02]  /*6a00*/  IMAD.MOV.U32 R4, RZ, RZ, R7 ;  /* 0x000000ffff047224 */ /* 0x000fe400078e0007 */
[----:B------:R-:W-:Y:S02]  /*6a10*/  IMAD.MOV R3, RZ, RZ, -R3 ;  /* 0x000000ffff037224 */ /* 0x000fe400078e0a03 */
[C---:B------:R-:W-:Y:S02]  /*6a20*/  IMAD R12, R2.reuse, R19, R17 ;  /* 0x00000013020c7224 */ /* 0x040fe400078e0211 */
[----:B------:R-:W-:-:S02]  /*6a30*/  IMAD R124, R2, R15, R124 ;  /* 0x0000000f027c7224 */ /* 0x000fc400078e027c */
[----:B------:R-:W-:Y:S01]  /*6a40*/  @!P1 IMAD.MOV R4, RZ, RZ, -R4 ;  /* 0x000000ffff049224 */ /* 0x000fe200078e0a04 */
[C---:B------:R-:W-:Y:S01]  /*6a50*/  ISETP.GT.U32.AND P1, PT, R2.reuse, R128, PT ;  /* 0x000000800200720c */ /* 0x040fe20003f24070 */
[C---:B------:R-:W-:Y:S02]  /*6a60*/  IMAD R122, R2.reuse, R3, R122 ;  /* 0x00000003027a7224 */ /* 0x040fe400078e027a */
[----:B------:R-:W-:Y:S01]  /*6a70*/  @!P6 IMAD.MOV R132, RZ, RZ, -R132 ;  /* 0x000000ffff84e224 */ /* 0x000fe200078e0a84 */
[----:B------:R-:W-:Y:S01]  /*6a80*/  ISETP.GT.U32.AND P6, PT, R2, R12, PT ;  /* 0x0000000c0200720c */ /* 0x000fe20003fc4070 */
[--C-:B------:R-:W-:Y:S01]  /*6a90*/  @!P5 IMAD.IADD R8, R8, 0x1, -R2.reuse ;  /* 0x000000010808d824 */ /* 0x100fe200078e0a02 */
[----:B------:R-:W-:Y:S01]  /*6aa0*/  ISETP.GT.U32.AND P5, PT, R2, R124, PT ;  /* 0x0000007c0200720c */ /* 0x000fe20003fa4070 */
[--C-:B------:R-:W-:Y:S01]  /*6ab0*/  @!P0 IMAD.IADD R126, R126, 0x1, -R2.reuse ;  /* 0x000000017e7e8824 */ /* 0x100fe200078e0a02 */
[----:B------:R-:W-:Y:S01]  /*6ac0*/  ISETP.GT.U32.AND P0, PT, R2, R122, PT ;  /* 0x0000007a0200720c */ /* 0x000fe20003f04070 */
[--C-:B------:R-:W-:Y:S01]  /*6ad0*/  @!P2 IMAD.IADD R6, R6, 0x1, -R2.reuse ;  /* 0x000000010606a824 */ /* 0x100fe200078e0a02 */
[----:B------:R-:W-:Y:S01]  /*6ae0*/  ISETP.GE.AND P2, PT, R31, RZ, PT ;  /* 0x000000ff1f00720c */ /* 0x000fe20003f46270 */
[--C-:B------:R-:W-:Y:S01]  /*6af0*/  @!P3 IMAD.IADD R10, R10, 0x1, -R2.reuse ;  /* 0x000000010a0ab824 */ /* 0x100fe200078e0a02 */
[----:B------:R-:W-:Y:S01]  /*6b00*/  ISETP.GE.AND P3, PT, R33, RZ, PT ;  /* 0x000000ff2100720c */ /* 0x000fe20003f66270 */
[----:B------:R-:W-:-:S02]  /*6b10*/  @!P1 IMAD.IADD R128, R128, 0x1, -R2 ;  /* 0x0000000180809824 */ /* 0x000fc400078e0a02 */
[----:B------:R-:W-:Y:S02]  /*6b20*/  IMAD.U32 R3, RZ, RZ, UR12 ;  /* 0x0000000cff037e24 */ /* 0x000fe4000f8e00ff */
[--C-:B------:R-:W-:Y:S01]  /*6b30*/  @!P6 IMAD.IADD R12, R12, 0x1, -R2.reuse ;  /* 0x000000010c0ce824 */ /* 0x100fe200078e0a02 */
[----:B------:R-:W-:Y:S01]  /*6b40*/  ISETP.GE.AND P6, PT, R35, RZ, PT ;  /* 0x000000ff2300720c */ /* 0x000fe20003fc6270 */
[----:B------:R-:W-:Y:S02]  /*6b50*/  @!P5 IMAD.IADD R124, R124, 0x1, -R2 ;  /* 0x000000017c7cd824 */ /* 0x000fe400078e0a02 */
[----:B------:R-:W-:Y:S01]  /*6b60*/  @!P4 IMAD.MOV R130, RZ, RZ, -R130 ;  /* 0x000000ffff82c224 */ /* 0x000fe200078e0a82 */
[C---:B------:R-:W-:Y:S01]  /*6b70*/  ISETP.GT.U32.AND P4, PT, R2.reuse, R128, PT ;  /* 0x000000800200720c */ /* 0x040fe20003f84070 */
[----:B------:R-:W-:Y:S01]  /*6b80*/  VIADD R3, R3, 0x4000 ;  /* 0x0000400003037836 */ /* 0x000fe20000000000 */
[----:B------:R-:W-:Y:S01]  /*6b90*/  ISETP.GT.U32.AND P1, PT, R2, R12, PT ;  /* 0x0000000c0200720c */ /* 0x000fe20003f24070 */
[----:B------:R-:W-:Y:S01]  /*6ba0*/  @!P0 IMAD.IADD R122, R122, 0x1, -R2 ;  /* 0x000000017a7a8824 */ /* 0x000fe200078e0a02 */
[C---:B------:R-:W-:Y:S01]  /*6bb0*/  ISETP.GT.U32.AND P5, PT, R2.reuse, R124, PT ;  /* 0x0000007c0200720c */ /* 0x040fe20003fa4070 */
[----:B------:R-:W-:Y:S01]  /*6bc0*/  @!P2 IMAD.MOV R6, RZ, RZ, -R6 ;  /* 0x000000ffff06a224 */ /* 0x000fe200078e0a06 */
[C---:B------:R-:W-:Y:S01]  /*6bd0*/  ISETP.GT.U32.AND P2, PT, R2.reuse, R126, PT ;  /* 0x0000007e0200720c */ /* 0x040fe20003f44070 */
[----:B------:R-:W-:Y:S01]  /*6be0*/  @!P3 IMAD.MOV R8, RZ, RZ, -R8 ;  /* 0x000000ffff08b224 */ /* 0x000fe200078e0a08 */
[----:B------:R-:W-:Y:S01]  /*6bf0*/  SHF.R.U32.HI R3, RZ, 0x4, R3 ;  /* 0x00000004ff037819 */ /* 0x000fe20000011603 */
[----:B------:R-:W-:Y:S01]  /*6c00*/  @!P6 IMAD.MOV R10, RZ, RZ, -R10 ;  /* 0x000000ffff0ae224 */ /* 0x000fe200078e0a0a */
[----:B------:R-:W-:-:S02]  /*6c10*/  ISETP.GT.U32.AND P3, PT, R2, R122, PT ;  /* 0x0000007a0200720c */ /* 0x000fc40003f64070 */
[----:B------:R-:W-:Y:S01]  /*6c20*/  SGXT.U32 R45, R3, 0xe ;  /* 0x0000000e032d781a */ /* 0x000fe20000000000 */
[----:B------:R-:W-:Y:S01]  /*6c30*/  IMAD.MOV.U32 R3, RZ, RZ, RZ ;  /* 0x000000ffff037224 */ /* 0x000fe200078e00ff */
[----:B------:R-:W-:Y:S01]  /*6c40*/  ISETP.GE.AND P0, PT, R39, RZ, PT ;  /* 0x000000ff2700720c */ /* 0x000fe20003f06270 */
[--C-:B------:R-:W-:Y:S01]  /*6c50*/  @!P4 IMAD.IADD R128, R128, 0x1, -R2.reuse ;  /* 0x000000018080c824 */ /* 0x100fe200078e0a02 */
[----:B------:R-:W-:Y:S01]  /*6c60*/  IADD3 R7, P4, R45, 0x2, RZ ;  /* 0x000000022d077810 */ /* 0x000fe20007f9e0ff */
[--C-:B------:R-:W-:Y:S01]  /*6c70*/  @!P1 IMAD.IADD R12, R12, 0x1, -R2.reuse ;  /* 0x000000010c0c9824 */ /* 0x100fe200078e0a02 */
[----:B------:R-:W-:Y:S01]  /*6c80*/  ISETP.GE.AND P1, PT, R37, RZ, PT ;  /* 0x000000ff2500720c */ /* 0x000fe20003f26270 */
[--C-:B------:R-:W-:Y:S01]  /*6c90*/  @!P2 IMAD.IADD R126, R126, 0x1, -R2.reuse ;  /* 0x000000017e7ea824 */ /* 0x100fe200078e0a02 */
[----:B------:R-:W-:Y:S01]  /*6ca0*/  ISETP.GE.AND P2, PT, R41, RZ, PT ;  /* 0x000000ff2900720c */ /* 0x000fe20003f46270 */
[--C-:B------:R-:W-:Y:S01]  /*6cb0*/  @!P5 IMAD.IADD R124, R124, 0x1, -R2.reuse ;  /* 0x000000017c7cd824 */ /* 0x100fe200078e0a02 */
[----:B------:R-:W-:Y:S01]  /*6cc0*/  ISETP.GE.AND P5, PT, R43, RZ, PT ;  /* 0x000000ff2b00720c */ /* 0x000fe20003fa6270 */
[----:B------:R-:W-:Y:S01]  /*6cd0*/  @!P3 IMAD.IADD R122, R122, 0x1, -R2 ;  /* 0x000000017a7ab824 */ /* 0x000fe200078e0a02 */
[----:B------:R-:W-:Y:S01]  /*6ce0*/  IADD3.X R3, R3, -0x7fffffe0, RZ, P4, !PT ;  /* 0x8000002003037810 */ /* 0x000fe200027fe4ff */
[----:B------:R-:W-:Y:S01]  /*6cf0*/  IMAD R2, R11, UR13, RZ ;  /* 0x0000000d0b027c24 */ /* 0x000fe2000f8e02ff */
[----:B------:R-:W-:Y:S01]  /*6d00*/  ISETP.GE.AND P4, PT, R9, RZ, PT ;  /* 0x000000ff0900720c */ /* 0x000fe20003f86270 */
[----:B------:R-:W-:Y:S01]  /*6d10*/  @!P0 IMAD.MOV R128, RZ, RZ, -R128 ;  /* 0x000000ffff808224 */ /* 0x000fe200078e0a80 */
[----:B------:R-:W-:Y:S01]  /*6d20*/  ISETP.NE.AND P3, PT, R21, RZ, PT ;  /* 0x000000ff1500720c */ /* 0x000fe20003f65270 */
[----:B------:R-:W-:Y:S01]  /*6d30*/  USHF.L.U32 UR13, UR13, 0x6, URZ ;  /* 0x000000060d0d7899 */ /* 0x000fe2000800063f */
[----:B------:R-:W-:Y:S01]  /*6d40*/  LOP3.LUT R21, RZ, R21, RZ, 0x33, !PT ;  /* 0x00000015ff157212 */ /* 0x000fe200078e33ff */
[----:B------:R-:W-:Y:S01]  /*6d50*/  @!P1 IMAD.MOV R12, RZ, RZ, -R12 ;  /* 0x000000ffff0c9224 */ /* 0x000fe200078e0a0c */
[----:B------:R-:W-:Y:S01]  /*6d60*/  R2UR UR9, R3 ;  /* 0x00000000030972ca */ /* 0x000fe200000e0000 */
[----:B------:R-:W-:Y:S01]  /*6d70*/  @!P2 IMAD.MOV R126, RZ, RZ, -R126 ;  /* 0x000000ffff7ea224 */ /* 0x000fe200078e0a7e */
[C---:B------:R-:W-:Y:S01]  /*6d80*/  IADD3 R3, P6, R2.reuse, UR4, RZ ;  /* 0x0000000402037c10 */ /* 0x040fe2000ffde0ff */
[----:B------:R-:W-:Y:S01]  /*6d90*/  @!P5 IMAD.MOV R124, RZ, RZ, -R124 ;  /* 0x000000ffff7cd224 */ /* 0x000fe200078e0a7c */
[C---:B------:R-:W-:Y:S01]  /*6da0*/  SEL R121, R21.reuse, R26, !P3 ;  /* 0x0000001a15797207 */ /* 0x040fe20005800000 */
[----:B------:R-:W-:Y:S01]  /*6db0*/  ULDC UR4, c[0x0][0x234] ;  /* 0x00008d0000047ab9 */ /* 0x000fe20000000800 */
[----:B------:R-:W-:Y:S01]  /*6dc0*/  LEA.HI.X.SX32 R2, R2, UR5, 0x1, P6 ;  /* 0x0000000502027c11 */ /* 0x000fe2000b0f0eff */
[----:B------:R-:W-:Y:S01]  /*6dd0*/  ULDC UR5, c[0x0][0x240] ;  /* 0x0000900000057ab9 */ /* 0x000fe20000000800 */
[----:B------:R-:W-:Y:S01]  /*6de0*/  @!P4 IMAD.MOV R122, RZ, RZ, -R122 ;  /* 0x000000ffff7ac224 */ /* 0x000fe200078e0a7a */
[----:B------:R-:W-:Y:S01]  /*6df0*/  SEL R239, R21, R38, !P3 ;  /* 0x0000002615ef7207 */ /* 0x000fe20005800000 */
[----:B------:R-:W-:Y:S01]  /*6e00*/  IMAD R121, R121, UR5, RZ ;  /* 0x0000000579797c24 */ /* 0x000fe2000f8e02ff */
        /* <DEDUP_REMOVED lines=8> */
[----:B------:R-:W-:Y:S01]  /*6e90*/  R2UR UR8, R7 ;  /* 0x00000000070872ca */ /* 0x000fe200000e0000 */
[----:B------:R-:W-:Y:S01]  /*6ea0*/  IMAD R231, R231, UR5, RZ ;  /* 0x00000005e7e77c24 */ /* 0x000fe2000f8e02ff */
[C---:B------:R-:W-:Y:S01]  /*6eb0*/  SEL R233, R21.reuse, R28, !P3 ;  /* 0x0000001c15e97207 */ /* 0x040fe20005800000 */
[----:B------:R-:W-:Y:S01]  /*6ec0*/  IMAD R26, R26, UR5, RZ ;  /* 0x000000051a1a7c24 */ /* 0x000fe2000f8e02ff */
[C---:B------:R-:W-:Y:S01]  /*6ed0*/  SEL R235, R21.reuse, R30, !P3 ;  /* 0x0000001e15eb7207 */ /* 0x040fe20005800000 */
[----:B------:R-:W-:Y:S01]  /*6ee0*/  UMOV UR4, 0xfffffffe ;  /* 0xfffffffe00047882 */ /* 0x000fe20000000000 */
        /* <DEDUP_REMOVED lines=52> */
[C---:B------:R-:W-:Y:S01]  /*7230*/  SEL R116, R21.reuse, R116, !P3 ;  /* 0x0000007415747207 */ /* 0x040fe20005800000 */
        /* <DEDUP_REMOVED lines=35> */
[----:B------:R-:W-:Y:S01]  /*7470*/  SEL R83, R21, R140, !P3 ;  /* 0x0000008c15537207 */ /* 0x000fe20005800000 */
        /* <DEDUP_REMOVED lines=151> */
[-C--:B------:R-:W-:Y:S01]  /*7df0*/  IADD3 R122, P4, R121, R3.reuse, RZ ;  /* 0x00000003797a7210 */ /* 0x080fe20007f9e0ff */
[----:B------:R-:W-:Y:S01]  /*7e00*/  IMAD R19, R19, UR5, RZ ;  /* 0x0000000513137c24 */ /* 0x000fe2000f8e02ff */
[-C--:B------:R-:W-:Y:S01]  /*7e10*/  IADD3 R240, P5, R239, R3.reuse, RZ ;  /* 0x00000003eff07210 */ /* 0x080fe20007fbe0ff */
[----:B------:R-:W-:Y:S01]  /*7e20*/  IMAD R21, R21, UR5, RZ ;  /* 0x0000000515157c24 */ /* 0x000fe2000f8e02ff */
[-C--:B------:R-:W-:Y:S01]  /*7e30*/  LEA.HI.X.SX32 R121, R121, R2.reuse, 0x1, P4 ;  /* 0x0000000279797211 */ /* 0x080fe200020f0eff */
[----:B------:R0:W-:Y:S01]  /*7e40*/  STL [R1+0x794], R122 ;  /* 0x0007947a01007387 */ /* 0x0001e20000100800 */
[-C--:B------:R-:W-:Y:S01]  /*7e50*/  IADD3 R230, P3, R229, R3.reuse, RZ ;  /* 0x00000003e5e67210 */ /* 0x080fe20007f7e0ff */
[----:B------:R-:W-:Y:S01]  /*7e60*/  IMAD.MOV.U32 R224, RZ, RZ, RZ ;  /* 0x000000ffffe07224 */ /* 0x000fe200078e00ff */
[-C--:B------:R-:W-:Y:S01]  /*7e70*/  IADD3 R242, P4, R241, R3.reuse, RZ ;  /* 0x00000003f1f27210 */ /* 0x080fe20007f9e0ff */
[----:B------:R1:W-:Y:S01]  /*7e80*/  STL [R1+0x790], R121 ;  /* 0x0007907901007387 */ /* 0x0003e20000100800 */
[-C--:B------:R-:W-:Y:S01]  /*7e90*/  IADD3 R232, P2, R231, R3.reuse, RZ ;  /* 0x00000003e7e87210 */ /* 0x080fe20007f5e0ff */
[----:B------:R-:W-:Y:S01]  /*7ea0*/  UMOV UR5, 0x7fffffdf ;  /* 0x7fffffdf00057882 */ /* 0x000fe20000000000 */
[-C--:B------:R-:W-:Y:S01]  /*7eb0*/  LEA.HI.X.SX32 R239, R239, R2.reuse, 0x1, P5 ;  /* 0x00000002efef7211 */ /* 0x080fe200028f0eff */
[----:B------:R-:W-:Y:S01]  /*7ec0*/  USHF.R.S32.HI UR24, URZ, 0x1f, UR13 ;  /* 0x0000001f3f187899 */ /* 0x000fe2000801140d */
[-C--:B------:R-:W-:Y:S01]  /*7ed0*/  LEA.HI.X.SX32 R229, R229, R2.reuse, 0x1, P3 ;  /* 0x00000002e5e57211 */ /* 0x080fe200018f0eff */
[----:B------:R-:W-:Y:S01]  /*7ee0*/  UIADD3.64 UR10, UR10, -UR4, URZ ;  /* 0x800000040a0a7297 */ /* 0x000fe2000fffe03f */
[----:B0-----:R-:W-:Y:S01]  /*7ef0*/  IADD3 R122, P5, R120, R3, RZ ;  /* 0x00000003787a7210 */ /* 0x001fe20007fbe0ff */
[----:B------:R-:W-:Y:S01]  /*7f00*/  UIADD3.64 UR20, UR8, 0x100, URZ ;  /* 0x0000010008147897 */ /* 0x000fe2000fffe03f */
[----:B------:R-:W-:-:S02]  /*7f10*/  LEA.HI.X.SX32 R241, R241, R2, 0x1, P4 ;  /* 0x00000002f1f17211 */ /* 0x000fc400020f0eff */
[-C--:B------:R-:W-:Y:S01]  /*7f20*/  IADD3 R244, P3, R243, R3.reuse, RZ ;  /* 0x00000003f3f47210 */ /* 0x080fe20007f7e0ff */
[----:B------:R0:W-:Y:S01]  /*7f30*/  STL [R1+0x204], R122 ;  /* 0x0002047a01007387 */ /* 0x0001e20000100800 */
[----:B------:R-:W-:Y:S02]  /*7f40*/  LEA.HI.X.SX32 R231, R231, R2, 0x1, P2 ;  /* 0x00000002e7e77211 */ /* 0x000fe400010f0eff */
[-C--:B-1----:R-:W-:Y:S02]  /*7f50*/  IADD3 R121, P4, R119, R3.reuse, RZ ;  /* 0x0000000377797210 */ /* 0x082fe40007f9e0ff */
[-C--:B------:R-:W-:Y:S02]  /*7f60*/  IADD3 R234, P1, R233, R3.reuse, RZ ;  /* 0x00000003e9ea7210 */ /* 0x080fe40007f3e0ff */
[-C--:B------:R-:W-:Y:S01]  /*7f70*/  IADD3 R246, P2, R245, R3.reuse, RZ ;  /* 0x00000003f5f67210 */ /* 0x080fe20007f5e0ff */
[----:B------:R1:W-:Y:S01]  /*7f80*/  STL [R1+0x20c], R121 ;  /* 0x00020c7901007387 */ /* 0x0003e20000100800 */
[----:B------:R-:W-:-:S02]  /*7f90*/  IADD3 R236, P0, R235, R3, RZ ;  /* 0x00000003ebec7210 */ /* 0x000fc40007f1e0ff */
[-C--:B------:R-:W-:Y:S02]  /*7fa0*/  LEA.HI.X.SX32 R243, R243, R2.reuse, 0x1, P3 ;  /* 0x00000002f3f37211 */ /* 0x080fe400018f0eff */
[-C--:B------:R-:W-:Y:S02]  /*7fb0*/  LEA.HI.X.SX32 R233, R233, R2.reuse, 0x1, P1 ;  /* 0x00000002e9e97211 */ /* 0x080fe400008f0eff */
[-C--:B0-----:R-:W-:Y:S02]  /*7fc0*/  IADD3 R122, P3, R118, R3.reuse, RZ ;  /* 0x00000003767a7210 */ /* 0x081fe40007f7e0ff */
[-C--:B------:R-:W-:Y:S02]  /*7fd0*/  LEA.HI.X.SX32 R245, R245, R2.reuse, 0x1, P2 ;  /* 0x00000002f5f57211 */ /* 0x080fe400010f0eff */
[----:B------:R-:W-:Y:S01]  /*7fe0*/  IADD3 R248, P1, R247, R3, RZ ;  /* 0x00000003f7f87210 */ /* 0x000fe20007f3e0ff */
[----:B------:R0:W-:Y:S01]  /*7ff0*/  STL [R1+0x214], R122 ;  /* 0x0002147a01007387 */ /* 0x0001e20000100800 */
[----:B------:R-:W-:-:S02]  /*8000*/  LEA.HI.X.SX32 R235, R235, R2, 0x1, P0 ;  /* 0x00000002ebeb7211 */ /* 0x000fc400000f0eff */
[-C--:B-1----:R-:W-:Y:S02]  /*8010*/  IADD3 R121, P2, R117, R3.reuse, RZ ;  /* 0x0000000375797210 */ /* 0x082fe40007f5e0ff */
[-C--:B------:R-:W-:Y:S02]  /*8020*/  IADD3 R238, P6, R237, R3.reuse, RZ ;  /* 0x00000003edee7210 */ /* 0x080fe40007fde0ff */
[-C--:B------:R-:W-:Y:S01]  /*8030*/  IADD3 R250, P0, R249, R3.reuse, RZ ;  /* 0x00000003f9fa7210 */ /* 0x080fe20007f1e0ff */
[----:B------:R1:W-:Y:S01]  /*8040*/  STL [R1+0x21c], R121 ;  /* 0x00021c7901007387 */ /* 0x0003e20000100800 */
[-C--:B------:R-:W-:Y:S02]  /*8050*/  LEA.HI.X.SX32 R247, R247, R2.reuse, 0x1, P1 ;  /* 0x00000002f7f77211 */ /* 0x080fe400008f0eff */
[----:B------:R-:W-:Y:S02]  /*8060*/  LEA.HI.X.SX32 R237, R237, R2, 0x1, P6 ;  /* 0x00000002eded7211 */ /* 0x000fe400030f0eff */
[----:B0-----:R-:W-:-:S02]  /*8070*/  IADD3 R122, P1, R116, R3, RZ ;  /* 0x00000003747a7210 */ /* 0x001fc40007f3e0ff */
[-C--:B------:R-:W-:Y:S02]  /*8080*/  LEA.HI.X.SX32 R249, R249, R2.reuse, 0x1, P0 ;  /* 0x00000002f9f97211 */ /* 0x080fe400000f0eff */
[-C--:B------:R-:W-:Y:S01]  /*8090*/  IADD3 R252, P6, R251, R3.reuse, RZ ;  /* 0x00000003fbfc7210 */ /* 0x080fe20007fde0ff */
[----:B------:R0:W-:Y:S01]  /*80a0*/  STL [R1+0x224], R122 ;  /* 0x0002247a01007387 */ /* 0x0001e20000100800 */
[----:B-1----:R-:W-:Y:S02]  /*80b0*/  IADD3 R121, P0, R115, R3, RZ ;  /* 0x0000000373797210 */ /* 0x002fe40007f1e0ff */
[-C--:B------:R-:W-:Y:S02]  /*80c0*/  LEA.HI.X.SX32 R251, R251, R2.reuse, 0x1, P6 ;  /* 0x00000002fbfb7211 */ /* 0x080fe400030f0eff */
[-C--:B------:R-:W-:Y:S01]  /*80d0*/  LEA.HI.X.SX32 R119, R119, R2.reuse, 0x1, P4 ;  /* 0x0000000277777211 */ /* 0x080fe200020f0eff */
[----:B------:R1:W-:Y:S01]  /*80e0*/  STL [R1+0x22c], R121 ;  /* 0x00022c7901007387 */ /* 0x0003e20000100800 */
[----:B------:R-:W-:-:S02]  /*80f0*/  LEA.HI.X.SX32 R116, R116, R2, 0x1, P1 ;  /* 0x0000000274747211 */ /* 0x000fc400008f0eff */
[C---:B------:R-:W-:Y:S02]  /*8100*/  LOP3.LUT R228, R163.reuse, 0x10, RZ, 0x3c, !PT ;  /* 0x00000010a3e47812 */ /* 0x040fe400078e3cff */
[-C--:B0-----:R-:W-:Y:S02]  /*8110*/  IADD3 R122, P6, R114, R3.reuse, RZ ;  /* 0x00000003727a7210 */ /* 0x081fe40007fde0ff */
[----:B------:R-:W-:Y:S02]  /*8120*/  LOP3.LUT R226, R163, 0x30, RZ, 0x3c, !PT ;  /* 0x00000030a3e27812 */ /* 0x000fe400078e3cff */
[----:B-1----:R-:W-:Y:S01]  /*8130*/  LEA.HI.X.SX32 R121, R120, R2, 0x1, P5 ;  /* 0x0000000278797211 */ /* 0x002fe200028f0eff */
[----:B------:R-:W-:Y:S01]  /*8140*/  STL [R1+0x234], R122 ;  /* 0x0002347a01007387 */ /* 0x000fe20000100800 */
[----:B------:R-:W-:-:S03]  /*8150*/  IADD3 R120, P5, R113, R3, RZ ;  /* 0x0000000371787210 */ /* 0x000fc60007fbe0ff */
[----:B------:R0:W-:Y:S01]  /*8160*/  STL [R1+0x200], R121 ;  /* 0x0002007901007387 */ /* 0x0001e20000100800 */
[----:B------:R-:W-:-:S03]  /*8170*/  LEA.HI.X.SX32 R113, R113, R2, 0x1, P5 ;  /* 0x0000000271717211 */ /* 0x000fc600028f0eff */
[----:B------:R1:W-:Y:S04]  /*8180*/  STL [R1+0x23c], R120 ;  /* 0x00023c7801007387 */ /* 0x0003e80000100800 */
[----:B------:R2:W-:Y:S01]  /*8190*/  STL [R1+0x208], R119 ;  /* 0x0002087701007387 */ /* 0x0005e20000100800 */
[----:B0-----:R-:W-:Y:S02]  /*81a0*/  IADD3 R121, P4, R112, R3, RZ ;  /* 0x0000000370797210 */ /* 0x001fe40007f9e0ff */
[----:B-1----:R-:W-:-:S03]  /*81b0*/  LEA.HI.X.SX32 R120, R118, R2, 0x1, P3 ;  /* 0x0000000276787211 */ /* 0x002fc600018f0eff */
[----:B------:R-:W-:Y:S01]  /*81c0*/  STL [R1+0x244], R121 ;  /* 0x0002447901007387 */ /* 0x000fe20000100800 */
[----:B------:R-:W-:Y:S02]  /*81d0*/  LEA.HI.X.SX32 R118, R117, R2, 0x1, P2 ;  /* 0x0000000275767211 */ /* 0x000fe400010f0eff */
[-C--:B--2---:R-:W-:Y:S01]  /*81e0*/  IADD3 R119, P3, R111, R3.reuse, RZ ;  /* 0x000000036f777210 */ /* 0x084fe20007f7e0ff */
[----:B------:R-:W-:Y:S01]  /*81f0*/  STL [R1+0x210], R120 ;  /* 0x0002107801007387 */ /* 0x000fe20000100800 */
[----:B------:R-:W-:-:S03]  /*8200*/  IADD3 R117, P2, R110, R3, RZ ;  /* 0x000000036e757210 */ /* 0x000fc60007f5e0ff */
[----:B------:R-:W-:Y:S01]  /*8210*/  STL [R1+0x24c], R119 ;  /* 0x00024c7701007387 */ /* 0x000fe20000100800 */
[----:B------:R-:W-:-:S03]  /*8220*/  LEA.HI.X.SX32 R110, R110, R2, 0x1, P2 ;  /* 0x000000026e6e7211 */ /* 0x000fc600010f0eff */
[----:B------:R0:W-:Y:S04]  /*8230*/  STL [R1+0x218], R118 ;  /* 0x0002187601007387 */ /* 0x0001e80000100800 */
        /* <DEDUP_REMOVED lines=19> */
[----:B------:R0:W-:Y:S01]  /*8370*/  STL [R1+0x240], R114 ;  /* 0x0002407201007387 */ /* 0x0001e20000100800 */
[----:B------:R-:W-:-:S03]  /*8380*/  IADD3 R111, P3, R104, R3, RZ ;  /* 0x00000003686f7210 */ /* 0x000fc60007f7e0ff */
[----:B------:R-:W-:Y:S01]  /*8390*/  STL [R1+0x27c], R113 ;  /* 0x00027c7101007387 */ /* 0x000fe20000100800 */
[----:B------:R-:W-:-:S03]  /*83a0*/  LEA.HI.X.SX32 R104, R104, R2, 0x1, P3 ;  /* 0x0000000268687211 */ /* 0x000fc600018f0eff */
[----:B------:R1:W-:Y:S01]  /*83b0*/  STL [R1+0x248], R112 ;  /* 0x0002487001007387 */ /* 0x0003e20000100800 */
[----:B0-----:R-:W-:-:S03]  /*83c0*/  CS2R R114, SRZ ;  /* 0x0000000000727805 */ /* 0x001fc6000001ff00 */
[----:B------:R0:W-:Y:S04]  /*83d0*/  STL [R1+0x284], R111 ;  /* 0x0002846f01007387 */ /* 0x0001e80000100800 */
[----:B------:R2:W-:Y:S01]  /*83e0*/  STL [R1+0x250], R110 ;  /* 0x0002506e01007387 */ /* 0x0005e20000100800 */
[----:B-1----:R-:W-:Y:S02]  /*83f0*/  IADD3 R112, P2, R103, R3, RZ ;  /* 0x0000000367707210 */ /* 0x002fe40007f5e0ff */
[----:B0-----:R-:W-:-:S03]  /*8400*/  LEA.HI.X.SX32 R111, R109, R2, 0x1, P1 ;  /* 0x000000026d6f7211 */ /* 0x001fc600008f0eff */
[----:B------:R0:W-:Y:S01]  /*8410*/  STL [R1+0x28c], R112 ;  /* 0x00028c7001007387 */ /* 0x0001e20000100800 */
[----:B------:R-:W-:Y:S02]  /*8420*/  LEA.HI.X.SX32 R109, R108, R2, 0x1, P0 ;  /* 0x000000026c6d7211 */ /* 0x000fe400000f0eff */
[-C--:B--2---:R-:W-:Y:S01]  /*8430*/  IADD3 R110, P1, R102, R3.reuse, RZ ;  /* 0x00000003666e7210 */ /* 0x084fe20007f3e0ff */
[----:B------:R-:W-:Y:S01]  /*8440*/  STL [R1+0x258], R111 ;  /* 0x0002586f01007387 */ /* 0x000fe20000100800 */
[----:B------:R-:W-:-:S03]  /*8450*/  IADD3 R108, P0, R101, R3, RZ ;  /* 0x00000003656c7210 */ /* 0x000fc60007f1e0ff */
[----:B------:R1:W-:Y:S01]  /*8460*/  STL [R1+0x294], R110 ;  /* 0x0002946e01007387 */ /* 0x0003e20000100800 */
[----:B------:R-:W-:Y:S02]  /*8470*/  LEA.HI.X.SX32 R101, R101, R2, 0x1, P0 ;  /* 0x0000000265657211 */ /* 0x000fe400000f0eff */
[----:B0-----:R-:W-:Y:S01]  /*8480*/  CS2R R112, SRZ ;  /* 0x0000000000707805 */ /* 0x001fe2000001ff00 */
[----:B------:R0:W-:Y:S04]  /*8490*/  STL [R1+0x260], R109 ;  /* 0x0002606d01007387 */ /* 0x0001e80000100800 */
[----:B------:R2:W-:Y:S01]  /*84a0*/  STL [R1+0x29c], R108 ;  /* 0x00029c6c01007387 */ /* 0x0005e20000100800 */
[----:B-1----:R-:W-:-:S03]  /*84b0*/  CS2R R110, SRZ ;  /* 0x00000000006e7805 */ /* 0x002fc6000001ff00 */
[----:B------:R1:W-:Y:S01]  /*84c0*/  STL [R1+0x268], R107 ;  /* 0x0002686b01007387 */ /* 0x0003e20000100800 */
[----:B0-----:R-:W-:Y:S02]  /*84d0*/  IADD3 R109, P6, R100, R3, RZ ;  /* 0x00000003646d7210 */ /* 0x001fe40007fde0ff */
[----:B--2---:R-:W-:-:S03]  /*84e0*/  LEA.HI.X.SX32 R108, R106, R2, 0x1, P5 ;  /* 0x000000026a6c7211 */ /* 0x004fc600028f0eff */
[----:B------:R-:W-:Y:S01]  /*84f0*/  STL [R1+0x2a4], R109 ;  /* 0x0002a46d01007387 */ /* 0x000fe20000100800 */
[----:B------:R-:W-:Y:S02]  /*8500*/  LEA.HI.X.SX32 R106, R105, R2, 0x1, P4 ;  /* 0x00000002696a7211 */ /* 0x000fe400020f0eff */
[-C--:B-1----:R-:W-:Y:S01]  /*8510*/  IADD3 R107, P5, R99, R3.reuse, RZ ;  /* 0x00000003636b7210 */ /* 0x082fe20007fbe0ff */
        /* <DEDUP_REMOVED lines=388> */
[----:B------:R-:W-:Y:S01]  /*9d60*/  STL [R1+0x55c], R20 ;  /* 0x00055c1401007387 */ /* 0x000fe20000100800 */
[----:B------:R-:W-:Y:S02]  /*9d70*/  LEA.HI.X.SX32 R14, R11, R2, 0x1, P1 ;  /* 0x000000020b0e7211 */ /* 0x000fe400008f0eff */
[-C--:B--2---:R-:W-:Y:S01]  /*9d80*/  IADD3 R16, P2, R8, R3.reuse, RZ ;  /* 0x0000000308107210 */ /* 0x084fe20007f5e0ff */
[----:B------:R-:W-:Y:S01]  /*9d90*/  STL [R1+0x528], R18 ;  /* 0x0005281201007387 */ /* 0x000fe20000100800 */
[----:B------:R-:W-:-:S03]  /*9da0*/  IADD3 R11, P1, R10, R3, RZ ;  /* 0x000000030a0b7210 */ /* 0x000fc60007f3e0ff */
[----:B------:R-:W-:Y:S04]  /*9db0*/  STL [R1+0x564], R16 ;  /* 0x0005641001007387 */ /* 0x000fe80000100800 */
[----:B------:R0:W-:Y:S04]  /*9dc0*/  STL [R1+0x530], R14 ;  /* 0x0005300e01007387 */ /* 0x0001e80000100800 */
[----:B------:R1:W-:Y:S04]  /*9dd0*/  STL [R1+0x56c], R11 ;  /* 0x00056c0b01007387 */ /* 0x0003e80000100800 */
[----:B------:R2:W-:Y:S01]  /*9de0*/  STL [R1+0x538], R9 ;  /* 0x0005380901007387 */ /* 0x0005e20000100800 */
[----:B0-----:R-:W-:-:S02]  /*9df0*/  IADD3 R14, P0, R12, R3, RZ ;  /* 0x000000030c0e7210 */ /* 0x001fc40007f1e0ff */
[----:B-1----:R-:W-:-:S03]  /*9e00*/  LEA.HI.X.SX32 R11, R7, R2, 0x1, P6 ;  /* 0x00000002070b7211 */ /* 0x002fc600030f0eff */
        /* <DEDUP_REMOVED lines=12> */
[----:B--2---:R-:W-:-:S03]  /*9ed0*/  IADD3 R4, P3, R21, R3, RZ ;  /* 0x0000000315047210 */ /* 0x004fc60007f7e0ff */
[----:B------:R0:W-:Y:S01]  /*9ee0*/  STL [R1+0x558], R5 ;  /* 0x0005580501007387 */ /* 0x0001e20000100800 */
[-C--:B------:R-:W-:Y:S02]  /*9ef0*/  LEA.HI.X.SX32 R3, R8, R2.reuse, 0x1, P2 ;  /* 0x0000000208037211 */ /* 0x080fe400010f0eff */
[C---:B------:R-:W-:Y:S01]  /*9f00*/  IADD3 R14, P2, R13.reuse, UR16, RZ ;  /* 0x000000100d0e7c10 */ /* 0x040fe2000ff5e0ff */
[----:B------:R1:W-:Y:S03]  /*9f10*/  STL [R1+0x78c], R4 ;  /* 0x00078c0401007387 */ /* 0x0003e60000100800 */
[----:B------:R-:W-:Y:S01]  /*9f20*/  LEA.HI.X.SX32 R13, R13, UR17, 0x1, P2 ;  /* 0x000000110d0d7c11 */ /* 0x000fe200090f0eff */
[----:B------:R2:W-:Y:S01]  /*9f30*/  STL [R1+0x560], R3 ;  /* 0x0005600301007387 */ /* 0x0005e20000100800 */
[----:B------:R-:W-:Y:S01]  /*9f40*/  UIADD3.64 UR16, UR8, 0xfe, URZ ;  /* 0x000000fe08107897 */ /* 0x000fe2000fffe03f */
[----:B0-----:R-:W-:-:S02]  /*9f50*/  LEA.HI.X.SX32 R5, R15, R2, 0x1, P6 ;  /* 0x000000020f057211 */ /* 0x001fc400030f0eff */
[-C--:B-1----:R-:W-:Y:S02]  /*9f60*/  LEA.HI.X.SX32 R4, R10, R2.reuse, 0x1, P1 ;  /* 0x000000020a047211 */ /* 0x082fe400008f0eff */
[----:B--2---:R-:W-:-:S03]  /*9f70*/  LEA.HI.X.SX32 R3, R12, R2, 0x1, P0 ;  /* 0x000000020c037211 */ /* 0x004fc600000f0eff */
[----:B------:R0:W-:Y:S04]  /*9f80*/  STL [R1+0x568], R4 ;  /* 0x0005680401007387 */ /* 0x0001e80000100800 */
[----:B------:R1:W-:Y:S04]  /*9f90*/  STL [R1+0x570], R3 ;  /* 0x0005700301007387 */ /* 0x0003e80000100800 */
[----:B------:R-:W-:Y:S01]  /*9fa0*/  STL [R1+0x578], R5 ;  /* 0x0005780501007387 */ /* 0x000fe20000100800 */
[-C--:B0-----:R-:W-:Y:S02]  /*9fb0*/  LEA.HI.X.SX32 R4, R17, R2.reuse, 0x1, P5 ;  /* 0x0000000211047211 */ /* 0x081fe400028f0eff */
[----:B-1----:R-:W-:-:S03]  /*9fc0*/  LEA.HI.X.SX32 R3, R19, R2, 0x1, P4 ;  /* 0x0000000213037211 */ /* 0x002fc600020f0eff */
[----:B------:R0:W-:Y:S01]  /*9fd0*/  STL [R1+0x580], R4 ;  /* 0x0005800401007387 */ /* 0x0001e20000100800 */
[----:B------:R-:W-:-:S03]  /*9fe0*/  LEA.HI.X.SX32 R2, R21, R2, 0x1, P3 ;  /* 0x0000000215027211 */ /* 0x000fc600018f0eff */
[----:B------:R1:W-:Y:S04]  /*9ff0*/  STL [R1+0x784], R3 ;  /* 0x0007840301007387 */ /* 0x0003e80000100800 */
[----:B------:R2:W-:Y:S01]  /*a000*/  STL [R1+0x584], R2 ;  /* 0x0005840201007387 */ /* 0x0005e20000100800 */
[----:B0-----:R-:W-:Y:S01]  /*a010*/  IMAD.SHL.U32 R4, R153, 0x8, RZ ;  /* 0x0000000899047824 */ /* 0x001fe200078e00ff */
[----:B-1----:R-:W0:Y:S04]  /*a020*/  LDC R3, c[0x0][0x238] ;  /* 0x00008e00ff037b82 */ /* 0x002e280000000800 */
[----:B------:R0:W-:Y:S01]  /*a030*/  STL [R1+0x7bc], R4 ;  /* 0x0007bc0401007387 */ /* 0x0001e20000100800 */
[----:B--2---:R-:W-:-:S03]  /*a040*/  LOP3.LUT R2, R4, 0x30, RZ, 0xc0, !PT ;  /* 0x0000003004027812 */ /* 0x004fc600078ec0ff */
[----:B------:R-:W-:Y:S04]  /*a050*/  STL [R1], RZ ;  /* 0x000000ff01007387 */ /* 0x000fe80000100800 */
[----:B------:R-:W-:Y:S01]  /*a060*/  STL [R1+0x4], RZ ;  /* 0x000004ff01007387 */ /* 0x000fe20000100800 */
[----:B------:R-:W-:-:S03]  /*a070*/  IMAD R2, R163, 0x40, R2 ;  /* 0x00000040a3027824 */ /* 0x000fc600078e0202 */
[----:B------:R-:W-:Y:S04]  /*a080*/  STL [R1+0x8], RZ ;  /* 0x000008ff01007387 */ /* 0x000fe80000100800 */
[----:B------:R-:W-:Y:S04]  /*a090*/  STL [R1+0xc], RZ ;  /* 0x00000cff01007387 */ /* 0x000fe80000100800 */
[----:B------:R-:W-:Y:S01]  /*a0a0*/  STL [R1+0x10], RZ ;  /* 0x000010ff01007387 */ /* 0x000fe20000100800 */
[----:B0-----:R-:W-:-:S03]  /*a0b0*/  IMAD R4, R3, 0x3f, RZ ;  /* 0x0000003f03047824 */ /* 0x001fc600078e02ff */
[----:B------:R-:W-:Y:S01]  /*a0c0*/  STL [R1+0x14], RZ ;  /* 0x000014ff01007387 */ /* 0x000fe20000100800 */
[C---:B------:R-:W-:Y:S02]  /*a0d0*/  IMAD R5, R3.reuse, 0x3e, RZ ;  /* 0x0000003e03057824 */ /* 0x040fe400078e02ff */
[C---:B------:R-:W-:Y:S01]  /*a0e0*/  IMAD R6, R3.reuse, 0x3d, RZ ;  /* 0x0000003d03067824 */ /* 0x040fe200078e02ff */
[----:B------:R-:W-:Y:S01]  /*a0f0*/  STL [R1+0x18], RZ ;  /* 0x000018ff01007387 */ /* 0x000fe20000100800 */
[----:B------:R-:W-:Y:S01]  /*a100*/  IMAD R7, R3, 0x3c, RZ ;  /* 0x0000003c03077824 */ /* 0x000fe200078e02ff */
[-C--:B------:R-:W-:Y:S01]  /*a110*/  IADD3 R162, P1, R5, R14.reuse, RZ ;  /* 0x0000000e05a27210 */ /* 0x080fe20007f3e0ff */
[C---:B------:R-:W-:Y:S01]  /*a120*/  IMAD R8, R3.reuse, 0x3b, RZ ;  /* 0x0000003b03087824 */ /* 0x040fe200078e02ff */
[----:B------:R-:W-:Y:S01]  /*a130*/  STL [R1+0x1c], RZ ;  /* 0x00001cff01007387 */ /* 0x000fe20000100800 */
[----:B------:R-:W-:Y:S01]  /*a140*/  IMAD R9, R3, 0x3a, RZ ;  /* 0x0000003a03097824 */ /* 0x000fe200078e02ff */
[----:B------:R-:W-:Y:S01]  /*a150*/  LEA.HI.X.SX32 R5, R5, R13, 0x1, P1 ;  /* 0x0000000d05057211 */ /* 0x000fe200008f0eff */
[C---:B------:R-:W-:Y:S01]  /*a160*/  IMAD R10, R3.reuse, 0x39, RZ ;  /* 0x00000039030a7824 */ /* 0x040fe200078e02ff */
[----:B------:R-:W-:Y:S01]  /*a170*/  STL [R1+0x20], RZ ;  /* 0x000020ff01007387 */ /* 0x000fe20000100800 */
[----:B------:R-:W-:Y:S01]  /*a180*/  IADD3 R163, P4, R8, R14, RZ ;  /* 0x0000000e08a37210 */ /* 0x000fe20007f9e0ff */
[----:B------:R-:W-:-:S02]  /*a190*/  IMAD R11, R3, 0x38, RZ ;  /* 0x00000038030b7824 */ /* 0x000fc400078e02ff */
[----:B------:R-:W-:Y:S01]  /*a1a0*/  STL [R1+0x24], RZ ;  /* 0x000024ff01007387 */ /* 0x000fe20000100800 */
[C---:B------:R-:W-:Y:S02]  /*a1b0*/  IMAD R12, R3.reuse, 0x37, RZ ;  /* 0x00000037030c7824 */ /* 0x040fe400078e02ff */
[C---:B------:R-:W-:Y:S01]  /*a1c0*/  IMAD R15, R3.reuse, 0x36, RZ ;  /* 0x00000036030f7824 */ /* 0x040fe200078e02ff */
[----:B------:R-:W-:Y:S01]  /*a1d0*/  STL [R1+0x28], RZ ;  /* 0x000028ff01007387 */ /* 0x000fe20000100800 */
[C---:B------:R-:W-:Y:S02]  /*a1e0*/  IMAD R16, R3.reuse, 0x35, RZ ;  /* 0x0000003503107824 */ /* 0x040fe400078e02ff */
[C---:B------:R-:W-:Y:S01]  /*a1f0*/  IMAD R17, R3.reuse, 0x34, RZ ;  /* 0x0000003403117824 */ /* 0x040fe200078e02ff */
[----:B------:R-:W-:Y:S01]  /*a200*/  STL [R1+0x2c], RZ ;  /* 0x00002cff01007387 */ /* 0x000fe20000100800 */
[C---:B------:R-:W-:Y:S02]  /*a210*/  IMAD R18, R3.reuse, 0x33, RZ ;  /* 0x0000003303127824 */ /* 0x040fe400078e02ff */
[C---:B------:R-:W-:Y:S01]  /*a220*/  IMAD R19, R3.reuse, 0x32, RZ ;  /* 0x0000003203137824 */ /* 0x040fe200078e02ff */
[----:B------:R-:W-:Y:S01]  /*a230*/  STL [R1+0x30], RZ ;  /* 0x000030ff01007387 */ /* 0x000fe20000100800 */
[----:B------:R-:W-:-:S02]  /*a240*/  IMAD R20, R3, 0x31, RZ ;  /* 0x0000003103147824 */ /* 0x000fc400078e02ff */
        /* <DEDUP_REMOVED lines=24> */
[C---:B------:R-:W-:Y:S01]  /*a3d0*/  IMAD.SHL.U32 R131, R3.reuse, 0x20, RZ ;  /* 0x0000002003837824 */ /* 0x040fe200078e00ff */
        /* <DEDUP_REMOVED lines=23> */
[C---:B------:R-:W-:Y:S01]  /*a550*/  IMAD.SHL.U32 R147, R3.reuse, 0x10, RZ ;  /* 0x0000001003937824 */ /* 0x040fe200078e00ff */
        /* <DEDUP_REMOVED lines=20> */
[C---:B------:R-:W-:Y:S01]  /*a6a0*/  IMAD.SHL.U32 R161, R3.reuse, 0x2, RZ ;  /* 0x0000000203a17824 */ /* 0x040fe200078e00ff */
[----:B------:R-:W-:Y:S01]  /*a6b0*/  STL [R1+0x90], RZ ;  /* 0x000090ff01007387 */ /* 0x000fe20000100800 */
[----:B------:R-:W-:-:S03]  /*a6c0*/  IMAD.SHL.U32 R223, R3, 0x40, RZ ;  /* 0x0000004003df7824 */ /* 0x000fc600078e00ff */
[----:B------:R-:W-:Y:S04]  /*a6d0*/  STL [R1+0x94], RZ ;  /* 0x000094ff01007387 */ /* 0x000fe80000100800 */
        /* <DEDUP_REMOVED lines=90> */
[----:B------:R0:W-:Y:S04]  /*ac80*/  STL [R1+0x7a8], R23 ;  /* 0x0007a81701007387 */ /* 0x0001e80000100800 */
[----:B------:R-:W-:Y:S01]  /*ac90*/  STL [R1+0x7a4], R2 ;  /* 0x0007a40201007387 */ /* 0x000fe20000100800 */
[----:B0-----:R-:W-:-:S04]  /*aca0*/  IADD3 R23, P0, R4, R14, RZ ;  /* 0x0000000e04177210 */ /* 0x001fc80007f1e0ff */
[----:B------:R-:W-:Y:S01]  /*acb0*/  LEA.HI.X.SX32 R4, R4, R13, 0x1, P0 ;  /* 0x0000000d04047211 */ /* 0x000fe200000f0eff */
[----:B------:R0:W-:Y:S04]  /*acc0*/  STL [R1+0x58c], R23 ;  /* 0x00058c1701007387 */ /* 0x0001e80000100800 */
[----:B------:R1:W-:Y:S01]  /*acd0*/  STL [R1+0x594], R162 ;  /* 0x000594a201007387 */ /* 0x0003e20000100800 */
[-C--:B0-----:R-:W-:Y:S02]  /*ace0*/  IADD3 R23, P2, R6, R14.reuse, RZ ;  /* 0x0000000e06177210 */ /* 0x081fe40007f5e0ff */
[----:B-1----:R-:W-:-:S03]  /*acf0*/  IADD3 R162, P3, R7, R14, RZ ;  /* 0x0000000e07a27210 */ /* 0x002fc60007f7e0ff */
[----:B------:R0:W-:Y:S01]  /*ad00*/  STL [R1+0x59c], R23 ;  /* 0x00059c1701007387 */ /* 0x0001e20000100800 */
[----:B------:R-:W-:-:S03]  /*ad10*/  LEA.HI.X.SX32 R6, R6, R13, 0x1, P2 ;  /* 0x0000000d06067211 */ /* 0x000fc600010f0eff */
[----:B------:R1:W-:Y:S04]  /*ad20*/  STL [R1+0x5a4], R162 ;  /* 0x0005a4a201007387 */ /* 0x0003e80000100800 */
[----:B------:R-:W-:Y:S01]  /*ad30*/  STL [R1+0x5ac], R163 ;  /* 0x0005aca301007387 */ /* 0x000fe20000100800 */
[-C--:B0-----:R-:W-:Y:S02]  /*ad40*/  IADD3 R23, P5, R9, R14.reuse, RZ ;  /* 0x0000000e09177210 */ /* 0x081fe40007fbe0ff */
[----:B-1----:R-:W-:-:S03]  /*ad50*/  IADD3 R162, P6, R10, R14, RZ ;  /* 0x0000000e0aa27210 */ /* 0x002fc60007fde0ff */
[----:B------:R0:W-:Y:S04]  /*ad60*/  STL [R1+0x5b4], R23 ;  /* 0x0005b41701007387 */ /* 0x0001e80000100800 */
[----:B------:R-:W-:Y:S04]  /*ad70*/  STL [R1+0x5bc], R162 ;  /* 0x0005bca201007387 */ /* 0x000fe80000100800 */
[----:B------:R1:W-:Y:S01]  /*ad80*/  STL [R1+0x588], R4 ;  /* 0x0005880401007387 */ /* 0x0003e20000100800 */
[----:B0-----:R-:W-:-:S05]  /*ad90*/  IADD3 R23, P0, R11, R14, RZ ;  /* 0x0000000e0b177210 */ /* 0x001fca0007f1e0ff */
[----:B------:R-:W-:Y:S01]  /*ada0*/  STL [R1+0x5c4], R23 ;  /* 0x0005c41701007387 */ /* 0x000fe20000100800 */
[----:B-1----:R-:W-:-:S03]  /*adb0*/  IADD3 R4, P1, R12, R14, RZ ;  /* 0x0000000e0c047210 */ /* 0x002fc60007f3e0ff */
[----:B------:R0:W-:Y:S04]  /*adc0*/  STL [R1+0x590], R5 ;  /* 0x0005900501007387 */ /* 0x0001e80000100800 */
[----:B------:R1:W-:Y:S04]  /*add0*/  STL [R1+0x5cc], R4 ;  /* 0x0005cc0401007387 */ /* 0x0003e80000100800 */
[----:B------:R2:W-:Y:S01]  /*ade0*/  STL [R1+0x598], R6 ;  /* 0x0005980601007387 */ /* 0x0005e20000100800 */
[----:B0-----:R-:W-:Y:S02]  /*adf0*/  IADD3 R5, P2, R15, R14, RZ ;  /* 0x0000000e0f057210 */ /* 0x001fe40007f5e0ff */
[----:B-1----:R-:W-:-:S03]  /*ae00*/  LEA.HI.X.SX32 R4, R7, R13, 0x1, P3 ;  /* 0x0000000d07047211 */ /* 0x002fc600018f0eff */
[----:B------:R0:W-:Y:S01]  /*ae10*/  STL [R1+0x5d4], R5 ;  /* 0x0005d40501007387 */ /* 0x0001e20000100800 */
[----:B--2---:R-:W-:-:S03]  /*ae20*/  IADD3 R6, P3, R16, R14, RZ ;  /* 0x0000000e10067210 */ /* 0x004fc60007f7e0ff */
[----:B------:R1:W-:Y:S04]  /*ae30*/  STL [R1+0x5a0], R4 ;  /* 0x0005a00401007387 */ /* 0x0003e80000100800 */
[----:B------:R2:W-:Y:S01]  /*ae40*/  STL [R1+0x5dc], R6 ;  /* 0x0005dc0601007387 */ /* 0x0005e20000100800 */
[----:B0-----:R-:W-:Y:S02]  /*ae50*/  LEA.HI.X.SX32 R5, R8, R13, 0x1, P4 ;  /* 0x0000000d08057211 */ /* 0x001fe400020f0eff */
[----:B-1----:R-:W-:-:S03]  /*ae60*/  IADD3 R4, P4, R17, R14, RZ ;  /* 0x0000000e11047210 */ /* 0x002fc60007f9e0ff */
[----:B------:R0:W-:Y:S01]  /*ae70*/  STL [R1+0x5a8], R5 ;  /* 0x0005a80501007387 */ /* 0x0001e20000100800 */
[----:B--2---:R-:W-:-:S03]  /*ae80*/  LEA.HI.X.SX32 R6, R9, R13, 0x1, P5 ;  /* 0x0000000d09067211 */ /* 0x004fc600028f0eff */
        /* <DEDUP_REMOVED lines=48> */
[----:B------:R1:W-:Y:S01]  /*b190*/  STL [R1+0x644], R4 ;  /* 0x0006440401007387 */ /* 0x0003e20000100800 */
[----:B------:R-:W-:-:S03]  /*b1a0*/  CS2R R116, SRZ ;  /* 0x0000000000747805 */ /* 0x000fc6000001ff00 */
[----:B------:R2:W-:Y:S01]  /*b1b0*/  STL [R1+0x610], R6 ;  /* 0x0006100601007387 */ /* 0x0005e20000100800 */
[----:B0-----:R-:W-:Y:S02]  /*b1c0*/  IADD3 R5, P3, R124, R14, RZ ;  /* 0x0000000e7c057210 */ /* 0x001fe40007f7e0ff */
[----:B-1----:R-:W-:-:S03]  /*b1d0*/  LEA.HI.X.SX32 R4, R118, R13, 0x1, P4 ;  /* 0x0000000d76047211 */ /* 0x002fc600020f0eff */
[----:B------:R0:W-:Y:S01]  /*b1e0*/  STL [R1+0x64c], R5 ;  /* 0x00064c0501007387 */ /* 0x0001e20000100800 */
[----:B--2---:R-:W-:-:S03]  /*b1f0*/  IADD3 R6, P4, R125, R14, RZ ;  /* 0x0000000e7d067210 */ /* 0x004fc60007f9e0ff */
[----:B------:R1:W-:Y:S04]  /*b200*/  STL [R1+0x618], R4 ;  /* 0x0006180401007387 */ /* 0x0003e80000100800 */
[----:B------:R2:W-:Y:S01]  /*b210*/  STL [R1+0x654], R6 ;  /* 0x0006540601007387 */ /* 0x0005e20000100800 */
[-C--:B0-----:R-:W-:Y:S02]  /*b220*/  LEA.HI.X.SX32 R5, R119, R13.reuse, 0x1, P5 ;  /* 0x0000000d77057211 */ /* 0x081fe400028f0eff */
[----:B------:R-:W-:Y:S02]  /*b230*/  CS2R R118, SRZ ;  /* 0x0000000000767805 */ /* 0x000fe4000001ff00 */
[----:B-1----:R-:W-:Y:S01]  /*b240*/  IADD3 R4, P5, R126, R14, RZ ;  /* 0x0000000e7e047210 */ /* 0x002fe20007fbe0ff */
[----:B------:R0:W-:Y:S01]  /*b250*/  STL [R1+0x620], R5 ;  /* 0x0006200501007387 */ /* 0x0001e20000100800 */
[----:B--2---:R-:W-:-:S03]  /*b260*/  LEA.HI.X.SX32 R6, R120, R13, 0x1, P6 ;  /* 0x0000000d78067211 */ /* 0x004fc600030f0eff */
[----:B------:R1:W-:Y:S04]  /*b270*/  STL [R1+0x65c], R4 ;  /* 0x00065c0401007387 */ /* 0x0003e80000100800 */
[----:B------:R2:W-:Y:S01]  /*b280*/  STL [R1+0x628], R6 ;  /* 0x0006280601007387 */ /* 0x0005e20000100800 */
[----:B0-----:R-:W-:Y:S02]  /*b290*/  IADD3 R5, P6, R127, R14, RZ ;  /* 0x0000000e7f057210 */ /* 0x001fe40007fde0ff */
[----:B-1----:R-:W-:-:S03]  /*b2a0*/  LEA.HI.X.SX32 R4, R121, R13, 0x1, P0 ;  /* 0x0000000d79047211 */ /* 0x002fc600000f0eff */
[----:B------:R0:W-:Y:S01]  /*b2b0*/  STL [R1+0x664], R5 ;  /* 0x0006640501007387 */ /* 0x0001e20000100800 */
[----:B------:R-:W-:Y:S02]  /*b2c0*/  CS2R R120, SRZ ;  /* 0x0000000000787805 */ /* 0x000fe4000001ff00 */
[-C--:B--2---:R-:W-:Y:S01]  /*b2d0*/  IADD3 R6, P0, R128, R14.reuse, RZ ;  /* 0x0000000e80067210 */ /* 0x084fe20007f1e0ff */
        /* <DEDUP_REMOVED lines=154> */
[-C--:B------:R-:W-:Y:S02]  /*bc80*/  LEA.HI.X.SX32 R3, R3, R13.reuse, 0x1, P6 ;  /* 0x0000000d03037211 */ /* 0x080fe400030f0eff */
[----:B------:R-:W-:Y:S01]  /*bc90*/  SHF.R.S32.HI R156, RZ, 0x1f, R223 ;  /* 0x0000001fff9c7819 */ /* 0x000fe200000114df */
[----:B------:R2:W-:Y:S01]  /*bca0*/  STL [R1+0x748], R6 ;  /* 0x0007480601007387 */ /* 0x0005e20000100800 */
[-C--:B0-----:R-:W-:Y:S02]  /*bcb0*/  LEA.HI.X.SX32 R5, R157, R13.reuse, 0x1, P1 ;  /* 0x0000000d9d057211 */ /* 0x081fe400008f0eff */
[----:B-1----:R-:W-:-:S03]  /*bcc0*/  LEA.HI.X.SX32 R4, R158, R13, 0x1, P2 ;  /* 0x0000000d9e047211 */ /* 0x002fc600010f0eff */
[----:B------:R0:W-:Y:S01]  /*bcd0*/  STL [R1+0x750], R5 ;  /* 0x0007500501007387 */ /* 0x0001e20000100800 */
[----:B--2---:R-:W-:-:S03]  /*bce0*/  LEA.HI.X.SX32 R6, R159, R13, 0x1, P3 ;  /* 0x0000000d9f067211 */ /* 0x004fc600018f0eff */
[----:B------:R1:W-:Y:S04]  /*bcf0*/  STL [R1+0x758], R4 ;  /* 0x0007580401007387 */ /* 0x0003e80000100800 */
[----:B------:R-:W-:Y:S01]  /*bd00*/  STL [R1+0x760], R6 ;  /* 0x0007600601007387 */ /* 0x000fe20000100800 */
[-C--:B0-----:R-:W-:Y:S02]  /*bd10*/  LEA.HI.X.SX32 R5, R160, R13.reuse, 0x1, P4 ;  /* 0x0000000da0057211 */ /* 0x081fe400020f0eff */
[----:B-1----:R-:W-:-:S03]  /*bd20*/  LEA.HI.X.SX32 R4, R161, R13, 0x1, P5 ;  /* 0x0000000da1047211 */ /* 0x002fc600028f0eff */
[----:B------:R-:W-:Y:S04]  /*bd30*/  STL [R1+0x768], R5 ;  /* 0x0007680501007387 */ /* 0x000fe80000100800 */
[----:B------:R0:W-:Y:S04]  /*bd40*/  STL [R1+0x770], R4 ;  /* 0x0007700401007387 */ /* 0x0001e80000100800 */
[----:B------:R1:W-:Y:S01]  /*bd50*/  STL [R1+0x778], R3 ;  /* 0x0007780301007387 */ /* 0x0003e20000100800 */
[C---:B0-----:R-:W-:Y:S02]  /*bd60*/  LOP3.LUT R4, R2.reuse, 0x10, RZ, 0x3c, !PT ;  /* 0x0000001002047812 */ /* 0x041fe400078e3cff */
[----:B-1----:R-:W-:-:S03]  /*bd70*/  LOP3.LUT R3, R2, 0x20, RZ, 0x3c, !PT ;  /* 0x0000002002037812 */ /* 0x002fc600078e3cff */
[----:B------:R0:W-:Y:S01]  /*bd80*/  STL [R1+0x7b4], R4 ;  /* 0x0007b40401007387 */ /* 0x0001e20000100800 */
[----:B------:R-:W-:-:S03]  /*bd90*/  LOP3.LUT R2, R2, 0x30, RZ, 0x3c, !PT ;  /* 0x0000003002027812 */ /* 0x000fc600078e3cff */
[----:B------:R0:W-:Y:S04]  /*bda0*/  STL [R1+0x7b0], R3 ;  /* 0x0007b00301007387 */ /* 0x0001e80000100800 */
[----:B------:R0:W-:Y:S02]  /*bdb0*/  STL [R1+0x7ac], R2 ;  /* 0x0007ac0201007387 */ /* 0x0001e40000100800 */
.L_x_2:
[----:B------:R-:W2:Y:S01]  /*bdc0*/  LDL R227, [R1+0x768] ;  /* 0x0007680001e37983 */ /* 0x000ea20000100800 */
[----:B0-----:R-:W0:Y:S03]  /*bdd0*/  LDC R2, c[0x0][0x230] ;  /* 0x00008c00ff027b82 */ /* 0x001e260000000800 */
[----:B------:R-:W3:Y:S04]  /*bde0*/  LDL R223, [R1+0x76c] ;  /* 0x00076c0001df7983 */ /* 0x000ee80000100800 */
[----:B------:R-:W4:Y:S04]  /*bdf0*/  LDL R195, [R1+0x760] ;  /* 0x0007600001c37983 */ /* 0x000f280000100800 */
[----:B------:R-:W4:Y:S04]  /*be00*/  LDL R156, [R1+0x764] ;  /* 0x00076400019c7983 */ /* 0x000f280000100800 */
[----:B------:R1:W-:Y:S04]  /*be10*/  STL [R1+0xae0], R246 ;  /* 0x000ae0f601007387 */ /* 0x0003e80000100800 */
[----:B-1----:R-:W2:Y:S04]  /*be20*/  LDL R246, [R1+0x774] ;  /* 0x0007740001f67983 */ /* 0x002ea80000100800 */
[----:B------:R1:W-:Y:S04]  /*be30*/  STL [R1+0xadc], R245 ;  /* 0x000adcf501007387 */ /* 0x0003e80000100800 */
[----:B-1----:R-:W3:Y:S04]  /*be40*/  LDL R245, [R1+0x770] ;  /* 0x0007700001f57983 */ /* 0x002ee80000100800 */
[----:B------:R1:W-:Y:S04]  /*be50*/  STL [R1+0xad8], R238 ;  /* 0x000ad8ee01007387 */ /* 0x0003e80000100800 */
[----:B-1----:R-:W4:Y:S04]  /*be60*/  LDL R238, [R1+0x778] ;  /* 0x0007780001ee7983 */ /* 0x002f280000100800 */
[----:B------:R-:W-:Y:S04]  /*be70*/  STL [R1+0xad4], R237 ;  /* 0x000ad4ed01007387 */ /* 0x000fe80000100800 */
[----:B------:R-:W2:Y:S04]  /*be80*/  LDL.LU R226, [R1+0x77c] ;  /* 0x00077c0001e27983 */ /* 0x000ea80000300800 */
[----:B------:R1:W-:Y:S04]  /*be90*/  STL [R1+0x8a8], R125 ;  /* 0x0008a87d01007387 */ /* 0x0003e80000100800 */
[----:B-1----:R-:W3:Y:S04]  /*bea0*/  LDL.LU R125, [R1+0x71c] ;  /* 0x00071c00017d7983 */ /* 0x002ee80000300800 */
        /* <DEDUP_REMOVED lines=10> */
[----:B------:R1:W-:Y:S01]  /*bf50*/  STL [R1+0x890], R131 ;  /* 0x0008908301007387 */ /* 0x0003e20000100800 */
[----:B0-----:R-:W-:-:S03]  /*bf60*/  IMAD R2, R224, -0x40, R2 ;  /* 0xffffffc0e0027824 */ /* 0x001fc600078e0202 */
[----:B-1----:R-:W3:Y:S04]  /*bf70*/  LDL.LU R131, [R1+0x704] ;  /* 0x0007040001837983 */ /* 0x002ee80000300800 */
[----:B------:R0:W-:Y:S04]  /*bf80*/  STL [R1+0x88c], R132 ;  /* 0x00088c8401007387 */ /* 0x0001e80000100800 */
[----:B0-----:R-:W3:Y:S04]  /*bf90*/  LDL.LU R132, [R1+0x728] ;  /* 0x0007280001847983 */ /* 0x001ee80000300800 */
[----:B------:R0:W-:Y:S04]  /*bfa0*/  STL [R1+0x888], R133 ;  /* 0x0008888501007387 */ /* 0x0001e80000100800 */
[----:B0-----:R-:W3:Y:S04]  /*bfb0*/  LDL.LU R133, [R1+0x6fc] ;  /* 0x0006fc0001857983 */ /* 0x001ee80000300800 */
[----:B------:R0:W-:Y:S01]  /*bfc0*/  STL [R1+0x884], R134 ;  /* 0x0008848601007387 */ /* 0x0001e20000100800 */
[----:B------:R-:W-:-:S03]  /*bfd0*/  ISETP.GT.AND P2, PT, R2, RZ, PT ;  /* 0x000000ff0200720c */ /* 0x000fc60003f44270 */
[----:B0-----:R-:W3:Y:S04]  /*bfe0*/  LDL.LU R134, [R1+0x720] ;  /* 0x0007200001867983 */ /* 0x001ee80000300800 */
[----:B------:R0:W-:Y:S04]  /*bff0*/  STL [R1+0x880], R135 ;  /* 0x0008808701007387 */ /* 0x0001e80000100800 */
[----:B0-----:R-:W3:Y:S04]  /*c000*/  LDL.LU R135, [R1+0x6f4] ;  /* 0x0006f40001877983 */ /* 0x001ee80000300800 */
[----:B------:R0:W-:Y:S04]  /*c010*/  STL [R1+0x87c], R136 ;  /* 0x00087c8801007387 */ /* 0x0001e80000100800 */
[----:B0-----:R-:W3:Y:S04]  /*c020*/  LDL.LU R136, [R1+0x718] ;  /* 0x0007180001887983 */ /* 0x001ee80000300800 */
[----:B------:R0:W-:Y:S01]  /*c030*/  STL [R1+0x878], R137 ;  /* 0x0008788901007387 */ /* 0x0001e20000100800 */
[----:B------:R-:W-:-:S03]  /*c040*/  ISETP.GT.AND P3, PT, R2, 0x1, PT ;  /* 0x000000010200780c */ /* 0x000fc60003f64270 */
        /* <DEDUP_REMOVED lines=8> */
[----:B------:R0:W-:Y:S01]  /*c0d0*/  STL [R1+0x868], R141 ;  /* 0x0008688d01007387 */ /* 0x0001e20000100800 */
[----:B------:R-:W-:Y:S01]  /*c0e0*/  PRMT R12, RZ, 0x7610, R12 ;  /* 0x00007610ff0c7816 */ /* 0x000fe2000000000c */
[----:B------:R-:W-:Y:S02]  /*c0f0*/  @P2 IMAD.MOV.U32 R4, RZ, RZ, R14 ;  /* 0x000000ffff042224 */ /* 0x000fe400078e000e */
[----:B0-----:R-:W3:Y:S04]  /*c100*/  LDL.LU R141, [R1+0x6dc] ;  /* 0x0006dc00018d7983 */ /* 0x001ee80000300800 */
[----:B------:R0:W-:Y:S01]  /*c110*/  STL [R1+0x864], R142 ;  /* 0x0008648e01007387 */ /* 0x0001e20000100800 */
[----:B------:R-:W-:Y:S01]  /*c120*/  @P2 IMAD.MOV.U32 R5, RZ, RZ, R13 ;  /* 0x000000ffff052224 */ /* 0x000fe200078e000d */
[----:B------:R-:W-:-:S02]  /*c130*/  PRMT R11, RZ, 0x7610, R11 ;  /* 0x00007610ff0b7816 */ /* 0x000fc4000000000b */
[----:B------:R-:W-:Y:S02]  /*c140*/  ISETP.GT.AND P1, PT, R2, 0x3, PT ;  /* 0x000000030200780c */ /* 0x000fe40003f24270 */
[----:B------:R4:W3:Y:S04]  /*c150*/  @P2 LDG.E.U8 R12, desc[UR14][R4.64] ;  /* 0x0000000e040c2981 */ /* 0x0008e8000c1e1100 */
[----:B0-----:R-:W3:Y:S04]  /*c160*/  LDL.LU R142, [R1+0x700] ;  /* 0x00070000018e7983 */ /* 0x001ee80000300800 */
[----:B------:R0:W-:Y:S04]  /*c170*/  STL [R1+0x860], R143 ;  /* 0x0008608f01007387 */ /* 0x0001e80000100800 */
[----:B0-----:R-:W3:Y:S04]  /*c180*/  LDL.LU R143, [R1+0x6d4] ;  /* 0x0006d400018f7983 */ /* 0x001ee80000300800 */
[----:B------:R0:W-:Y:S04]  /*c190*/  STL [R1+0x85c], R144 ;  /* 0x00085c9001007387 */ /* 0x0001e80000100800 */
[----:B0-----:R-:W3:Y:S04]  /*c1a0*/  LDL.LU R144, [R1+0x6f8] ;  /* 0x0006f80001907983 */ /* 0x001ee80000300800 */
[----:B------:R0:W-:Y:S04]  /*c1b0*/  STL [R1+0x858], R145 ;  /* 0x0008589101007387 */ /* 0x0001e80000100800 */
[----:B0-----:R-:W3:Y:S04]  /*c1c0*/  LDL.LU R145, [R1+0x6cc] ;  /* 0x0006cc0001917983 */ /* 0x001ee80000300800 */
[----:B------:R0:W-:Y:S01]  /*c1d0*/  STL [R1+0x854], R146 ;  /* 0x0008549201007387 */ /* 0x0001e20000100800 */
[----:B----4-:R-:W-:-:S02]  /*c1e0*/  @P3 IMAD.MOV.U32 R5, RZ, RZ, R238 ;  /* 0x000000ffff053224 */ /* 0x010fc400078e00ee */
[----:B--2---:R-:W-:Y:S01]  /*c1f0*/  @P3 IMAD.MOV.U32 R4, RZ, RZ, R226 ;  /* 0x000000ffff043224 */ /* 0x004fe200078e00e2 */
[----:B------:R-:W-:-:S04]  /*c200*/  PRMT R194, RZ, 0x7610, R194 ;  /* 0x00007610ffc27816 */ /* 0x000fc800000000c2 */
[----:B------:R1:W2:Y:S04]  /*c210*/  @P3 LDG.E.U8 R11, desc[UR14][R4.64] ;  /* 0x0000000e040b3981 */ /* 0x0002a8000c1e1100 */
[----:B0-----:R-:W4:Y:S04]  /*c220*/  LDL.LU R146, [R1+0x6f0] ;  /* 0x0006f00001927983 */ /* 0x001f280000300800 */
[----:B------:R0:W-:Y:S01]  /*c230*/  STL [R1+0x850], R147 ;  /* 0x0008509301007387 */ /* 0x0001e20000100800 */
[----:B-1----:R-:W-:-:S03]  /*c240*/  @P4 IMAD.MOV.U32 R4, RZ, RZ, R246 ;  /* 0x000000ffff044224 */ /* 0x002fc600078e00f6 */
[----:B0-----:R-:W2:Y:S04]  /*c250*/  LDL.LU R147, [R1+0x6c4] ;  /* 0x0006c40001937983 */ /* 0x001ea80000300800 */
[----:B------:R0:W-:Y:S01]  /*c260*/  STL [R1+0x84c], R148 ;  /* 0x00084c9401007387 */ /* 0x0001e20000100800 */
[----:B---3--:R-:W-:Y:S01]  /*c270*/  @P4 IMAD.MOV.U32 R5, RZ, RZ, R245 ;  /* 0x000000ffff054224 */ /* 0x008fe200078e00f5 */
[----:B------:R-:W-:-:S04]  /*c280*/  ISETP.GT.AND P0, PT, R2, 0x4, PT ;  /* 0x000000040200780c */ /* 0x000fc80003f04270 */
[----:B------:R1:W3:Y:S04]  /*c290*/  @P4 LDG.E.U8 R194, desc[UR14][R4.64] ;  /* 0x0000000e04c24981 */ /* 0x0002e8000c1e1100 */
[----:B0-----:R-:W2:Y:S04]  /*c2a0*/  LDL.LU R148, [R1+0x6e8] ;  /* 0x0006e80001947983 */ /* 0x001ea80000300800 */
[----:B------:R-:W-:Y:S04]  /*c2b0*/  STL [R1+0x848], R149 ;  /* 0x0008489501007387 */ /* 0x000fe80000100800 */
[----:B------:R0:W-:Y:S01]  /*c2c0*/  STL [R1+0x844], R150 ;  /* 0x0008449601007387 */ /* 0x0001e20000100800 */
[----:B-1----:R-:W-:-:S03]  /*c2d0*/  @P1 IMAD.MOV.U32 R5, RZ, RZ, R227 ;  /* 0x000000ffff051224 */ /* 0x002fc600078e00e3 */
[----:B0-----:R-:W3:Y:S04]  /*c2e0*/  LDL.LU R150, [R1+0x6e0] ;  /* 0x0006e00001967983 */ /* 0x001ee80000300800 */
[----:B------:R-:W-:Y:S04]  /*c2f0*/  STL [R1+0x840], R151 ;  /* 0x0008409701007387 */ /* 0x000fe80000100800 */
[----:B-----5:R-:W-:Y:S04]  /*c300*/  STL [R1+0x7c0], R0 ;  /* 0x0007c00001007387 */ /* 0x020fe80000100800 */
[----:B------:R0:W-:Y:S04]  /*c310*/  STL [R1+0xab4], R224 ;  /* 0x000ab4e001007387 */ /* 0x0001e80000100800 */
[----:B------:R-:W-:Y:S04]  /*c320*/  STL [R1+0xab8], R14 ;  /* 0x000ab80e01007387 */ /* 0x000fe80000100800 */
[----:B------:R1:W-:Y:S04]  /*c330*/  STL [R1+0xab0], R13 ;  /* 0x000ab00d01007387 */ /* 0x0003e80000100800 */
[----:B------:R1:W-:Y:S04]  /*c340*/  STL [R1+0xabc], R226 ;  /* 0x000abce201007387 */ /* 0x0003e80000100800 */
[----:B0-----:R-:W4:Y:S04]  /*c350*/  LDL.LU R224, [R1+0x754] ;  /* 0x0007540001e07983 */ /* 0x001f280000300800 */
[----:B-1----:R-:W2:Y:S04]  /*c360*/  LDL.LU R13, [R1+0x75c] ;  /* 0x00075c00010d7983 */ /* 0x002ea80000300800 */
[----:B------:R-:W3:Y:S01]  /*c370*/  LDL R227, [R1+0x758] ;  /* 0x0007580001e37983 */ /* 0x000ee20000100800 */
[----:B------:R-:W-:Y:S01]  /*c380*/  PRMT R10, RZ, 0x7610, R10 ;  /* 0x00007610ff0a7816 */ /* 0x000fe2000000000a */
[----:B------:R-:W-:-:S02]  /*c390*/  @P1 IMAD.MOV.U32 R4, RZ, RZ, R223 ;  /* 0x000000ffff041224 */ /* 0x000fc400078e00df */
[----:B------:R-:W4:Y:S04]  /*c3a0*/  LDL R226, [R1+0x750] ;  /* 0x0007500001e27983 */ /* 0x000f280000100800 */
[----:B------:R0:W4:Y:S04]  /*c3b0*/  @P1 LDG.E.U8 R10, desc[UR14][R4.64] ;  /* 0x0000000e040a1981 */ /* 0x000128000c1e1100 */
[----:B------:R-:W4:Y:S04]  /*c3c0*/  LDL R223, [R1+0x748] ;  /* 0x0007480001df7983 */ /* 0x000f280000100800 */
[----:B------:R-:W4:Y:S01]  /*c3d0*/  LDL R151, [R1+0x73c] ;  /* 0x00073c0001977983 */ /* 0x000f220000100800 */
[----:B0-----:R-:W-:-:S03]  /*c3e0*/  @P0 IMAD.MOV.U32 R5, RZ, RZ, R195 ;  /* 0x000000ffff050224 */ /* 0x001fc600078e00c3 */
[----:B------:R-:W4:Y:S01]  /*c3f0*/  LDL R195, [R1+0x74c] ;  /* 0x00074c0001c37983 */ /* 0x000f220000100800 */
[----:B------:R-:W-:-:S03]  /*c400*/  @P0 IMAD.MOV.U32 R4, RZ, RZ, R156 ;  /* 0x000000ffff040224 */ /* 0x000fc600078e009c */
[----:B------:R-:W4:Y:S04]  /*c410*/  LDL R156, [R1+0x744] ;  /* 0x00074400019c7983 */ /* 0x000f280000100800 */
[----:B------:R-:W4:Y:S04]  /*c420*/  LDL R149, [R1+0x734] ;  /* 0x0007340001957983 */ /* 0x000f280000100800 */
[----:B------:R-:W4:Y:S04]  /*c430*/  LDL R14, [R1+0x72c] ;  /* 0x00072c00010e7983 */ /* 0x000f280000100800 */
[----:B------:R-:W4:Y:S01]  /*c440*/  LDL R0, [R1+0x724] ;  /* 0x0007240001007983 */ /* 0x000f220000100800 */
[----:B------:R-:W-:-:S02]  /*c450*/  ISETP.GT.AND P2, PT, R2, 0x5, PT ;  /* 0x000000050200780c */ /* 0x000fc40003f44270 */
[----:B------:R-:W-:Y:S02]  /*c460*/  PRMT R193, RZ, 0x7610, R193 ;  /* 0x00007610ffc17816 */ /* 0x000fe400000000c1 */
[C---:B------:R-:W-:Y:S02]  /*c470*/  ISETP.GT.AND P3, PT, R2.reuse, 0x6, PT ;  /* 0x000000060200780c */ /* 0x040fe40003f64270 */
[C---:B------:R-:W-:Y:S02]  /*c480*/  ISETP.GT.AND P4, PT, R2.reuse, 0x7, PT ;  /* 0x000000070200780c */ /* 0x040fe40003f84270 */
[----:B------:R2:W4:Y:S01]  /*c490*/  @P0 LDG.E.U8 R193, desc[UR14][R4.64] ;  /* 0x0000000e04c10981 */ /* 0x000522000c1e1100 */
[----:B------:R-:W-:Y:S02]  /*c4a0*/  PRMT R9, RZ, 0x7610, R9 ;  /* 0x00007610ff097816 */ /* 0x000fe40000000009 */
[----:B------:R-:W-:Y:S02]  /*c4b0*/  PRMT R192, RZ, 0x7610, R192 ;  /* 0x00007610ffc07816 */ /* 0x000fe400000000c0 */
[----:B------:R-:W-:-:S02]  /*c4c0*/  ISETP.GT.AND P1, PT, R2, 0x8, PT ;  /* 0x000000080200780c */ /* 0x000fc40003f24270 */
[----:B------:R-:W-:Y:S02]  /*c4d0*/  PRMT R191, RZ, 0x7610, R191 ;  /* 0x00007610ffbf7816 */ /* 0x000fe400000000bf */
[----:B------:R-:W-:Y:S02]  /*c4e0*/  ISETP.GT.AND P0, PT, R2, 0x9, PT ;  /* 0x000000090200780c */ /* 0x000fe40003f04270 */
[----:B------:R-:W-:Y:S02]  /*c4f0*/  PRMT R190, RZ, 0x7610, R190 ;  /* 0x00007610ffbe7816 */ /* 0x000fe400000000be */
[----:B------:R-:W-:Y:S01]  /*c500*/  PRMT R8, RZ, 0x7610, R8 ;  /* 0x00007610ff087816 */ /* 0x000fe20000000008 */
[----:B--2---:R-:W-:Y:S02]  /*c510*/  @P2 IMAD.MOV.U32 R4, RZ, RZ, R13 ;  /* 0x000000ffff042224 */ /* 0x004fe400078e000d */
[----:B---3--:R-:W-:-:S05]  /*c520*/  @P2 IMAD.MOV.U32 R5, RZ, RZ, R227 ;  /* 0x000000ffff052224 */ /* 0x008fca00078e00e3 */
[----:B------:R4:W2:Y:S02]  /*c530*/  @P2 LDG.E.U8 R9, desc[UR14][R4.64] ;  /* 0x0000000e04092981 */ /* 0x0008a4000c1e1100 */
[----:B----4-:R-:W-:Y:S02]  /*c540*/  @P3 IMAD.MOV.U32 R4, RZ, RZ, R224 ;  /* 0x000000ffff043224 */ /* 0x010fe400078e00e0 */
[----:B------:R-:W-:-:S05]  /*c550*/  @P3 IMAD.MOV.U32 R5, RZ, RZ, R226 ;  /* 0x000000ffff053224 */ /* 0x000fca00078e00e2 */
[----:B------:R0:W3:Y:S01]  /*c560*/  @P3 LDG.E.U8 R192, desc[UR14][R4.64] ;  /* 0x0000000e04c03981 */ /* 0x0000e2000c1e1100 */
[----:B------:R-:W-:Y:S01]  /*c570*/  ISETP.GT.AND P2, PT, R2, 0xa, PT ;  /* 0x0000000a0200780c */ /* 0x000fe20003f44270 */
[----:B0-----:R-:W-:Y:S02]  /*c580*/  @P4 IMAD.MOV.U32 R4, RZ, RZ, R195 ;  /* 0x000000ffff044224 */ /* 0x001fe400078e00c3 */
[----:B------:R-:W-:-:S05]  /*c590*/  @P4 IMAD.MOV.U32 R5, RZ, RZ, R223 ;  /* 0x000000ffff054224 */ /* 0x000fca00078e00df */
[----:B------:R0:W4:Y:S02]  /*c5a0*/  @P4 LDG.E.U8 R191, desc[UR14][R4.64] ;  /* 0x0000000e04bf4981 */ /* 0x000124000c1e1100 */
[----:B0-----:R-:W-:Y:S02]  /*c5b0*/  @P1 IMAD.MOV.U32 R4, RZ, RZ, R156 ;  /* 0x000000ffff041224 */ /* 0x001fe400078e009c */
[----:B------:R-:W-:-:S05]  /*c5c0*/  @P1 IMAD.MOV.U32 R5, RZ, RZ, R126 ;  /* 0x000000ffff051224 */ /* 0x000fca00078e007e */
[----:B------:R0:W3:Y:S04]  /*c5d0*/  @P1 LDG.E.U8 R190, desc[UR14][R4.64] ;  /* 0x0000000e04be1981 */ /* 0x0000e8000c1e1100 */
[----:B------:R1:W-:Y:S01]  /*c5e0*/  STL [R1+0xac0], R13 ;  /* 0x000ac00d01007387 */ /* 0x0003e20000100800 */
[----:B0-----:R-:W-:Y:S02]  /*c5f0*/  @P0 IMAD.MOV.U32 R4, RZ, RZ, R151 ;  /* 0x000000ffff040224 */ /* 0x001fe400078e0097 */
[----:B------:R-:W-:Y:S01]  /*c600*/  @P0 IMAD.MOV.U32 R5, RZ, RZ, R128 ;  /* 0x000000ffff050224 */ /* 0x000fe200078e0080 */
[----:B------:R0:W-:Y:S04]  /*c610*/  STL [R1+0xac4], R224 ;  /* 0x000ac4e001007387 */ /* 0x0001e80000100800 */
[----:B------:R1:W4:Y:S04]  /*c620*/  @P0 LDG.E.U8 R8, desc[UR14][R4.64] ;  /* 0x0000000e04080981 */ /* 0x000328000c1e1100 */
[----:B------:R-:W2:Y:S01]  /*c630*/  LDL R151, [R1+0x6d0] ;  /* 0x0006d00001977983 */ /* 0x000ea20000100800 */
[----:B------:R-:W-:-:S02]  /*c640*/  ISETP.GT.AND P3, PT, R2, 0xb, PT ;  /* 0x0000000b0200780c */ /* 0x000fc40003f64270 */
[----:B------:R-:W-:Y:S01]  /*c650*/  ISETP.GT.AND P4, PT, R2, 0xc, PT ;  /* 0x0000000c0200780c */ /* 0x000fe20003f84270 */
[----:B------:R-:W3:Y:S01]  /*c660*/  LDL R156, [R1+0x6c8] ;  /* 0x0006c800019c7983 */ /* 0x000ee20000100800 */
[----:B-1----:R-:W-:-:S03]  /*c670*/  @P2 IMAD.MOV.U32 R4, RZ, RZ, R149 ;  /* 0x000000ffff042224 */ /* 0x002fc600078e0095 */
[----:B------:R-:W4:Y:S01]  /*c680*/  LDL R149, [R1+0x6d8] ;  /* 0x0006d80001957983 */ /* 0x000f220000100800 */
[----:B------:R-:W-:Y:S01]  /*c690*/  PRMT R189, RZ, 0x7610, R189 ;  /* 0x00007610ffbd7816 */ /* 0x000fe200000000bd */
[----:B------:R-:W-:Y:S01]  /*c6a0*/  @P2 IMAD.MOV.U32 R5, RZ, RZ, R130 ;  /* 0x000000ffff052224 */ /* 0x000fe200078e0082 */
[----:B------:R-:W-:Y:S01]  /*c6b0*/  PRMT R188, RZ, 0x7610, R188 ;  /* 0x00007610ffbc7816 */ /* 0x000fe200000000bc */
[----:B------:R-:W3:Y:S01]  /*c6c0*/  LDL R13, [R1+0x6b8] ;  /* 0x0006b800010d7983 */ /* 0x000ee20000100800 */
[----:B------:R-:W-:-:S03]  /*c6d0*/  ISETP.GT.AND P0, PT, R2, 0xd, PT ;  /* 0x0000000d0200780c */ /* 0x000fc60003f04270 */
[----:B------:R1:W3:Y:S01]  /*c6e0*/  @P2 LDG.E.U8 R189, desc[UR14][R4.64] ;  /* 0x0000000e04bd2981 */ /* 0x0002e2000c1e1100 */
[----:B------:R-:W-:Y:S02]  /*c6f0*/  PRMT R187, RZ, 0x7610, R187 ;  /* 0x00007610ffbb7816 */ /* 0x000fe400000000bb */
[C---:B------:R-:W-:Y:S01]  /*c700*/  ISETP.GT.AND P1, PT, R2.reuse, 0xe, PT ;  /* 0x0000000e0200780c */ /* 0x040fe20003f24270 */
[----:B-1----:R-:W-:Y:S02]  /*c710*/  @P3 IMAD.MOV.U32 R4, RZ, RZ, R14 ;  /* 0x000000ffff043224 */ /* 0x002fe400078e000e */
[----:B------:R-:W-:Y:S01]  /*c720*/  @P3 IMAD.MOV.U32 R5, RZ, RZ, R132 ;  /* 0x000000ffff053224 */ /* 0x000fe200078e0084 */
[----:B------:R-:W-:Y:S01]  /*c730*/  PRMT R186, RZ, 0x7610, R186 ;  /* 0x00007610ffba7816 */ /* 0x000fe200000000ba */
[----:B------:R-:W3:Y:S04]  /*c740*/  LDL R14, [R1+0x6c0] ;  /* 0x0006c000010e7983 */ /* 0x000ee80000100800 */
[----:B------:R1:W3:Y:S01]  /*c750*/  @P3 LDG.E.U8 R188, desc[UR14][R4.64] ;  /* 0x0000000e04bc3981 */ /* 0x0002e2000c1e1100 */
[----:B------:R-:W-:Y:S01]  /*c760*/  ISETP.GT.AND P2, PT, R2, 0xf, PT ;  /* 0x0000000f0200780c */ /* 0x000fe20003f44270 */
[----:B-1----:R-:W-:-:S02]  /*c770*/  @P4 IMAD.MOV.U32 R4, RZ, RZ, R0 ;  /* 0x000000ffff044224 */ /* 0x002fc400078e0000 */
[----:B------:R-:W-:Y:S01]  /*c780*/  @P4 IMAD.MOV.U32 R5, RZ, RZ, R134 ;  /* 0x000000ffff054224 */ /* 0x000fe200078e0086 */
[----:B------:R-:W-:Y:S01]  /*c790*/  PRMT R7, RZ, 0x7610, R7 ;  /* 0x00007610ff077816 */ /* 0x000fe20000000007 */
[----:B------:R-:W3:Y:S04]  /*c7a0*/  LDL R0, [R1+0x6b0] ;  /* 0x0006b00001007983 */ /* 0x000ee80000100800 */
[----:B------:R1:W3:Y:S02]  /*c7b0*/  @P4 LDG.E.U8 R187, desc[UR14][R4.64] ;  /* 0x0000000e04bb4981 */ /* 0x0002e4000c1e1100 */
[----:B-1----:R-:W-:Y:S02]  /*c7c0*/  @P0 IMAD.MOV.U32 R4, RZ, RZ, R125 ;  /* 0x000000ffff040224 */ /* 0x002fe400078e007d */
[----:B------:R-:W-:-:S05]  /*c7d0*/  @P0 IMAD.MOV.U32 R5, RZ, RZ, R136 ;  /* 0x000000ffff050224 */ /* 0x000fca00078e0088 */
[----:B------:R1:W3:Y:S01]  /*c7e0*/  @P0 LDG.E.U8 R186, desc[UR14][R4.64] ;  /* 0x0000000e04ba0981 */ /* 0x0002e2000c1e1100 */
[----:B------:R-:W-:Y:S02]  /*c7f0*/  ISETP.GT.AND P0, PT, R2, 0x10, PT ;  /* 0x000000100200780c */ /* 0x000fe40003f04270 */
[----:B------:R-:W-:Y:S01]  /*c800*/  PRMT R6, RZ, 0x7610, R6 ;  /* 0x00007610ff067816 */ /* 0x000fe20000000006 */
        /* <DEDUP_REMOVED lines=8> */
[----:B------:R-:W-:Y:S01]  /*c890*/  PRMT R184, RZ, 0x7610, R184 ;  /* 0x00007610ffb87816 */ /* 0x000fe200000000b8 */
[----:B-1----:R-:W-:Y:S02]  /*c8a0*/  @P0 IMAD.MOV.U32 R4, RZ, RZ, R131 ;  /* 0x000000ffff040224 */ /* 0x002fe400078e0083 */
[----:B------:R-:W-:-:S05]  /*c8b0*/  @P0 IMAD.MOV.U32 R5, RZ, RZ, R142 ;  /* 0x000000ffff050224 */ /* 0x000fca00078e008e */
[----:B------:R1:W3:Y:S01]  /*c8c0*/  @P0 LDG.E.U8 R185, desc[UR14][R4.64] ;  /* 0x0000000e04b90981 */ /* 0x0002e2000c1e1100 */
[----:B------:R-:W-:Y:S01]  /*c8d0*/  ISETP.GT.AND P0, PT, R2, 0x12, PT ;  /* 0x000000120200780c */ /* 0x000fe20003f04270 */
[----:B-1----:R-:W-:Y:S02]  /*c8e0*/  @P1 IMAD.MOV.U32 R4, RZ, RZ, R133 ;  /* 0x000000ffff041224 */ /* 0x002fe400078e0085 */
[----:B------:R-:W-:-:S05]  /*c8f0*/  @P1 IMAD.MOV.U32 R5, RZ, RZ, R144 ;  /* 0x000000ffff051224 */ /* 0x000fca00078e0090 */
[----:B------:R1:W3:Y:S01]  /*c900*/  @P1 LDG.E.U8 R184, desc[UR14][R4.64] ;  /* 0x0000000e04b81981 */ /* 0x0002e2000c1e1100 */
[----:B------:R-:W-:Y:S02]  /*c910*/  ISETP.GT.AND P1, PT, R2, 0x13, PT ;  /* 0x000000130200780c */ /* 0x000fe40003f24270 */
[----:B------:R-:W-:Y:S02]  /*c920*/  PRMT R183, RZ, 0x7610, R183 ;  /* 0x00007610ffb77816 */ /* 0x000fe400000000b7 */
        /* <DEDUP_REMOVED lines=10> */
[----:B-1----:R-:W-:Y:S02]  /*c9d0*/  @P0 IMAD.MOV.U32 R4, RZ, RZ, R139 ;  /* 0x000000ffff040224 */ /* 0x002fe400078e008b */
[----:B------:R-:W-:-:S05]  /*c9e0*/  @P0 IMAD.MOV.U32 R5, RZ, RZ, R150 ;  /* 0x000000ffff050224 */ /* 0x000fca00078e0096 */
[----:B------:R4:W3:Y:S02]  /*c9f0*/  @P0 LDG.E.U8 R181, desc[UR14][R4.64] ;  /* 0x0000000e04b50981 */ /* 0x0008e4000c1e1100 */
[----:B----4-:R-:W-:Y:S02]  /*ca00*/  @P1 IMAD.MOV.U32 R5, RZ, RZ, R149 ;  /* 0x000000ffff051224 */ /* 0x010fe400078e0095 */
[----:B------:R-:W4:Y:S01]  /*ca10*/  LDL.LU R149, [R1+0x6bc] ;  /* 0x0006bc0001957983 */ /* 0x000f220000300800 */
[----:B------:R-:W-:Y:S01]  /*ca20*/  ISETP.GT.AND P0, PT, R2, 0x16, PT ;  /* 0x000000160200780c */ /* 0x000fe20003f04270 */
[----:B------:R-:W-:Y:S01]  /*ca30*/  @P1 IMAD.MOV.U32 R4, RZ, RZ, R141 ;  /* 0x000000ffff041224 */ /* 0x000fe200078e008d */
[----:B------:R-:W-:-:S06]  /*ca40*/  PRMT R180, RZ, 0x7610, R180 ;  /* 0x00007610ffb47816 */ /* 0x000fcc00000000b4 */
[----:B------:R2:W4:Y:S05]  /*ca50*/  @P1 LDG.E.U8 R180, desc[UR14][R4.64] ;  /* 0x0000000e04b41981 */ /* 0x00052a000c1e1100 */
[----:B--2---:R-:W-:Y:S02]  /*ca60*/  @P0 IMAD.MOV.U32 R5, RZ, RZ, R151 ;  /* 0x000000ffff050224 */ /* 0x004fe400078e0097 */
[----:B------:R-:W2:Y:S01]  /*ca70*/  LDL.LU R151, [R1+0x6b4] ;  /* 0x0006b40001977983 */ /* 0x000ea20000300800 */
[----:B------:R-:W-:Y:S01]  /*ca80*/  ISETP.GT.AND P1, PT, R2, 0x17, PT ;  /* 0x000000170200780c */ /* 0x000fe20003f24270 */
[----:B------:R-:W-:Y:S01]  /*ca90*/  @P0 IMAD.MOV.U32 R4, RZ, RZ, R143 ;  /* 0x000000ffff040224 */ /* 0x000fe200078e008f */
[----:B------:R-:W-:Y:S01]  /*caa0*/  PRMT R179, RZ, 0x7610, R179 ;  /* 0x00007610ffb37816 */ /* 0x000fe200000000b3 */
[----:B------:R-:W2:Y:S01]  /*cab0*/  LDL R245, [R1+0x6a0] ;  /* 0x0006a00001f57983 */ /* 0x000ea20000100800 */
[----:B------:R-:W-:-:S02]  /*cac0*/  PRMT R178, RZ, 0x7610, R178 ;  /* 0x00007610ffb27816 */ /* 0x000fc400000000b2 */
[----:B------:R-:W-:Y:S01]  /*cad0*/  PRMT R177, RZ, 0x7610, R177 ;  /* 0x00007610ffb17816 */ /* 0x000fe200000000b1 */
[----:B------:R-:W2:Y:S04]  /*cae0*/  LDL R238, [R1+0x6a4] ;  /* 0x0006a40001ee7983 */ /* 0x000ea80000100800 */
[----:B------:R1:W2:Y:S01]  /*caf0*/  @P0 LDG.E.U8 R179, desc[UR14][R4.64] ;  /* 0x0000000e04b30981 */ /* 0x0002a2000c1e1100 */
[----:B------:R-:W-:-:S03]  /*cb00*/  ISETP.GT.AND P0, PT, R2, 0x18, PT ;  /* 0x000000180200780c */ /* 0x000fc60003f04270 */
[----:B------:R-:W2:Y:S04]  /*cb10*/  LDL R237, [R1+0x698] ;  /* 0x0006980001ed7983 */ /* 0x000ea80000100800 */
[----:B------:R-:W2:Y:S01]  /*cb20*/  LDL R227, [R1+0x69c] ;  /* 0x00069c0001e37983 */ /* 0x000ea20000100800 */
[----:B-1----:R-:W-:Y:S02]  /*cb30*/  @P1 IMAD.MOV.U32 R4, RZ, RZ, R145 ;  /* 0x000000ffff041224 */ /* 0x002fe400078e0091 */
[----:B---3--:R-:W-:Y:S01]  /*cb40*/  @P1 IMAD.MOV.U32 R5, RZ, RZ, R156 ;  /* 0x000000ffff051224 */ /* 0x008fe200078e009c */
[----:B------:R-:W3:Y:S04]  /*cb50*/  LDL R226, [R1+0x690] ;  /* 0x0006900001e27983 */ /* 0x000ee80000100800 */
[----:B------:R1:W3:Y:S01]  /*cb60*/  @P1 LDG.E.U8 R178, desc[UR14][R4.64] ;  /* 0x0000000e04b21981 */ /* 0x0002e2000c1e1100 */
[----:B------:R-:W-:-:S03]  /*cb70*/  ISETP.GT.AND P1, PT, R2, 0x19, PT ;  /* 0x000000190200780c */ /* 0x000fc60003f24270 */
[----:B0-----:R-:W3:Y:S01]  /*cb80*/  LDL R224, [R1+0x694] ;  /* 0x0006940001e07983 */ /* 0x001ee20000100800 */
[----:B------:R-:W-:-:S03]  /*cb90*/  PRMT R176, RZ, 0x7610, R176 ;  /* 0x00007610ffb07816 */ /* 0x000fc600000000b0 */
[----:B------:R-:W3:Y:S01]  /*cba0*/  LDL R223, [R1+0x688] ;  /* 0x0006880001df7983 */ /* 0x000ee20000100800 */
[----:B-1----:R-:W-:Y:S02]  /*cbb0*/  @P0 IMAD.MOV.U32 R4, RZ, RZ, R147 ;  /* 0x000000ffff040224 */ /* 0x002fe400078e0093 */
[----:B------:R-:W-:Y:S01]  /*cbc0*/  @P0 IMAD.MOV.U32 R5, RZ, RZ, R14 ;  /* 0x000000ffff050224 */ /* 0x000fe200078e000e */
[----:B------:R-:W3:Y:S04]  /*cbd0*/  LDL R195, [R1+0x68c] ;  /* 0x00068c0001c37983 */ /* 0x000ee80000100800 */
[----:B------:R0:W3:Y:S04]  /*cbe0*/  @P0 LDG.E.U8 R177, desc[UR14][R4.64] ;  /* 0x0000000e04b10981 */ /* 0x0000e8000c1e1100 */
[----:B------:R-:W3:Y:S04]  /*cbf0*/  LDL R14, [R1+0x6a8] ;  /* 0x0006a800010e7983 */ /* 0x000ee80000100800 */
[----:B------:R-:W3:Y:S01]  /*cc00*/  LDL R156, [R1+0x680] ;  /* 0x00068000019c7983 */ /* 0x000ee20000100800 */
[----:B0-----:R-:W-:-:S03]  /*cc10*/  @P1 IMAD.MOV.U32 R5, RZ, RZ, R13 ;  /* 0x000000ffff051224 */ /* 0x001fc600078e000d */
[----:B------:R-:W3:Y:S01]  /*cc20*/  LDL R13, [R1+0x6ac] ;  /* 0x0006ac00010d7983 */ /* 0x000ee20000100800 */
[----:B------:R-:W-:Y:S01]  /*cc30*/  ISETP.GT.AND P0, PT, R2, 0x1a, PT ;  /* 0x0000001a0200780c */ /* 0x000fe20003f04270 */
[----:B----4-:R-:W-:-:S05]  /*cc40*/  @P1 IMAD.MOV.U32 R4, RZ, RZ, R149 ;  /* 0x000000ffff041224 */ /* 0x010fca00078e0095 */
[----:B------:R0:W4:Y:S07]  /*cc50*/  @P1 LDG.E.U8 R176, desc[UR14][R4.64] ;  /* 0x0000000e04b01981 */ /* 0x00012e000c1e1100 */
[----:B0-----:R-:W-:Y:S02]  /*cc60*/  @P0 IMAD.MOV.U32 R5, RZ, RZ, R0 ;  /* 0x000000ffff050224 */ /* 0x001fe400078e0000 */
[----:B------:R-:W4:Y:S04]  /*cc70*/  LDL R0, [R1+0x684] ;  /* 0x0006840001007983 */ /* 0x000f280000100800 */
[----:B--2---:R-:W-:Y:S04]  /*cc80*/  STL.64 [R1+0xaa8], R150 ;  /* 0x000aa89601007387 */ /* 0x004fe80000100a00 */
[----:B------:R-:W-:Y:S04]  /*cc90*/  STL.64 [R1+0xaa0], R148 ;  /* 0x000aa09401007387 */ /* 0x000fe80000100a00 */
        /* <DEDUP_REMOVED lines=44> */
[----:B------:R-:W-:Y:S01]  /*cf60*/  STL.64 [R1+0x938], R58 ;  /* 0x0009383a01007387 */ /* 0x000fe20000100a00 */
[----:B------:R-:W-:-:S03]  /*cf70*/  ISETP.GT.AND P1, PT, R2, 0x1b, PT ;  /* 0x0000001b0200780c */ /* 0x000fc60003f24270 */
[----:B------:R-:W-:Y:S04]  /*cf80*/  STL.64 [R1+0x930], R56 ;  /* 0x0009303801007387 */ /* 0x000fe80000100a00 */
[----:B------:R-:W-:Y:S04]  /*cf90*/  STL.64 [R1+0x928], R54 ;  /* 0x0009283601007387 */ /* 0x000fe80000100a00 */
[----:B------:R-:W-:Y:S04]  /*cfa0*/  STL.64 [R1+0x920], R52 ;  /* 0x0009203401007387 */ /* 0x000fe80000100a00 */
[----:B------:R-:W-:Y:S04]  /*cfb0*/  STL.64 [R1+0x918], R50 ;  /* 0x0009183201007387 */ /* 0x000fe80000100a00 */
[----:B------:R-:W-:Y:S04]  /*cfc0*/  STL.64 [R1+0x910], R48 ;  /* 0x0009103001007387 */ /* 0x000fe80000100a00 */
[----:B------:R-:W-:Y:S01]  /*cfd0*/  STL.64 [R1+0x908], R46 ;  /* 0x0009082e01007387 */ /* 0x000fe20000100a00 */
[----:B------:R-:W-:-:S03]  /*cfe0*/  PRMT R175, RZ, 0x7610, R175 ;  /* 0x00007610ffaf7816 */ /* 0x000fc600000000af */
[----:B------:R-:W-:Y:S01]  /*cff0*/  STL.64 [R1+0x900], R44 ;  /* 0x0009002c01007387 */ /* 0x000fe20000100a00 */
[----:B------:R-:W-:-:S03]  /*d000*/  @P0 IMAD.MOV.U32 R4, RZ, RZ, R151 ;  /* 0x000000ffff040224 */ /* 0x000fc600078e0097 */
[----:B------:R-:W-:Y:S04]  /*d010*/  STL.64 [R1+0x8f8], R42 ;  /* 0x0008f82a01007387 */ /* 0x000fe80000100a00 */
[----:B------:R-:W-:Y:S04]  /*d020*/  STL.64 [R1+0x8f0], R40 ;  /* 0x0008f02801007387 */ /* 0x000fe80000100a00 */
[----:B------:R-:W-:Y:S04]  /*d030*/  STL.64 [R1+0x8e8], R38 ;  /* 0x0008e82601007387 */ /* 0x000fe80000100a00 */
[----:B------:R-:W-:Y:S04]  /*d040*/  STL.64 [R1+0x8e0], R36 ;  /* 0x0008e02401007387 */ /* 0x000fe80000100a00 */
[----:B------:R-:W-:Y:S04]  /*d050*/  STL.64 [R1+0x8d8], R34 ;  /* 0x0008d82201007387 */ /* 0x000fe80000100a00 */
[----:B------:R0:W-:Y:S04]  /*d060*/  STL.64 [R1+0x8d0], R32 ;  /* 0x0008d02001007387 */ /* 0x0001e80000100a00 */
[----:B------:R1:W-:Y:S04]  /*d070*/  STL.64 [R1+0x8c8], R30 ;  /* 0x0008c81e01007387 */ /* 0x0003e80000100a00 */
[----:B------:R2:W-:Y:S04]  /*d080*/  STL.64 [R1+0x8c0], R28 ;  /* 0x0008c01c01007387 */ /* 0x0005e80000100a00 */
[----:B------:R2:W-:Y:S04]  /*d090*/  STL.64 [R1+0x8b8], R26 ;  /* 0x0008b81a01007387 */ /* 0x0005e80000100a00 */
[----:B------:R3:W4:Y:S04]  /*d0a0*/  @P0 LDG.E.U8 R175, desc[UR14][R4.64] ;  /* 0x0000000e04af0981 */ /* 0x000728000c1e1100 */
[----:B------:R2:W-:Y:S01]  /*d0b0*/  STL.64 [R1+0x8b0], R24 ;  /* 0x0008b01801007387 */ /* 0x0005e20000100a00 */
[----:B---3--:R-:W-:-:S02]  /*d0c0*/  @P1 IMAD.MOV.U32 R4, RZ, RZ, R13 ;  /* 0x000000ffff041224 */ /* 0x008fc400078e000d */
[----:B------:R-:W-:Y:S01]  /*d0d0*/  @P1 IMAD.MOV.U32 R5, RZ, RZ, R14 ;  /* 0x000000ffff051224 */ /* 0x000fe200078e000e */
[----:B------:R-:W3:Y:S04]  /*d0e0*/  LDL R13, [R1+0x67c] ;  /* 0x00067c00010d7983 */ /* 0x000ee80000100800 */
[----:B------:R-:W3:Y:S01]  /*d0f0*/  LDL R14, [R1+0x678] ;  /* 0x00067800010e7983 */ /* 0x000ee20000100800 */
[----:B------:R-:W-:Y:S02]  /*d100*/  ISETP.GT.AND P0, PT, R2, 0x1c, PT ;  /* 0x0000001c0200780c */ /* 0x000fe40003f04270 */
[----:B------:R-:W-:Y:S01]  /*d110*/  PRMT R174, RZ, 0x7610, R174 ;  /* 0x00007610ffae7816 */ /* 0x000fe200000000ae */
[----:B0-----:R-:W3:Y:S04]  /*d120*/  LDL R32, [R1+0x670] ;  /* 0x0006700001207983 */ /* 0x001ee80000100800 */
[----:B-1----:R-:W3:Y:S01]  /*d130*/  LDL R31, [R1+0x674] ;  /* 0x00067400011f7983 */ /* 0x002ee20000100800 */
[----:B------:R-:W-:-:S03]  /*d140*/  PRMT R173, RZ, 0x7610, R173 ;  /* 0x00007610ffad7816 */ /* 0x000fc600000000ad */
[----:B------:R0:W3:Y:S01]  /*d150*/  @P1 LDG.E.U8 R174, desc[UR14][R4.64] ;  /* 0x0000000e04ae1981 */ /* 0x0000e2000c1e1100 */
[----:B------:R-:W-:-:S03]  /*d160*/  ISETP.GT.AND P1, PT, R2, 0x1d, PT ;  /* 0x0000001d0200780c */ /* 0x000fc60003f24270 */
[----:B------:R-:W3:Y:S04]  /*d170*/  LDL R30, [R1+0x668] ;  /* 0x00066800011e7983 */ /* 0x000ee80000100800 */
[----:B--2---:R-:W2:Y:S01]  /*d180*/  LDL R29, [R1+0x66c] ;  /* 0x00066c00011d7983 */ /* 0x004ea20000100800 */
[----:B0-----:R-:W-:Y:S02]  /*d190*/  @P0 IMAD.MOV.U32 R4, RZ, RZ, R238 ;  /* 0x000000ffff040224 */ /* 0x001fe400078e00ee */
[----:B------:R-:W-:Y:S01]  /*d1a0*/  @P0 IMAD.MOV.U32 R5, RZ, RZ, R245 ;  /* 0x000000ffff050224 */ /* 0x000fe200078e00f5 */
[----:B------:R-:W-:Y:S01]  /*d1b0*/  PRMT R172, RZ, 0x7610, R172 ;  /* 0x00007610ffac7816 */ /* 0x000fe200000000ac */
[----:B------:R-:W2:Y:S04]  /*d1c0*/  LDL R28, [R1+0x660] ;  /* 0x00066000011c7983 */ /* 0x000ea80000100800 */
[----:B------:R0:W2:Y:S01]  /*d1d0*/  @P0 LDG.E.U8 R173, desc[UR14][R4.64] ;  /* 0x0000000e04ad0981 */ /* 0x0000a2000c1e1100 */
[----:B------:R-:W-:-:S02]  /*d1e0*/  ISETP.GT.AND P0, PT, R2, 0x1e, PT ;  /* 0x0000001e0200780c */ /* 0x000fc40003f04270 */
[----:B------:R-:W-:Y:S01]  /*d1f0*/  PRMT R171, RZ, 0x7610, R171 ;  /* 0x00007610ffab7816 */ /* 0x000fe200000000ab */
[----:B------:R-:W2:Y:S01]  /*d200*/  LDL R27, [R1+0x664] ;  /* 0x00066400011b7983 */ /* 0x000ea20000100800 */
[----:B------:R-:W-:-:S03]  /*d210*/  PRMT R169, RZ, 0x7610, R169 ;  /* 0x00007610ffa97816 */ /* 0x000fc600000000a9 */
[----:B------:R-:W2:Y:S01]  /*d220*/  LDL R26, [R1+0x658] ;  /* 0x00065800011a7983 */ /* 0x000ea20000100800 */
[----:B0-----:R-:W-:Y:S02]  /*d230*/  @P1 IMAD.MOV.U32 R4, RZ, RZ, R227 ;  /* 0x000000ffff041224 */ /* 0x001fe400078e00e3 */
[----:B------:R-:W-:Y:S01]  /*d240*/  @P1 IMAD.MOV.U32 R5, RZ, RZ, R237 ;  /* 0x000000ffff051224 */ /* 0x000fe200078e00ed */
[----:B------:R-:W2:Y:S04]  /*d250*/  LDL R25, [R1+0x65c] ;  /* 0x00065c0001197983 */ /* 0x000ea80000100800 */
[----:B------:R0:W2:Y:S01]  /*d260*/  @P1 LDG.E.U8 R172, desc[UR14][R4.64] ;  /* 0x0000000e04ac1981 */ /* 0x0000a2000c1e1100 */
[----:B------:R-:W-:Y:S02]  /*d270*/  ISETP.GT.AND P1, PT, R2, 0x1f, PT ;  /* 0x0000001f0200780c */ /* 0x000fe40003f24270 */
[----:B------:R-:W-:Y:S01]  /*d280*/  PRMT R170, RZ, 0x7610, R170 ;  /* 0x00007610ffaa7816 */ /* 0x000fe200000000aa */
[----:B------:R-:W2:Y:S01]  /*d290*/  LDL R24, [R1+0x650] ;  /* 0x0006500001187983 */ /* 0x000ea20000100800 */
[----:B------:R-:W-:-:S02]  /*d2a0*/  PRMT R168, RZ, 0x7610, R168 ;  /* 0x00007610ffa87816 */ /* 0x000fc400000000a8 */
[----:B------:R-:W-:Y:S01]  /*d2b0*/  PRMT R167, RZ, 0x7610, R167 ;  /* 0x00007610ffa77816 */ /* 0x000fe200000000a7 */
[----:B------:R-:W2:Y:S01]  /*d2c0*/  LDL R34, [R1+0x5e0] ;  /* 0x0005e00001227983 */ /* 0x000ea20000100800 */
        /* <DEDUP_REMOVED lines=8> */
[----:B------:R-:W-:Y:S02]  /*d350*/  PRMT R163, RZ, 0x7610, R163 ;  /* 0x00007610ffa37816 */ /* 0x000fe400000000a3 */
[----:B------:R-:W-:Y:S01]  /*d360*/  PRMT R161, RZ, 0x7610, R161 ;  /* 0x00007610ffa17816 */ /* 0x000fe200000000a1 */
[----:B------:R-:W2:Y:S01]  /*d370*/  LDL R37, [R1+0x794] ;  /* 0x0007940001257983 */ /* 0x000ea20000100800 */
[----:B0-----:R-:W-:Y:S02]  /*d380*/  @P1 IMAD.MOV.U32 R4, RZ, RZ, R195 ;  /* 0x000000ffff041224 */ /* 0x001fe400078e00c3 */
[----:B------:R-:W-:Y:S01]  /*d390*/  @P1 IMAD.MOV.U32 R5, RZ, RZ, R223 ;  /* 0x000000ffff051224 */ /* 0x000fe200078e00df */
[----:B------:R-:W-:Y:S01]  /*d3a0*/  PRMT R159, RZ, 0x7610, R159 ;  /* 0x00007610ff9f7816 */ /* 0x000fe2000000009f */
[----:B------:R-:W2:Y:S04]  /*d3b0*/  LDL R36, [R1+0x578] ;  /* 0x0005780001247983 */ /* 0x000ea80000100800 */
[----:B------:R4:W2:Y:S01]  /*d3c0*/  @P1 LDG.E.U8 R169, desc[UR14][R4.64] ;  /* 0x0000000e04a91981 */ /* 0x0008a2000c1e1100 */
[----:B------:R-:W-:-:S02]  /*d3d0*/  PRMT R157, RZ, 0x7610, R157 ;  /* 0x00007610ff9d7816 */ /* 0x000fc4000000009d */
[----:B------:R-:W-:Y:S01]  /*d3e0*/  PRMT R154, RZ, 0x7610, R154 ;  /* 0x00007610ff9a7816 */ /* 0x000fe2000000009a */
[----:B------:R-:W2:Y:S01]  /*d3f0*/  LDL R35, [R1+0x57c] ;  /* 0x00057c0001237983 */ /* 0x000ea20000100800 */
[----:B----4-:R-:W-:-:S03]  /*d400*/  @P0 IMAD.MOV.U32 R4, RZ, RZ, R0 ;  /* 0x000000ffff040224 */ /* 0x010fc600078e0000 */
[----:B------:R-:W4:Y:S01]  /*d410*/  LDL R0, [R1+0x654] ;  /* 0x0006540001007983 */ /* 0x000f220000100800 */
[----:B------:R-:W-:Y:S01]  /*d420*/  ISETP.GT.AND P1, PT, R2, 0x21, PT ;  /* 0x000000210200780c */ /* 0x000fe20003f24270 */
[----:B------:R-:W-:-:S05]  /*d430*/  @P0 IMAD.MOV.U32 R5, RZ, RZ, R156 ;  /* 0x000000ffff050224 */ /* 0x000fca00078e009c */
[----:B------:R3:W4:Y:S01]  /*d440*/  @P0 LDG.E.U8 R170, desc[UR14][R4.64] ;  /* 0x0000000e04aa0981 */ /* 0x000722000c1e1100 */
[----:B------:R-:W-:-:S06]  /*d450*/  ISETP.GT.AND P0, PT, R2, 0x22, PT ;  /* 0x000000220200780c */ /* 0x000fcc0003f04270 */
[----:B---3--:R-:W-:Y:S02]  /*d460*/  @P1 IMAD.MOV.U32 R4, RZ, RZ, R13 ;  /* 0x000000ffff041224 */ /* 0x008fe400078e000d */
[----:B------:R-:W3:Y:S01]  /*d470*/  LDL R13, [R1+0x64c] ;  /* 0x00064c00010d7983 */ /* 0x000ee20000100800 */
[----:B------:R-:W-:-:S03]  /*d480*/  @P1 IMAD.MOV.U32 R5, RZ, RZ, R14 ;  /* 0x000000ffff051224 */ /* 0x000fc600078e000e */
[----:B------:R-:W3:Y:S04]  /*d490*/  LDL R14, [R1+0x648] ;  /* 0x00064800010e7983 */ /* 0x000ee80000100800 */
[----:B------:R0:W3:Y:S01]  /*d4a0*/  @P1 LDG.E.U8 R168, desc[UR14][R4.64] ;  /* 0x0000000e04a81981 */ /* 0x0000e2000c1e1100 */
[C---:B------:R-:W-:Y:S01]  /*d4b0*/  ISETP.GT.AND P1, PT, R2.reuse, 0x23, PT ;  /* 0x000000230200780c */ /* 0x040fe20003f24270 */
[----:B0-----:R-:W-:Y:S02]  /*d4c0*/  @P0 IMAD.MOV.U32 R4, RZ, RZ, R31 ;  /* 0x000000ffff040224 */ /* 0x001fe400078e001f */
[----:B------:R-:W-:Y:S01]  /*d4d0*/  @P0 IMAD.MOV.U32 R5, RZ, RZ, R32 ;  /* 0x000000ffff050224 */ /* 0x000fe200078e0020 */
[----:B------:R-:W3:Y:S04]  /*d4e0*/  LDL R31, [R1+0x644] ;  /* 0x00064400011f7983 */ /* 0x000ee80000100800 */
[----:B------:R-:W3:Y:S04]  /*d4f0*/  LDL R32, [R1+0x640] ;  /* 0x0006400001207983 */ /* 0x000ee80000100800 */
[----:B------:R2:W3:Y:S01]  /*d500*/  @P0 LDG.E.U8 R167, desc[UR14][R4.64] ;  /* 0x0000000e04a70981 */ /* 0x0004e2000c1e1100 */
[----:B------:R-:W-:Y:S01]  /*d510*/  ISETP.GT.AND P0, PT, R2, 0x24, PT ;  /* 0x000000240200780c */ /* 0x000fe20003f04270 */
[----:B--2---:R-:W-:-:S02]  /*d520*/  @P1 IMAD.MOV.U32 R4, RZ, RZ, R29 ;  /* 0x000000ffff041224 */ /* 0x004fc400078e001d */
[----:B------:R-:W-:Y:S01]  /*d530*/  @P1 IMAD.MOV.U32 R5, RZ, RZ, R30 ;  /* 0x000000ffff051224 */ /* 0x000fe200078e001e */
[----:B------:R-:W2:Y:S04]  /*d540*/  LDL R29, [R1+0x63c] ;  /* 0x00063c00011d7983 */ /* 0x000ea80000100800 */
[----:B------:R-:W2:Y:S04]  /*d550*/  LDL R30, [R1+0x638] ;  /* 0x00063800011e7983 */ /* 0x000ea80000100800 */
[----:B------:R0:W2:Y:S01]  /*d560*/  @P1 LDG.E.U8 R166, desc[UR14][R4.64] ;  /* 0x0000000e04a61981 */ /* 0x0000a2000c1e1100 */
[----:B------:R-:W-:Y:S01]  /*d570*/  ISETP.GT.AND P1, PT, R2, 0x25, PT ;  /* 0x000000250200780c */ /* 0x000fe20003f24270 */
[----:B0-----:R-:W-:-:S02]  /*d580*/  @P0 IMAD.MOV.U32 R4, RZ, RZ, R27 ;  /* 0x000000ffff040224 */ /* 0x001fc400078e001b */
        /* <DEDUP_REMOVED lines=9> */
[----:B------:R4:W2:Y:S02]  /*d620*/  @P1 LDG.E.U8 R163, desc[UR14][R4.64] ;  /* 0x0000000e04a31981 */ /* 0x0008a4000c1e1100 */
[----:B----4-:R-:W-:-:S02]  /*d630*/  @P0 IMAD.MOV.U32 R4, RZ, RZ, R0 ;  /* 0x000000ffff040224 */ /* 0x010fc400078e0000 */
[----:B------:R-:W4:Y:S01]  /*d640*/  LDL R0, [R1+0x624] ;  /* 0x0006240001007983 */ /* 0x000f220000100800 */
[C---:B------:R-:W-:Y:S01]  /*d650*/  ISETP.GT.AND P1, PT, R2.reuse, 0x27, PT ;  /* 0x000000270200780c */ /* 0x040fe20003f24270 */
[----:B------:R-:W-:Y:S02]  /*d660*/  @P0 IMAD.MOV.U32 R5, RZ, RZ, R24 ;  /* 0x000000ffff050224 */ /* 0x000fe400078e0018 */
[----:B------:R-:W4:Y:S04]  /*d670*/  LDL R24, [R1+0x620] ;  /* 0x0006200001187983 */ /* 0x000f280000100800 */
[----:B------:R3:W4:Y:S01]  /*d680*/  @P0 LDG.E.U8 R161, desc[UR14][R4.64] ;  /* 0x0000000e04a10981 */ /* 0x000722000c1e1100 */
[----:B------:R-:W-:Y:S02]  /*d690*/  ISETP.GT.AND P0, PT, R2, 0x28, PT ;  /* 0x000000280200780c */ /* 0x000fe40003f04270 */
[----:B------:R-:W-:-:S02]  /*d6a0*/  PRMT R152, RZ, 0x7610, R152 ;  /* 0x00007610ff987816 */ /* 0x000fc40000000098 */
[----:B------:R-:W-:Y:S01]  /*d6b0*/  PRMT R22, RZ, 0x7610, R22 ;  /* 0x00007610ff167816 */ /* 0x000fe20000000016 */
[----:B---3--:R-:W-:Y:S02]  /*d6c0*/  @P1 IMAD.MOV.U32 R4, RZ, RZ, R13 ;  /* 0x000000ffff041224 */ /* 0x008fe400078e000d */
[----:B------:R-:W3:Y:S01]  /*d6d0*/  LDL R13, [R1+0x61c] ;  /* 0x00061c00010d7983 */ /* 0x000ee20000100800 */
[----:B------:R-:W-:-:S03]  /*d6e0*/  @P1 IMAD.MOV.U32 R5, RZ, RZ, R14 ;  /* 0x000000ffff051224 */ /* 0x000fc600078e000e */
[----:B------:R-:W3:Y:S04]  /*d6f0*/  LDL R14, [R1+0x618] ;  /* 0x00061800010e7983 */ /* 0x000ee80000100800 */
[----:B------:R0:W3:Y:S01]  /*d700*/  @P1 LDG.E.U8 R159, desc[UR14][R4.64] ;  /* 0x0000000e049f1981 */ /* 0x0000e2000c1e1100 */
[----:B------:R-:W-:Y:S01]  /*d710*/  ISETP.GT.AND P1, PT, R2, 0x29, PT ;  /* 0x000000290200780c */ /* 0x000fe20003f24270 */
[----:B0-----:R-:W-:Y:S02]  /*d720*/  @P0 IMAD.MOV.U32 R4, RZ, RZ, R31 ;  /* 0x000000ffff040224 */ /* 0x001fe400078e001f */
[----:B------:R-:W3:Y:S01]  /*d730*/  LDL R31, [R1+0x614] ;  /* 0x00061400011f7983 */ /* 0x000ee20000100800 */
[----:B------:R-:W-:-:S03]  /*d740*/  @P0 IMAD.MOV.U32 R5, RZ, RZ, R32 ;  /* 0x000000ffff050224 */ /* 0x000fc600078e0020 */
[----:B------:R-:W3:Y:S04]  /*d750*/  LDL R32, [R1+0x610] ;  /* 0x0006100001207983 */ /* 0x000ee80000100800 */
[----:B------:R2:W3:Y:S01]  /*d760*/  @P0 LDG.E.U8 R157, desc[UR14][R4.64] ;  /* 0x0000000e049d0981 */ /* 0x0004e2000c1e1100 */
[----:B------:R-:W-:Y:S01]  /*d770*/  ISETP.GT.AND P0, PT, R2, 0x2a, PT ;  /* 0x0000002a0200780c */ /* 0x000fe20003f04270 */
[----:B--2---:R-:W-:Y:S02]  /*d780*/  @P1 IMAD.MOV.U32 R4, RZ, RZ, R29 ;  /* 0x000000ffff041224 */ /* 0x004fe400078e001d */
[----:B------:R-:W2:Y:S01]  /*d790*/  LDL R29, [R1+0x60c] ;  /* 0x00060c00011d7983 */ /* 0x000ea20000100800 */
[----:B------:R-:W-:-:S03]  /*d7a0*/  @P1 IMAD.MOV.U32 R5, RZ, RZ, R30 ;  /* 0x000000ffff051224 */ /* 0x000fc600078e001e */
[----:B------:R-:W2:Y:S04]  /*d7b0*/  LDL R30, [R1+0x608] ;  /* 0x00060800011e7983 */ /* 0x000ea80000100800 */
[----:B------:R0:W2:Y:S01]  /*d7c0*/  @P1 LDG.E.U8 R154, desc[UR14][R4.64] ;  /* 0x0000000e049a1981 */ /* 0x0000a2000c1e1100 */
[----:B------:R-:W-:Y:S01]  /*d7d0*/  ISETP.GT.AND P1, PT, R2, 0x2b, PT ;  /* 0x0000002b0200780c */ /* 0x000fe20003f24270 */
[----:B0-----:R-:W-:Y:S02]  /*d7e0*/  @P0 IMAD.MOV.U32 R4, RZ, RZ, R27 ;  /* 0x000000ffff040224 */ /* 0x001fe400078e001b */
        /* <DEDUP_REMOVED lines=9> */
[----:B------:R4:W2:Y:S02]  /*d880*/  @P1 LDG.E.U8 R22, desc[UR14][R4.64] ;  /* 0x0000000e04161981 */ /* 0x0008a4000c1e1100 */
[----:B----4-:R-:W-:Y:S02]  /*d890*/  @P0 IMAD.MOV.U32 R4, RZ, RZ, R0 ;  /* 0x000000ffff040224 */ /* 0x010fe400078e0000 */
[----:B------:R-:W4:Y:S01]  /*d8a0*/  LDL R0, [R1+0x5f4] ;  /* 0x0005f40001007983 */ /* 0x000f220000100800 */
[----:B------:R-:W-:Y:S01]  /*d8b0*/  ISETP.GT.AND P1, PT, R2, 0x2d, PT ;  /* 0x0000002d0200780c */ /* 0x000fe20003f24270 */
[----:B------:R-:W-:Y:S01]  /*d8c0*/  @P0 IMAD.MOV.U32 R5, RZ, RZ, R24 ;  /* 0x000000ffff050224 */ /* 0x000fe200078e0018 */
[----:B------:R-:W-:Y:S01]  /*d8d0*/  PRMT R20, RZ, 0x7610, R20 ;  /* 0x00007610ff147816 */ /* 0x000fe20000000014 */
[----:B------:R-:W4:Y:S01]  /*d8e0*/  LDL R24, [R1+0x5f0] ;  /* 0x0005f00001187983 */ /* 0x000f220000100800 */
[----:B------:R-:W-:-:S04]  /*d8f0*/  PRMT R18, RZ, 0x7610, R18 ;  /* 0x00007610ff127816 */ /* 0x000fc80000000012 */
[----:B------:R3:W4:Y:S01]  /*d900*/  @P0 LDG.E.U8 R20, desc[UR14][R4.64] ;  /* 0x0000000e04140981 */ /* 0x000722000c1e1100 */
[----:B------:R-:W-:Y:S02]  /*d910*/  ISETP.GT.AND P0, PT, R2, 0x2e, PT ;  /* 0x0000002e0200780c */ /* 0x000fe40003f04270 */
[----:B------:R-:W-:Y:S02]  /*d920*/  PRMT R16, RZ, 0x7610, R16 ;  /* 0x00007610ff107816 */ /* 0x000fe40000000010 */
[----:B------:R-:W-:Y:S02]  /*d930*/  PRMT R3, RZ, 0x7610, R3 ;  /* 0x00007610ff037816 */ /* 0x000fe40000000003 */
[----:B------:R-:W-:Y:S02]  /*d940*/  PRMT R164, RZ, 0x7610, R164 ;  /* 0x00007610ffa47816 */ /* 0x000fe400000000a4 */
[----:B------:R-:W-:Y:S01]  /*d950*/  PRMT R162, RZ, 0x7610, R162 ;  /* 0x00007610ffa27816 */ /* 0x000fe200000000a2 */
[----:B---3--:R-:W-:-:S02]  /*d960*/  @P1 IMAD.MOV.U32 R4, RZ, RZ, R13 ;  /* 0x000000ffff041224 */ /* 0x008fc400078e000d */
        /* <DEDUP_REMOVED lines=23> */
[----:B0-----:R-:W-:Y:S01]  /*dae0*/  @P1 IMAD.MOV.U32 R4, RZ, RZ, R25 ;  /* 0x000000ffff041224 */ /* 0x001fe200078e0019 */
[----:B------:R-:W-:Y:S01]  /*daf0*/  PRMT R160, RZ, 0x7610, R160 ;  /* 0x00007610ffa07816 */ /* 0x000fe200000000a0 */
[----:B------:R-:W2:Y:S01]  /*db00*/  LDL R25, [R1+0x5b8] ;  /* 0x0005b80001197983 */ /* 0x000ea20000100800 */
[----:B------:R-:W-:-:S03]  /*db10*/  @P1 IMAD.MOV.U32 R5, RZ, RZ, R26 ;  /* 0x000000ffff051224 */ /* 0x000fc600078e001a */
[----:B------:R-:W2:Y:S04]  /*db20*/  LDL R26, [R1+0x5c0] ;  /* 0x0005c000011a7983 */ /* 0x000ea80000100800 */
[----:B------:R4:W2:Y:S02]  /*db30*/  @P1 LDG.E.U8 R162, desc[UR14][R4.64] ;  /* 0x0000000e04a21981 */ /* 0x0008a4000c1e1100 */
[----:B----4-:R-:W-:Y:S02]  /*db40*/  @P0 IMAD.MOV.U32 R4, RZ, RZ, R0 ;  /* 0x000000ffff040224 */ /* 0x010fe400078e0000 */
[----:B------:R-:W4:Y:S01]  /*db50*/  LDL R0, [R1+0x5c4] ;  /* 0x0005c40001007983 */ /* 0x000f220000100800 */
[----:B------:R-:W-:Y:S01]  /*db60*/  ISETP.GT.AND P1, PT, R2, 0x33, PT ;  /* 0x000000330200780c */ /* 0x000fe20003f24270 */
[----:B------:R-:W-:-:S02]  /*db70*/  @P0 IMAD.MOV.U32 R5, RZ, RZ, R24 ;  /* 0x000000ffff050224 */ /* 0x000fc400078e0018 */
[----:B------:R-:W4:Y:S01]  /*db80*/  LDL R24, [R1+0x5bc] ;  /* 0x0005bc0001187983 */ /* 0x000f220000100800 */
[----:B------:R-:W-:-:S03]  /*db90*/  PRMT R158, RZ, 0x7610, R158 ;  /* 0x00007610ff9e7816 */ /* 0x000fc6000000009e */
        /* <DEDUP_REMOVED lines=13> */
[----:B------:R-:W-:Y:S01]  /*dc70*/  @P0 IMAD.MOV.U32 R5, RZ, RZ, R34 ;  /* 0x000000ffff050224 */ /* 0x000fe200078e0022 */
[----:B------:R-:W-:Y:S02]  /*dc80*/  PRMT R19, RZ, 0x7610, R19 ;  /* 0x00007610ff137816 */ /* 0x000fe40000000013 */
[----:B------:R-:W-:-:S02]  /*dc90*/  PRMT R17, RZ, 0x7610, R17 ;  /* 0x00007610ff117816 */ /* 0x000fc40000000011 */
[----:B------:R-:W-:Y:S01]  /*dca0*/  PRMT R15, RZ, 0x7610, R15 ;  /* 0x00007610ff0f7816 */ /* 0x000fe2000000000f */
[----:B------:R2:W3:Y:S01]  /*dcb0*/  @P0 LDG.E.U8 R155, desc[UR14][R4.64] ;  /* 0x0000000e049b0981 */ /* 0x0004e2000c1e1100 */
[----:B------:R-:W-:Y:S02]  /*dcc0*/  ISETP.GT.AND P0, PT, R2, 0x36, PT ;  /* 0x000000360200780c */ /* 0x000fe40003f04270 */
[----:B------:R-:W-:Y:S02]  /*dcd0*/  LOP3.LUT R12, R12, 0xffff, RZ, 0xc0, !PT ;  /* 0x0000ffff0c0c7812 */ /* 0x000fe400078ec0ff */
[----:B------:R-:W-:Y:S02]  /*dce0*/  LOP3.LUT R11, R11, 0xffff, RZ, 0xc0, !PT ;  /* 0x0000ffff0b0b7812 */ /* 0x000fe400078ec0ff */
[----:B------:R-:W-:Y:S02]  /*dcf0*/  LOP3.LUT R194, R194, 0xffff, RZ, 0xc0, !PT ;  /* 0x0000ffffc2c27812 */ /* 0x000fe400078ec0ff */
[----:B------:R-:W-:-:S02]  /*dd00*/  LOP3.LUT R10, R10, 0xffff, RZ, 0xc0, !PT ;  /* 0x0000ffff0a0a7812 */ /* 0x000fc400078ec0ff */
[----:B------:R-:W-:Y:S02]  /*dd10*/  LOP3.LUT R193, R193, 0xffff, RZ, 0xc0, !PT ;  /* 0x0000ffffc1c17812 */ /* 0x000fe400078ec0ff */
[----:B------:R-:W-:Y:S01]  /*dd20*/  LOP3.LUT R9, R9, 0xffff, RZ, 0xc0, !PT ;  /* 0x0000ffff09097812 */ /* 0x000fe200078ec0ff */
[----:B--2---:R-:W-:Y:S01]  /*dd30*/  @P1 IMAD.MOV.U32 R4, RZ, RZ, R29 ;  /* 0x000000ffff041224 */ /* 0x004fe200078e001d */
[----:B------:R-:W-:Y:S01]  /*dd40*/  LOP3.LUT R190, R190, 0xffff, RZ, 0xc0, !PT ;  /* 0x0000ffffbebe7812 */ /* 0x000fe200078ec0ff */
[----:B------:R-:W2:Y:S01]  /*dd50*/  LDL R29, [R1+0x5ac] ;  /* 0x0005ac00011d7983 */ /* 0x000ea20000100800 */
[----:B------:R-:W-:-:S03]  /*dd60*/  @P1 IMAD.MOV.U32 R5, RZ, RZ, R30 ;  /* 0x000000ffff051224 */ /* 0x000fc600078e001e */
[----:B------:R-:W2:Y:S04]  /*dd70*/  LDL R30, [R1+0x5a8] ;  /* 0x0005a800011e7983 */ /* 0x000ea80000100800 */
[----:B------:R0:W2:Y:S01]  /*dd80*/  @P1 LDG.E.U8 R153, desc[UR14][R4.64] ;  /* 0x0000000e04991981 */ /* 0x0000a2000c1e1100 */
[----:B------:R-:W-:Y:S02]  /*dd90*/  ISETP.GT.AND P1, PT, R2, 0x37, PT ;  /* 0x000000370200780c */ /* 0x000fe40003f24270 */
[----:B------:R-:W-:Y:S01]  /*dda0*/  LOP3.LUT R8, R8, 0xffff, RZ, 0xc0, !PT ;  /* 0x0000ffff08087812 */ /* 0x000fe200078ec0ff */
[----:B------:R-:W1:Y:S01]  /*ddb0*/  S2R R156, SR_TID.X ;  /* 0x00000000009c7919 */ /* 0x000e620000002100 */
[----:B------:R-:W-:Y:S02]  /*ddc0*/  LOP3.LUT R192, R192, 0xffff, RZ, 0xc0, !PT ;  /* 0x0000ffffc0c07812 */ /* 0x000fe400078ec0ff */
[----:B------:R-:W-:Y:S01]  /*ddd0*/  LOP3.LUT R191, R191, 0xffff, RZ, 0xc0, !PT ;  /* 0x0000ffffbfbf7812 */ /* 0x000fe200078ec0ff */
[----:B------:R-:W2:Y:S01]  /*dde0*/  LDL R34, [R1+0x558] ;  /* 0x0005580001227983 */ /* 0x000ea20000100800 */
[----:B0-----:R-:W-:-:S02]  /*ddf0*/  @P0 IMAD.MOV.U32 R4, RZ, RZ, R31 ;  /* 0x000000ffff040224 */ /* 0x001fc400078e001f */
[----:B------:R-:W-:Y:S01]  /*de00*/  @P0 IMAD.MOV.U32 R5, RZ, RZ, R32 ;  /* 0x000000ffff050224 */ /* 0x000fe200078e0020 */
[----:B------:R-:W-:Y:S01]  /*de10*/  PRMT R195, R12, 0x3340, R11 ;  /* 0x000033400cc37816 */ /* 0x000fe2000000000b */
[----:B------:R-:W2:Y:S04]  /*de20*/  LDL R33, [R1+0x55c] ;  /* 0x00055c0001217983 */ /* 0x000ea80000100800 */
[----:B------:R0:W2:Y:S01]  /*de30*/  @P0 LDG.E.U8 R23, desc[UR14][R4.64] ;  /* 0x0000000e04170981 */ /* 0x0000a2000c1e1100 */
[----:B------:R-:W-:Y:S02]  /*de40*/  ISETP.GT.AND P0, PT, R2, 0x38, PT ;  /* 0x000000380200780c */ /* 0x000fe40003f04270 */
[----:B------:R-:W-:Y:S01]  /*de50*/  PRMT R194, R194, 0x3340, R10 ;  /* 0x00003340c2c27816 */ /* 0x000fe2000000000a */
[----:B------:R-:W2:Y:S01]  /*de60*/  LDL R32, [R1+0x538] ;  /* 0x0005380001207983 */ /* 0x000ea20000100800 */
[----:B------:R-:W-:-:S02]  /*de70*/  PRMT R193, R193, 0x3340, R9 ;  /* 0x00003340c1c17816 */ /* 0x000fc40000000009 */
[----:B------:R-:W-:Y:S01]  /*de80*/  PRMT R190, R190, 0x3340, R8 ;  /* 0x00003340bebe7816 */ /* 0x000fe20000000008 */
[----:B------:R-:W2:Y:S01]  /*de90*/  LDL R31, [R1+0x53c] ;  /* 0x00053c00011f7983 */ /* 0x000ea20000100800 */
[----:B0-----:R-:W-:Y:S02]  /*dea0*/  @P1 IMAD.MOV.U32 R4, RZ, RZ, R27 ;  /* 0x000000ffff041224 */ /* 0x001fe400078e001b */
        /* <DEDUP_REMOVED lines=10> */
[----:B------:R-:W-:-:S05]  /*df50*/  ISETP.GT.AND P0, PT, R2, 0x3a, PT ;  /* 0x0000003a0200780c */ /* 0x000fca0003f04270 */
[----:B0-----:R-:W-:Y:S02]  /*df60*/  @P1 IMAD.MOV.U32 R4, RZ, RZ, R24 ;  /* 0x000000ffff041224 */ /* 0x001fe400078e0018 */
[----:B------:R-:W-:Y:S01]  /*df70*/  @P1 IMAD.MOV.U32 R5, RZ, RZ, R25 ;  /* 0x000000ffff051224 */ /* 0x000fe200078e0019 */
[----:B------:R-:W4:Y:S04]  /*df80*/  LDL R24, [R1+0x594] ;  /* 0x0005940001187983 */ /* 0x000f280000100800 */
[----:B------:R3:W4:Y:S04]  /*df90*/  @P1 LDG.E.U8 R17, desc[UR14][R4.64] ;  /* 0x0000000e04111981 */ /* 0x000728000c1e1100 */
[----:B------:R-:W4:Y:S01]  /*dfa0*/  LDL R25, [R1+0x590] ;  /* 0x0005900001197983 */ /* 0x000f220000100800 */
[----:B------:R-:W-:-:S02]  /*dfb0*/  PRMT R12, RZ, 0x7610, R12 ;  /* 0x00007610ff0c7816 */ /* 0x000fc4000000000c */
[----:B------:R-:W-:Y:S01]  /*dfc0*/  PRMT R11, RZ, 0x7610, R11 ;  /* 0x00007610ff0b7816 */ /* 0x000fe2000000000b */
[----:B---3--:R-:W-:Y:S02]  /*dfd0*/  @P0 IMAD.MOV.U32 R4, RZ, RZ, R13 ;  /* 0x000000ffff040224 */ /* 0x008fe400078e000d */
[----:B------:R-:W3:Y:S01]  /*dfe0*/  LDL R13, [R1+0x58c] ;  /* 0x00058c00010d7983 */ /* 0x000ee20000100800 */
[----:B------:R-:W-:-:S03]  /*dff0*/  @P0 IMAD.MOV.U32 R5, RZ, RZ, R14 ;  /* 0x000000ffff050224 */ /* 0x000fc600078e000e */
[----:B------:R-:W3:Y:S04]  /*e000*/  LDL R14, [R1+0x588] ;  /* 0x00058800010e7983 */ /* 0x000ee80000100800 */
[----:B------:R2:W3:Y:S01]  /*e010*/  @P0 LDG.E.U8 R15, desc[UR14][R4.64] ;  /* 0x0000000e040f0981 */ /* 0x0004e2000c1e1100 */
[----:B------:R-:W-:-:S13]  /*e020*/  ISETP.GT.AND P0, PT, R2, 0x3b, PT ;  /* 0x0000003b0200780c */ /* 0x000fda0003f04270 */
[----:B--2---:R-:W-:Y:S01]  /*e030*/  @P0 IMAD.MOV.U32 R4, RZ, RZ, R29 ;  /* 0x000000ffff040224 */ /* 0x004fe200078e001d */
[----:B------:R-:W-:Y:S01]  /*e040*/  PRMT R10, RZ, 0x7610, R10 ;  /* 0x00007610ff0a7816 */ /* 0x000fe2000000000a */
[----:B------:R-:W2:Y:S01]  /*e050*/  LDL R29, [R1+0x51c] ;  /* 0x00051c00011d7983 */ /* 0x000ea20000100800 */
[----:B------:R-:W-:Y:S01]  /*e060*/  @P0 IMAD.MOV.U32 R5, RZ, RZ, R30 ;  /* 0x000000ffff050224 */ /* 0x000fe200078e001e */
[----:B------:R-:W-:Y:S02]  /*e070*/  PRMT R9, RZ, 0x7610, R9 ;  /* 0x00007610ff097816 */ /* 0x000fe40000000009 */
[----:B------:R-:W2:Y:S04]  /*e080*/  LDL R30, [R1+0x518] ;  /* 0x00051800011e7983 */ /* 0x000ea80000100800 */
[----:B------:R0:W2:Y:S01]  /*e090*/  @P0 LDG.E.U8 R12, desc[UR14][R4.64] ;  /* 0x0000000e040c0981 */ /* 0x0000a2000c1e1100 */
[----:B------:R-:W-:-:S13]  /*e0a0*/  ISETP.GT.AND P0, PT, R2, 0x3c, PT ;  /* 0x0000003c0200780c */ /* 0x000fda0003f04270 */
[----:B0-----:R-:W-:Y:S01]  /*e0b0*/  @P0 IMAD.MOV.U32 R4, RZ, RZ, R27 ;  /* 0x000000ffff040224 */ /* 0x001fe200078e001b */
[----:B------:R-:W-:Y:S01]  /*e0c0*/  PRMT R8, RZ, 0x7610, R8 ;  /* 0x00007610ff087816 */ /* 0x000fe20000000008 */
[----:B------:R-:W2:Y:S01]  /*e0d0*/  LDL R27, [R1+0x4fc] ;  /* 0x0004fc00011b7983 */ /* 0x000ea20000100800 */
[----:B------:R-:W-:Y:S01]  /*e0e0*/  @P0 IMAD.MOV.U32 R5, RZ, RZ, R28 ;  /* 0x000000ffff050224 */ /* 0x000fe200078e001c */
[----:B------:R-:W-:Y:S02]  /*e0f0*/  LOP3.LUT R189, R189, 0xffff, RZ, 0xc0, !PT ;  /* 0x0000ffffbdbd7812 */ /* 0x000fe400078ec0ff */
[----:B------:R-:W2:Y:S04]  /*e100*/  LDL R28, [R1+0x4f8] ;  /* 0x0004f800011c7983 */ /* 0x000ea80000100800 */
[----:B------:R4:W2:Y:S01]  /*e110*/  @P0 LDG.E.U8 R11, desc[UR14][R4.64] ;  /* 0x0000000e040b0981 */ /* 0x0008a2000c1e1100 */
[----:B------:R-:W-:-:S13]  /*e120*/  ISETP.GT.AND P0, PT, R2, 0x3d, PT ;  /* 0x0000003d0200780c */ /* 0x000fda0003f04270 */
[----:B----4-:R-:W-:Y:S02]  /*e130*/  @P0 IMAD.MOV.U32 R4, RZ, RZ, R0 ;  /* 0x000000ffff040224 */ /* 0x010fe400078e0000 */
[----:B------:R-:W4:Y:S01]  /*e140*/  LDL R0, [R1+0x7a4] ;  /* 0x0007a40001007983 */ /* 0x000f220000100800 */
[----:B------:R-:W-:Y:S01]  /*e150*/  @P0 IMAD.MOV.U32 R5, RZ, RZ, R26 ;  /* 0x000000ffff050224 */ /* 0x000fe200078e001a */
[----:B------:R-:W-:Y:S02]  /*e160*/  LOP3.LUT R188, R188, 0xffff, RZ, 0xc0, !PT ;  /* 0x0000ffffbcbc7812 */ /* 0x000fe400078ec0ff */
[----:B------:R-:W-:Y:S01]  /*e170*/  LOP3.LUT R187, R187, 0xffff, RZ, 0xc0, !PT ;  /* 0x0000ffffbbbb7812 */ /* 0x000fe200078ec0ff */
[----:B------:R-:W2:Y:S04]  /*e180*/  LDL R26, [R1+0x4d8] ;  /* 0x0004d800011a7983 */ /* 0x000ea80000100800 */
[----:B------:R0:W2:Y:S01]  /*e190*/  @P0 LDG.E.U8 R10, desc[UR14][R4.64] ;  /* 0x0000000e040a0981 */ /* 0x0000a2000c1e1100 */
[----:B------:R-:W-:-:S13]  /*e1a0*/  ISETP.GT.AND P0, PT, R2, 0x3e, PT ;  /* 0x0000003e0200780c */ /* 0x000fda0003f04270 */
[----:B0-----:R-:W-:Y:S01]  /*e1b0*/  @P0 IMAD.MOV.U32 R4, RZ, RZ, R24 ;  /* 0x000000ffff040224 */ /* 0x001fe200078e0018 */
[----:B------:R-:W-:Y:S01]  /*e1c0*/  LOP3.LUT R186, R186, 0xffff, RZ, 0xc0, !PT ;  /* 0x0000ffffbaba7812 */ /* 0x000fe200078ec0ff */
[----:B------:R-:W2:Y:S01]  /*e1d0*/  LDL R24, [R1+0x4b8] ;  /* 0x0004b80001187983 */ /* 0x000ea20000100800 */
[----:B------:R-:W-:Y:S01]  /*e1e0*/  @P0 IMAD.MOV.U32 R5, RZ, RZ, R25 ;  /* 0x000000ffff050224 */ /* 0x000fe200078e0019 */
[----:B------:R-:W-:Y:S02]  /*e1f0*/  LOP3.LUT R7, R7, 0xffff, RZ, 0xc0, !PT ;  /* 0x0000ffff07077812 */ /* 0x000fe400078ec0ff */
[----:B------:R-:W-:Y:S01]  /*e200*/  LOP3.LUT R6, R6, 0xffff, RZ, 0xc0, !PT ;  /* 0x0000ffff06067812 */ /* 0x000fe200078ec0ff */
[----:B------:R-:W2:Y:S04]  /*e210*/  LDL R25, [R1+0x4dc] ;  /* 0x0004dc0001197983 */ /* 0x000ea80000100800 */
[----:B------:R3:W2:Y:S01]  /*e220*/  @P0 LDG.E.U8 R9, desc[UR14][R4.64] ;  /* 0x0000000e04090981 */ /* 0x0006a2000c1e1100 */
[----:B------:R-:W-:-:S02]  /*e230*/  ISETP.GT.AND P0, PT, R2, 0x3f, PT ;  /* 0x0000003f0200780c */ /* 0x000fc40003f04270 */
[----:B------:R-:W-:Y:S02]  /*e240*/  PRMT R191, R192, 0x3340, R191 ;  /* 0x00003340c0bf7816 */ /* 0x000fe400000000bf */
[----:B------:R-:W-:Y:S02]  /*e250*/  PRMT R188, R189, 0x3340, R188 ;  /* 0x00003340bdbc7816 */ /* 0x000fe400000000bc */
[----:B------:R-:W-:Y:S02]  /*e260*/  PRMT R186, R187, 0x3340, R186 ;  /* 0x00003340bbba7816 */ /* 0x000fe400000000ba */
[----:B------:R-:W-:Y:S02]  /*e270*/  PRMT R7, R7, 0x3340, R6 ;  /* 0x0000334007077816 */ /* 0x000fe40000000006 */
[----:B------:R-:W-:Y:S02]  /*e280*/  PRMT R6, R190, 0x5410, R188 ;  /* 0x00005410be067816 */ /* 0x000fe400000000bc */
[----:B------:R-:W-:Y:S01]  /*e290*/  PRMT R7, R186, 0x5410, R7 ;  /* 0x00005410ba077816 */ /* 0x000fe20000000007 */
[----:B---3--:R-:W-:-:S02]  /*e2a0*/  @P0 IMAD.MOV.U32 R4, RZ, RZ, R13 ;  /* 0x000000ffff040224 */ /* 0x008fc400078e000d */
[----:B------:R-:W3:Y:S01]  /*e2b0*/  LDL R13, [R1+0x7b4] ;  /* 0x0007b400010d7983 */ /* 0x000ee20000100800 */
[----:B------:R-:W-:Y:S01]  /*e2c0*/  @P0 IMAD.MOV.U32 R5, RZ, RZ, R14 ;  /* 0x000000ffff050224 */ /* 0x000fe200078e000e */
[----:B------:R-:W-:Y:S02]  /*e2d0*/  LOP3.LUT R185, R185, 0xffff, RZ, 0xc0, !PT ;  /* 0x0000ffffb9b97812 */ /* 0x000fe400078ec0ff */
[----:B------:R-:W2:Y:S04]  /*e2e0*/  LDL R14, [R1+0x4bc] ;  /* 0x0004bc00010e7983 */ /* 0x000ea80000100800 */
[----:B------:R0:W2:Y:S02]  /*e2f0*/  @P0 LDG.E.U8 R8, desc[UR14][R4.64] ;  /* 0x0000000e04080981 */ /* 0x0000a4000c1e1100 */
[----:B0-----:R-:W-:-:S02]  /*e300*/  PRMT R4, R195, 0x5410, R194 ;  /* 0x00005410c3047816 */ /* 0x001fc400000000c2 */
[----:B------:R-:W-:Y:S01]  /*e310*/  PRMT R5, R193, 0x5410, R191 ;  /* 0x00005410c1057816 */ /* 0x000fe200000000bf */
[----:B------:R-:W-:Y:S06]  /*e320*/  BAR.SYNC.DEFER_BLOCKING 0x0 ;  /* 0x0000000000007b1d */ /* 0x000fec0000010000 */
[----:B----4-:R1:W-:Y:S02]  /*e330*/  STS.128 [R0+UR12+0x4000], R4 ;  /* 0x0040000400007988 */ /* 0x0103e40008000c0c */
[----:B-1----:R-:W-:-:S04]  /*e340*/  LOP3.LUT R0, R156, 0x3f, RZ, 0xc0, !PT ;  /* 0x0000003f9c007812 */ /* 0x002fc800078ec0ff */
[----:B------:R-:W-:Y:S02]  /*e350*/  ISETP.GE.AND P0, PT, R0, R2, PT ;  /* 0x000000020000720c */ /* 0x000fe40003f06270 */
[----:B------:R-:W4:Y:S01]  /*e360*/  LDL R0, [R1+0x7b0] ;  /* 0x0007b00001007983 */ /* 0x000f220000100800 */
[----:B------:R-:W-:Y:S02]  /*e370*/  LOP3.LUT R184, R184, 0xffff, RZ, 0xc0, !PT ;  /* 0x0000ffffb8b87812 */ /* 0x000fe400078ec0ff */
[----:B------:R-:W-:Y:S02]  /*e380*/  LOP3.LUT R183, R183, 0xffff, RZ, 0xc0, !PT ;  /* 0x0000ffffb7b77812 */ /* 0x000fe400078ec0ff */
[----:B------:R-:W-:Y:S02]  /*e390*/  LOP3.LUT R182, R182, 0xffff, RZ, 0xc0, !PT ;  /* 0x0000ffffb6b67812 */ /* 0x000fe400078ec0ff */
[----:B------:R-:W-:Y:S02]  /*e3a0*/  LOP3.LUT R181, R181, 0xffff, RZ, 0xc0, !PT ;  /* 0x0000ffffb5b57812 */ /* 0x000fe400078ec0ff */
[----:B------:R-:W-:-:S02]  /*e3b0*/  LOP3.LUT R180, R180, 0xffff, RZ, 0xc0, !PT ;  /* 0x0000ffffb4b47812 */ /* 0x000fc400078ec0ff */
[----:B------:R-:W-:Y:S02]  /*e3c0*/  LOP3.LUT R179, R179, 0xffff, RZ, 0xc0, !PT ;  /* 0x0000ffffb3b37812 */ /* 0x000fe400078ec0ff */
        /* <DEDUP_REMOVED lines=9> */
[----:B------:R-:W-:Y:S02]  /*e460*/  PRMT R184, R185, 0x3340, R184 ;  /* 0x00003340b9b87816 */ /* 0x000fe400000000b8 */
[----:B------:R-:W-:-:S02]  /*e470*/  PRMT R4, R183, 0x3340, R182 ;  /* 0x00003340b7047816 */ /* 0x000fc400000000b6 */
[----:B------:R-:W-:Y:S02]  /*e480*/  PRMT R180, R181, 0x3340, R180 ;  /* 0x00003340b5b47816 */ /* 0x000fe400000000b4 */
[----:B------:R-:W-:Y:S02]  /*e490*/  PRMT R5, R179, 0x3340, R178 ;  /* 0x00003340b3057816 */ /* 0x000fe400000000b2 */
[----:B------:R-:W-:Y:S02]  /*e4a0*/  PRMT R176, R177, 0x3340, R176 ;  /* 0x00003340b1b07816 */ /* 0x000fe400000000b0 */
[----:B------:R-:W-:Y:S02]  /*e4b0*/  PRMT R6, R175, 0x3340, R174 ;  /* 0x00003340af067816 */ /* 0x000fe400000000ae */
[----:B------:R-:W-:Y:S02]  /*e4c0*/  PRMT R172, R173, 0x3340, R172 ;  /* 0x00003340adac7816 */ /* 0x000fe400000000ac */
[----:B------:R-:W-:-:S02]  /*e4d0*/  PRMT R7, R171, 0x3340, R169 ;  /* 0x00003340ab077816 */ /* 0x000fc400000000a9 */
[----:B------:R-:W-:Y:S02]  /*e4e0*/  PRMT R4, R184, 0x5410, R4 ;  /* 0x00005410b8047816 */ /* 0x000fe40000000004 */
[----:B------:R-:W-:Y:S02]  /*e4f0*/  PRMT R5, R180, 0x5410, R5 ;  /* 0x00005410b4057816 */ /* 0x000fe40000000005 */
[----:B------:R-:W-:Y:S02]  /*e500*/  PRMT R6, R176, 0x5410, R6 ;  /* 0x00005410b0067816 */ /* 0x000fe40000000006 */
[----:B------:R-:W-:Y:S02]  /*e510*/  PRMT R7, R172, 0x5410, R7 ;  /* 0x00005410ac077816 */ /* 0x000fe40000000007 */
[----:B------:R-:W-:Y:S02]  /*e520*/  LOP3.LUT R20, R20, 0xffff, RZ, 0xc0, !PT ;  /* 0x0000ffff14147812 */ /* 0x000fe400078ec0ff */
[----:B------:R-:W-:-:S02]  /*e530*/  LOP3.LUT R18, R18, 0xffff, RZ, 0xc0, !PT ;  /* 0x0000ffff12127812 */ /* 0x000fc400078ec0ff */
[----:B------:R-:W-:Y:S02]  /*e540*/  LOP3.LUT R16, R16, 0xffff, RZ, 0xc0, !PT ;  /* 0x0000ffff10107812 */ /* 0x000fe400078ec0ff */
[----:B------:R-:W-:Y:S02]  /*e550*/  LOP3.LUT R3, R3, 0xffff, RZ, 0xc0, !PT ;  /* 0x0000ffff03037812 */ /* 0x000fe400078ec0ff */
[----:B------:R-:W-:Y:S02]  /*e560*/  LOP3.LUT R170, R170, 0xffff, RZ, 0xc0, !PT ;  /* 0x0000ffffaaaa7812 */ /* 0x000fe400078ec0ff */
[----:B------:R-:W-:Y:S02]  /*e570*/  PRMT R3, R16, 0x3340, R3 ;  /* 0x0000334010037816 */ /* 0x000fe40000000003 */
        /* <DEDUP_REMOVED lines=10> */
[----:B------:R-:W-:Y:S01]  /*e620*/  LOP3.LUT R22, R22, 0xffff, RZ, 0xc0, !PT ;  /* 0x0000ffff16167812 */ /* 0x000fe200078ec0ff */
[----:B------:R-:W-:Y:S01]  /*e630*/  @!P0 IMAD.MOV.U32 R2, RZ, RZ, R230 ;  /* 0x000000ffff028224 */ /* 0x000fe200078e00e6 */
[----:B------:R-:W-:Y:S02]  /*e640*/  PRMT R225, RZ, 0x7610, R225 ;  /* 0x00007610ffe17816 */ /* 0x000fe400000000e1 */
[----:B------:R-:W-:Y:S02]  /*e650*/  PRMT R168, R170, 0x3340, R168 ;  /* 0x00003340aaa87816 */ /* 0x000fe400000000a8 */
[----:B------:R-:W-:-:S02]  /*e660*/  PRMT R163, R165, 0x3340, R163 ;  /* 0x00003340a5a37816 */ /* 0x000fc400000000a3 */
[----:B------:R-:W-:Y:S01]  /*e670*/  PRMT R154, R157, 0x3340, R154 ;  /* 0x000033409d9a7816 */ /* 0x000fe2000000009a */
[----:B---3--:R0:W-:Y:S02]  /*e680*/  STS.128 [R13+UR12+0x4000], R4 ;  /* 0x004000040d007988 */ /* 0x0081e40008000c0c */
[----:B0-----:R-:W-:Y:S02]  /*e690*/  PRMT R7, R20, 0x3340, R18 ;  /* 0x0000334014077816 */ /* 0x001fe40000000012 */
[----:B------:R-:W3:Y:S01]  /*e6a0*/  LDL R13, [R1+0x498] ;  /* 0x00049800010d7983 */ /* 0x000ee20000100800 */
[----:B------:R-:W-:Y:S02]  /*e6b0*/  PRMT R4, R167, 0x3340, R166 ;  /* 0x00003340a7047816 */ /* 0x000fe400000000a6 */
[----:B------:R-:W-:Y:S01]  /*e6c0*/  PRMT R7, R7, 0x5410, R3 ;  /* 0x0000541007077816 */ /* 0x000fe20000000003 */
[----:B------:R-:W-:Y:S01]  /*e6d0*/  @!P0 IMAD.MOV.U32 R3, RZ, RZ, R229 ;  /* 0x000000ffff038224 */ /* 0x000fe200078e00e5 */
[----:B------:R-:W-:-:S02]  /*e6e0*/  PRMT R5, R161, 0x3340, R159 ;  /* 0x00003340a1057816 */ /* 0x000fc4000000009f */
[----:B------:R-:W-:Y:S02]  /*e6f0*/  PRMT R6, R152, 0x3340, R22 ;  /* 0x0000334098067816 */ /* 0x000fe40000000016 */
[----:B------:R-:W-:Y:S01]  /*e700*/  PRMT R4, R168, 0x5410, R4 ;  /* 0x00005410a8047816 */ /* 0x000fe20000000004 */
[----:B------:R0:W3:Y:S01]  /*e710*/  @!P0 LDG.E.U8 R225, desc[UR14][R2.64] ;  /* 0x0000000e02e18981 */ /* 0x0000e2000c1e1100 */
[----:B------:R-:W-:Y:S02]  /*e720*/  PRMT R5, R163, 0x5410, R5 ;  /* 0x00005410a3057816 */ /* 0x000fe40000000005 */
[----:B------:R-:W-:-:S05]  /*e730*/  PRMT R6, R154, 0x5410, R6 ;  /* 0x000054109a067816 */ /* 0x000fca0000000006 */
[----:B----4-:R1:W-:Y:S04]  /*e740*/  STS.128 [R0+UR12+0x4000], R4 ;  /* 0x0040000400007988 */ /* 0x0103e80008000c0c */
[----:B-1----:R-:W4:Y:S01]  /*e750*/  LDL R0, [R1+0x49c] ;  /* 0x00049c0001007983 */ /* 0x002f220000100800 */
[----:B------:R-:W-:Y:S01]  /*e760*/  PRMT R173, RZ, 0x7610, R173 ;  /* 0x00007610ffad7816 */ /* 0x000fe200000000ad */
[----:B0-----:R-:W-:Y:S02]  /*e770*/  @!P0 IMAD.MOV.U32 R2, RZ, RZ, R37 ;  /* 0x000000ffff028224 */ /* 0x001fe400078e0025 */
[----:B------:R-:W-:Y:S01]  /*e780*/  @!P0 IMAD.MOV.U32 R3, RZ, RZ, R38 ;  /* 0x000000ffff038224 */ /* 0x000fe200078e0026 */
[----:B------:R-:W-:-:S04]  /*e790*/  PRMT R172, RZ, 0x7610, R172 ;  /* 0x00007610ffac7816 */ /* 0x000fc800000000ac */
[----:B------:R0:W4:Y:S01]  /*e7a0*/  @!P0 LDG.E.U8 R173, desc[UR14][R2.64] ;  /* 0x0000000e02ad8981 */ /* 0x000122000c1e1100 */
[----:B------:R-:W-:Y:S01]  /*e7b0*/  PRMT R171, RZ, 0x7610, R171 ;  /* 0x00007610ffab7816 */ /* 0x000fe200000000ab */
[----:B0-----:R-:W-:Y:S02]  /*e7c0*/  @!P0 IMAD.MOV.U32 R2, RZ, RZ, R35 ;  /* 0x000000ffff028224 */ /* 0x001fe400078e0023 */
[----:B------:R-:W-:-:S05]  /*e7d0*/  @!P0 IMAD.MOV.U32 R3, RZ, RZ, R36 ;  /* 0x000000ffff038224 */ /* 0x000fca00078e0024 */
        /* <DEDUP_REMOVED lines=10> */
[----:B--2---:R-:W-:Y:S02]  /*e880*/  @!P0 IMAD.MOV.U32 R2, RZ, RZ, R29 ;  /* 0x000000ffff028224 */ /* 0x004fe400078e001d */
[----:B------:R-:W-:-:S05]  /*e890*/  @!P0 IMAD.MOV.U32 R3, RZ, RZ, R30 ;  /* 0x000000ffff038224 */ /* 0x000fca00078e001e */
[----:B------:R0:W2:Y:S01]  /*e8a0*/  @!P0 LDG.E.U8 R169, desc[UR14][R2.64] ;  /* 0x0000000e02a98981 */ /* 0x0000a2000c1e1100 */
[----:B------:R-:W-:Y:S01]  /*e8b0*/  PRMT R167, RZ, 0x7610, R167 ;  /* 0x00007610ffa77816 */ /* 0x000fe200000000a7 */
[----:B0-----:R-:W-:Y:S02]  /*e8c0*/  @!P0 IMAD.MOV.U32 R2, RZ, RZ, R27 ;  /* 0x000000ffff028224 */ /* 0x001fe400078e001b */
[----:B------:R-:W-:-:S05]  /*e8d0*/  @!P0 IMAD.MOV.U32 R3, RZ, RZ, R28 ;  /* 0x000000ffff038224 */ /* 0x000fca00078e001c */
[----:B------:R0:W2:Y:S01]  /*e8e0*/  @!P0 LDG.E.U8 R168, desc[UR14][R2.64] ;  /* 0x0000000e02a88981 */ /* 0x0000a2000c1e1100 */
[----:B------:R-:W-:Y:S01]  /*e8f0*/  PRMT R166, RZ, 0x7610, R166 ;  /* 0x00007610ffa67816 */ /* 0x000fe200000000a6 */
[----:B0-----:R-:W-:Y:S02]  /*e900*/  @!P0 IMAD.MOV.U32 R2, RZ, RZ, R25 ;  /* 0x000000ffff028224 */ /* 0x001fe400078e0019 */
[----:B------:R-:W-:-:S05]  /*e910*/  @!P0 IMAD.MOV.U32 R3, RZ, RZ, R26 ;  /* 0x000000ffff038224 */ /* 0x000fca00078e001a */
[----:B------:R0:W2:Y:S04]  /*e920*/  @!P0 LDG.E.U8 R167, desc[UR14][R2.64] ;  /* 0x0000000e02a78981 */ /* 0x0000a8000c1e1100 */
[----:B------:R1:W-:Y:S01]  /*e930*/  STL [R1+0x7c8], R230 ;  /* 0x0007c8e601007387 */ /* 0x0003e20000100800 */
[----:B0-----:R-:W-:Y:S02]  /*e940*/  @!P0 IMAD.MOV.U32 R2, RZ, RZ, R14 ;  /* 0x000000ffff028224 */ /* 0x001fe400078e000e */
[----:B------:R-:W-:Y:S01]  /*e950*/  @!P0 IMAD.MOV.U32 R3, RZ, RZ, R24 ;  /* 0x000000ffff038224 */ /* 0x000fe200078e0018 */
[----:B------:R-:W-:Y:S04]  /*e960*/  STL [R1+0x7c4], R229 ;  /* 0x0007c4e501007387 */ /* 0x000fe80000100800 */
[----:B------:R3:W2:Y:S02]  /*e970*/  @!P0 LDG.E.U8 R166, desc[UR14][R2.64] ;  /* 0x0000000e02a68981 */ /* 0x0006a4000c1e1100 */
[----:B---3--:R-:W-:-:S02]  /*e980*/  @!P0 IMAD.MOV.U32 R3, RZ, RZ, R13 ;  /* 0x000000ffff038224 */ /* 0x008fc400078e000d */
[----:B------:R-:W-:Y:S04]  /*e990*/  STL [R1+0xac8], R225 ;  /* 0x000ac8e101007387 */ /* 0x000fe80000100800 */
[----:B------:R-:W3:Y:S04]  /*e9a0*/  LDL R25, [R1+0x478] ;  /* 0x0004780001197983 */ /* 0x000ee80000100800 */
[----:B------:R-:W2:Y:S04]  /*e9b0*/  LDL R13, [R1+0x47c] ;  /* 0x00047c00010d7983 */ /* 0x000ea80000100800 */
[----:B------:R-:W2:Y:S04]  /*e9c0*/  LDL R26, [R1+0x45c] ;  /* 0x00045c00011a7983 */ /* 0x000ea80000100800 */
[----:B------:R-:W2:Y:S04]  /*e9d0*/  LDL R31, [R1+0x458] ;  /* 0x00045800011f7983 */ /* 0x000ea80000100800 */
[----:B------:R-:W2:Y:S04]  /*e9e0*/  LDL R24, [R1+0x43c] ;  /* 0x00043c0001187983 */ /* 0x000ea80000100800 */
[----:B------:R-:W2:Y:S04]  /*e9f0*/  LDL R30, [R1+0x438] ;  /* 0x00043800011e7983 */ /* 0x000ea80000100800 */
[----:B------:R-:W2:Y:S04]  /*ea00*/  LDL R29, [R1+0x418] ;  /* 0x00041800011d7983 */ /* 0x000ea80000100800 */
[----:B------:R-:W2:Y:S04]  /*ea10*/  LDL R28, [R1+0x3f8] ;  /* 0x0003f800011c7983 */ /* 0x000ea80000100800 */
[----:B------:R-:W2:Y:S01]  /*ea20*/  LDL R27, [R1+0x3fc] ;  /* 0x0003fc00011b7983 */ /* 0x000ea20000100800 */
[----:B----4-:R-:W-:-:S03]  /*ea30*/  @!P0 IMAD.MOV.U32 R2, RZ, RZ, R0 ;  /* 0x000000ffff028224 */ /* 0x010fc600078e0000 */
[----:B------:R-:W4:Y:S01]  /*ea40*/  LDL R0, [R1+0x7ac] ;  /* 0x0007ac0001007983 */ /* 0x000f220000100800 */
[----:B------:R-:W-:-:S03]  /*ea50*/  LOP3.LUT R164, R164, 0xffff, RZ, 0xc0, !PT ;  /* 0x0000ffffa4a47812 */ /* 0x000fc600078ec0ff */
[----:B------:R-:W4:Y:S01]  /*ea60*/  LDL.LU R14, [R1+0x41c] ;  /* 0x00041c00010e7983 */ /* 0x000f220000300800 */
        /* <DEDUP_REMOVED lines=15> */
[----:B------:R-:W-:Y:S02]  /*eb60*/  PRMT R165, RZ, 0x7610, R165 ;  /* 0x00007610ffa57816 */ /* 0x000fe400000000a5 */
[----:B------:R-:W-:Y:S02]  /*eb70*/  PRMT R162, R164, 0x3340, R162 ;  /* 0x00003340a4a27816 */ /* 0x000fe400000000a2 */
[----:B------:R-:W-:-:S02]  /*eb80*/  PRMT R4, R160, 0x3340, R158 ;  /* 0x00003340a0047816 */ /* 0x000fc4000000009e */
[----:B------:R-:W-:Y:S01]  /*eb90*/  PRMT R153, R155, 0x3340, R153 ;  /* 0x000033409b997816 */ /* 0x000fe20000000099 */
[----:B------:R3:W4:Y:S01]  /*eba0*/  @!P0 LDG.E.U8 R165, desc[UR14][R2.64] ;  /* 0x0000000e02a58981 */ /* 0x000722000c1e1100 */
        /* <DEDUP_REMOVED lines=9> */
[----:B------:R-:W-:Y:S02]  /*ec40*/  PRMT R152, RZ, 0x7610, R152 ;  /* 0x00007610ff987816 */ /* 0x000fe40000000098 */
[----:B------:R-:W-:Y:S01]  /*ec50*/  PRMT R23, RZ, 0x7610, R23 ;  /* 0x00007610ff177816 */ /* 0x000fe20000000017 */
[----:B---3--:R-:W-:-:S02]  /*ec60*/  @!P0 IMAD.MOV.U32 R3, RZ, RZ, R25 ;  /* 0x000000ffff038224 */ /* 0x008fc400078e0019 */
[----:B------:R-:W3:Y:S01]  /*ec70*/  LDL R25, [R1+0x3d8] ;  /* 0x0003d80001197983 */ /* 0x000ee20000100800 */
[----:B--2---:R-:W-:-:S03]  /*ec80*/  @!P0 IMAD.MOV.U32 R2, RZ, RZ, R13 ;  /* 0x000000ffff028224 */ /* 0x004fc600078e000d */
[----:B------:R-:W2:Y:S04]  /*ec90*/  LDL R13, [R1+0x3dc] ;  /* 0x0003dc00010d7983 */ /* 0x000ea80000100800 */
[----:B-1----:R-:W2:Y:S04]  /*eca0*/  LDL.LU R230, [R1+0x2b0] ;  /* 0x0002b00001e67983 */ /* 0x002ea80000300800 */
[----:B------:R0:W2:Y:S02]  /*ecb0*/  @!P0 LDG.E.U8 R152, desc[UR14][R2.64] ;  /* 0x0000000e02988981 */ /* 0x0000a4000c1e1100 */
[----:B0-----:R-:W-:-:S02]  /*ecc0*/  @!P0 IMAD.MOV.U32 R2, RZ, RZ, R26 ;  /* 0x000000ffff028224 */ /* 0x001fc400078e001a */
[----:B------:R-:W-:-:S05]  /*ecd0*/  @!P0 IMAD.MOV.U32 R3, RZ, RZ, R31 ;  /* 0x000000ffff038224 */ /* 0x000fca00078e001f */
[----:B------:R0:W2:Y:S02]  /*ece0*/  @!P0 LDG.E.U8 R23, desc[UR14][R2.64] ;  /* 0x0000000e02178981 */ /* 0x0000a4000c1e1100 */
[----:B0-----:R-:W-:Y:S02]  /*ecf0*/  @!P0 IMAD.MOV.U32 R2, RZ, RZ, R24 ;  /* 0x000000ffff028224 */ /* 0x001fe400078e0018 */
[----:B----4-:R0:W-:Y:S04]  /*ed00*/  STS.128 [R0+UR12+0x4000], R4 ;  /* 0x0040000400007988 */ /* 0x0101e80008000c0c */
[----:B0-----:R-:W4:Y:S04]  /*ed10*/  LDL.LU R0, [R1+0x2a8] ;  /* 0x0002a80001007983 */ /* 0x001f280000300800 */
[----:B------:R-:W4:Y:S04]  /*ed20*/  LDL R40, [R1+0x3b8] ;  /* 0x0003b80001287983 */ /* 0x000f280000100800 */
[----:B------:R-:W4:Y:S04]  /*ed30*/  LDL R39, [R1+0x3bc] ;  /* 0x0003bc0001277983 */ /* 0x000f280000100800 */
[----:B------:R-:W4:Y:S04]  /*ed40*/  LDL R38, [R1+0x398] ;  /* 0x0003980001267983 */ /* 0x000f280000100800 */
[----:B------:R-:W4:Y:S04]  /*ed50*/  LDL R26, [R1+0x39c] ;  /* 0x00039c00011a7983 */ /* 0x000f280000100800 */
[----:B------:R-:W4:Y:S04]  /*ed60*/  LDL R37, [R1+0x378] ;  /* 0x0003780001257983 */ /* 0x000f280000100800 */
[----:B------:R-:W4:Y:S04]  /*ed70*/  LDL R36, [R1+0x37c] ;  /* 0x00037c0001247983 */ /* 0x000f280000100800 */
[----:B------:R-:W4:Y:S04]  /*ed80*/  LDL R35, [R1+0x358] ;  /* 0x0003580001237983 */ /* 0x000f280000100800 */
[----:B------:R-:W4:Y:S04]  /*ed90*/  LDL R34, [R1+0x35c] ;  /* 0x00035c0001227983 */ /* 0x000f280000100800 */
[----:B------:R-:W4:Y:S01]  /*eda0*/  LDL R24, [R1+0x33c] ;  /* 0x00033c0001187983 */ /* 0x000f220000100800 */
[----:B------:R-:W-:Y:S01]  /*edb0*/  PRMT R21, RZ, 0x7610, R21 ;  /* 0x00007610ff157816 */ /* 0x000fe20000000015 */
[----:B------:R-:W-:Y:S01]  /*edc0*/  @!P0 IMAD.MOV.U32 R3, RZ, RZ, R30 ;  /* 0x000000ffff038224 */ /* 0x000fe200078e001e */
[----:B------:R-:W-:Y:S01]  /*edd0*/  PRMT R20, RZ, 0x7610, R20 ;  /* 0x00007610ff147816 */ /* 0x000fe20000000014 */
[----:B------:R-:W4:Y:S04]  /*ede0*/  LDL R33, [R1+0x338] ;  /* 0x0003380001217983 */ /* 0x000f280000100800 */
[----:B------:R0:W4:Y:S01]  /*edf0*/  @!P0 LDG.E.U8 R21, desc[UR14][R2.64] ;  /* 0x0000000e02158981 */ /* 0x000122000c1e1100 */
[----:B------:R-:W-:Y:S01]  /*ee00*/  PRMT R19, RZ, 0x7610, R19 ;  /* 0x00007610ff137816 */ /* 0x000fe20000000013 */
[----:B0-----:R-:W-:-:S02]  /*ee10*/  @!P0 IMAD.MOV.U32 R2, RZ, RZ, R14 ;  /* 0x000000ffff028224 */ /* 0x001fc400078e000e */
[----:B------:R-:W-:-:S05]  /*ee20*/  @!P0 IMAD.MOV.U32 R3, RZ, RZ, R29 ;  /* 0x000000ffff038224 */ /* 0x000fca00078e001d */
[----:B------:R0:W4:Y:S01]  /*ee30*/  @!P0 LDG.E.U8 R20, desc[UR14][R2.64] ;  /* 0x0000000e02148981 */ /* 0x000122000c1e1100 */
[----:B------:R-:W-:Y:S01]  /*ee40*/  PRMT R18, RZ, 0x7610, R18 ;  /* 0x00007610ff127816 */ /* 0x000fe20000000012 */
[----:B0-----:R-:W-:Y:S02]  /*ee50*/  @!P0 IMAD.MOV.U32 R2, RZ, RZ, R27 ;  /* 0x000000ffff028224 */ /* 0x001fe400078e001b */
[----:B------:R-:W-:-:S05]  /*ee60*/  @!P0 IMAD.MOV.U32 R3, RZ, RZ, R28 ;  /* 0x000000ffff038224 */ /* 0x000fca00078e001c */
[----:B------:R3:W4:Y:S01]  /*ee70*/  @!P0 LDG.E.U8 R19, desc[UR14][R2.64] ;  /* 0x0000000e02138981 */ /* 0x000722000c1e1100 */
[----:B------:R-:W-:-:S03]  /*ee80*/  PRMT R16, RZ, 0x7610, R16 ;  /* 0x00007610ff107816 */ /* 0x000fc60000000010 */
[----:B------:R0:W-:Y:S01]  /*ee90*/  STL [R1+0xacc], R14 ;  /* 0x000acc0e01007387 */ /* 0x0001e20000100800 */
[----:B------:R-:W-:-:S03]  /*eea0*/  PRMT R15, RZ, 0x7610, R15 ;  /* 0x00007610ff0f7816 */ /* 0x000fc6000000000f */
[----:B------:R-:W4:Y:S04]  /*eeb0*/  LDL R32, [R1+0x318] ;  /* 0x0003180001207983 */ /* 0x000f280000100800 */
[----:B------:R-:W4:Y:S01]  /*eec0*/  LDL R31, [R1+0x31c] ;  /* 0x00031c00011f7983 */ /* 0x000f220000100800 */
[----:B------:R-:W-:-:S03]  /*eed0*/  PRMT R12, RZ, 0x7610, R12 ;  /* 0x00007610ff0c7816 */ /* 0x000fc6000000000c */
[----:B------:R-:W4:Y:S04]  /*eee0*/  LDL R30, [R1+0x2f8] ;  /* 0x0002f800011e7983 */ /* 0x000f280000100800 */
[----:B------:R-:W4:Y:S01]  /*eef0*/  LDL R29, [R1+0x2fc] ;  /* 0x0002fc00011d7983 */ /* 0x000f220000100800 */
[----:B------:R-:W-:-:S03]  /*ef00*/  PRMT R11, RZ, 0x7610, R11 ;  /* 0x00007610ff0b7816 */ /* 0x000fc6000000000b */
[----:B------:R-:W4:Y:S04]  /*ef10*/  LDL R28, [R1+0x2d8] ;  /* 0x0002d800011c7983 */ /* 0x000f280000100800 */
[----:B------:R-:W4:Y:S01]  /*ef20*/  LDL R27, [R1+0x2b8] ;  /* 0x0002b800011b7983 */ /* 0x000f220000100800 */
[----:B---3--:R-:W-:-:S03]  /*ef30*/  @!P0 IMAD.MOV.U32 R3, RZ, RZ, R25 ;  /* 0x000000ffff038224 */ /* 0x008fc600078e0019 */
[----:B------:R-:W3:Y:S01]  /*ef40*/  LDL R25, [R1+0x2bc] ;  /* 0x0002bc0001197983 */ /* 0x000ee20000100800 */
[----:B--2---:R-:W-:-:S03]  /*ef50*/  @!P0 IMAD.MOV.U32 R2, RZ, RZ, R13 ;  /* 0x000000ffff028224 */ /* 0x004fc600078e000d */
[----:B------:R-:W2:Y:S04]  /*ef60*/  LDL R13, [R1+0x2dc] ;  /* 0x0002dc00010d7983 */ /* 0x000ea80000100800 */
[----:B------:R4:W3:Y:S02]  /*ef70*/  @!P0 LDG.E.U8 R18, desc[UR14][R2.64] ;  /* 0x0000000e02128981 */ /* 0x0008e4000c1e1100 */
[----:B----4-:R-:W-:Y:S02]  /*ef80*/  @!P0 IMAD.MOV.U32 R3, RZ, RZ, R40 ;  /* 0x000000ffff038224 */ /* 0x010fe400078e0028 */
[----:B------:R-:W-:-:S05]  /*ef90*/  @!P0 IMAD.MOV.U32 R2, RZ, RZ, R39 ;  /* 0x000000ffff028224 */ /* 0x000fca00078e0027 */
[----:B------:R1:W4:Y:S02]  /*efa0*/  @!P0 LDG.E.U8 R16, desc[UR14][R2.64] ;  /* 0x0000000e02108981 */ /* 0x000324000c1e1100 */
[----:B-1----:R-:W-:Y:S02]  /*efb0*/  @!P0 IMAD.MOV.U32 R2, RZ, RZ, R26 ;  /* 0x000000ffff028224 */ /* 0x002fe400078e001a */
[----:B------:R-:W-:Y:S01]  /*efc0*/  @!P0 IMAD.MOV.U32 R3, RZ, RZ, R38 ;  /* 0x000000ffff038224 */ /* 0x000fe200078e0026 */
[----:B------:R-:W4:Y:S04]  /*efd0*/  LDL R26, [R1+0x29c] ;  /* 0x00029c00011a7983 */ /* 0x000f280000100800 */
[----:B------:R1:W4:Y:S02]  /*efe0*/  @!P0 LDG.E.U8 R15, desc[UR14][R2.64] ;  /* 0x0000000e020f8981 */ /* 0x000324000c1e1100 */
[----:B-1----:R-:W-:-:S02]  /*eff0*/  @!P0 IMAD.MOV.U32 R2, RZ, RZ, R36 ;  /* 0x000000ffff028224 */ /* 0x002fc400078e0024 */
[----:B------:R-:W-:-:S05]  /*f000*/  @!P0 IMAD.MOV.U32 R3, RZ, RZ, R37 ;  /* 0x000000ffff038224 */ /* 0x000fca00078e0025 */
[----:B------:R1:W4:Y:S02]  /*f010*/  @!P0 LDG.E.U8 R12, desc[UR14][R2.64] ;  /* 0x0000000e020c8981 */ /* 0x000324000c1e1100 */
[----:B-1----:R-:W-:Y:S02]  /*f020*/  @!P0 IMAD.MOV.U32 R2, RZ, RZ, R34 ;  /* 0x000000ffff028224 */ /* 0x002fe400078e0022 */
[----:B------:R-:W-:-:S05]  /*f030*/  @!P0 IMAD.MOV.U32 R3, RZ, RZ, R35 ;  /* 0x000000ffff038224 */ /* 0x000fca00078e0023 */
[----:B------:R1:W4:Y:S02]  /*f040*/  @!P0 LDG.E.U8 R11, desc[UR14][R2.64] ;  /* 0x0000000e020b8981 */ /* 0x000324000c1e1100 */
[----:B-1----:R-:W-:Y:S02]  /*f050*/  @!P0 IMAD.MOV.U32 R2, RZ, RZ, R24 ;  /* 0x000000ffff028224 */ /* 0x002fe400078e0018 */
[----:B------:R-:W4:Y:S04]  /*f060*/  LDL R24, [R1+0x258] ;  /* 0x0002580001187983 */ /* 0x000f280000100800 */
[----:B------:R-:W4:Y:S04]  /*f070*/  LDL.LU R245, [R1+0x278] ;  /* 0x0002780001f57983 */ /* 0x000f280000300800 */
[----:B0-----:R-:W4:Y:S04]  /*f080*/  LDL.LU R14, [R1+0x298] ;  /* 0x00029800010e7983 */ /* 0x001f280000300800 */
[----:B------:R-:W4:Y:S01]  /*f090*/  LDL.LU R226, [R1+0x27c] ;  /* 0x00027c0001e27983 */ /* 0x000f220000300800 */
[----:B------:R-:W-:Y:S01]  /*f0a0*/  PRMT R10, RZ, 0x7610, R10 ;  /* 0x00007610ff0a7816 */ /* 0x000fe2000000000a */
        /* <DEDUP_REMOVED lines=12> */
[----:B0-----:R-:W-:Y:S01]  /*f170*/  @!P0 IMAD.MOV.U32 R3, RZ, RZ, R28 ;  /* 0x000000ffff038224 */ /* 0x001fe200078e001c */
[----:B------:R-:W-:Y:S01]  /*f180*/  PRMT R5, RZ, 0x7610, R5 ;  /* 0x00007610ff057816 */ /* 0x000fe20000000005 */
[----:B--2---:R-:W-:Y:S02]  /*f190*/  @!P0 IMAD.MOV.U32 R2, RZ, RZ, R13 ;  /* 0x000000ffff028224 */ /* 0x004fe400078e000d */
[----:B------:R-:W2:Y:S04]  /*f1a0*/  LDL.LU R13, [R1+0x25c] ;  /* 0x00025c00010d7983 */ /* 0x000ea80000300800 */
[----:B------:R3:W2:Y:S04]  /*f1b0*/  @!P0 LDG.E.U8 R7, desc[UR14][R2.64] ;  /* 0x0000000e02078981 */ /* 0x0006a8000c1e1100 */
[----:B------:R-:W2:Y:S01]  /*f1c0*/  LDL.LU R28, [R1+0x238] ;  /* 0x00023800011c7983 */ /* 0x000ea20000300800 */
[----:B---3--:R-:W-:-:S02]  /*f1d0*/  @!P0 IMAD.MOV.U32 R2, RZ, RZ, R25 ;  /* 0x000000ffff028224 */ /* 0x008fc400078e0019 */
[----:B------:R-:W-:Y:S01]  /*f1e0*/  @!P0 IMAD.MOV.U32 R3, RZ, RZ, R27 ;  /* 0x000000ffff038224 */ /* 0x000fe200078e001b */
[----:B------:R-:W3:Y:S04]  /*f1f0*/  LDL.LU R25, [R1+0x21c] ;  /* 0x00021c0001197983 */ /* 0x000ee80000300800 */
[----:B------:R4:W3:Y:S04]  /*f200*/  @!P0 LDG.E.U8 R6, desc[UR14][R2.64] ;  /* 0x0000000e02068981 */ /* 0x0008e8000c1e1100 */
[----:B------:R-:W3:Y:S01]  /*f210*/  LDL.LU R237, [R1+0x218] ;  /* 0x0002180001ed7983 */ /* 0x000ee20000300800 */
[----:B----4-:R-:W-:-:S02]  /*f220*/  @!P0 IMAD.MOV.U32 R2, RZ, RZ, R26 ;  /* 0x000000ffff028224 */ /* 0x010fc400078e001a */
[----:B------:R-:W-:Y:S01]  /*f230*/  @!P0 IMAD.MOV.U32 R3, RZ, RZ, R14 ;  /* 0x000000ffff038224 */ /* 0x000fe200078e000e */
[----:B------:R-:W-:Y:S04]  /*f240*/  STL [R1+0xae4], R14 ;  /* 0x000ae40e01007387 */ /* 0x000fe80000100800 */
[----:B------:R0:W4:Y:S04]  /*f250*/  @!P0 LDG.E.U8 R5, desc[UR14][R2.64] ;  /* 0x0000000e02058981 */ /* 0x000128000c1e1100 */
[----:B------:R1:W-:Y:S01]  /*f260*/  STL [R1+0xae8], R245 ;  /* 0x000ae8f501007387 */ /* 0x0003e20000100800 */
[----:B0-----:R-:W-:-:S03]  /*f270*/  @!P0 IMAD.MOV.U32 R3, RZ, RZ, R245 ;  /* 0x000000ffff038224 */ /* 0x001fc600078e00f5 */
[----:B-1----:R-:W3:Y:S04]  /*f280*/  LDL.LU R245, [R1+0x23c] ;  /* 0x00023c0001f57983 */ /* 0x002ee80000300800 */
[----:B------:R-:W-:Y:S04]  /*f290*/  STL [R1+0xad0], R226 ;  /* 0x000ad0e201007387 */ /* 0x000fe80000100800 */
        /* <DEDUP_REMOVED lines=9> */
[----:B------:R-:W-:-:S02]  /*f330*/  @!P0 IMAD.MOV.U32 R2, RZ, RZ, R226 ;  /* 0x000000ffff028224 */ /* 0x000fc400078e00e2 */
[----:B------:R-:W4:Y:S04]  /*f340*/  LDL R37, [R1+0x510] ;  /* 0x0005100001257983 */ /* 0x000f280000100800 */
[----:B------:R-:W4:Y:S01]  /*f350*/  LDL R36, [R1+0x514] ;  /* 0x0005140001247983 */ /* 0x000f220000100800 */
[----:B------:R-:W-:-:S03]  /*f360*/  PRMT R17, RZ, 0x7610, R17 ;  /* 0x00007610ff117816 */ /* 0x000fc60000000011 */
[----:B------:R0:W4:Y:S04]  /*f370*/  @!P0 LDG.E.U8 R4, desc[UR14][R2.64] ;  /* 0x0000000e02048981 */ /* 0x000128000c1e1100 */
[----:B------:R-:W4:Y:S04]  /*f380*/  LDL R35, [R1+0x4f0] ;  /* 0x0004f00001237983 */ /* 0x000f280000100800 */
[----:B------:R-:W4:Y:S01]  /*f390*/  LDL R34, [R1+0x4f4] ;  /* 0x0004f40001227983 */ /* 0x000f220000100800 */
[----:B0-----:R-:W-:Y:S01]  /*f3a0*/  @!P0 IMAD.MOV.U32 R3, RZ, RZ, R24 ;  /* 0x000000ffff038224 */ /* 0x001fe200078e0018 */
[----:B------:R-:W-:-:S02]  /*f3b0*/  PRMT R22, RZ, 0x7610, R22 ;  /* 0x00007610ff167816 */ /* 0x000fc40000000016 */
[----:B------:R-:W4:Y:S01]  /*f3c0*/  LDL R24, [R1+0x4d4] ;  /* 0x0004d40001187983 */ /* 0x000f220000100800 */
[----:B------:R-:W-:-:S03]  /*f3d0*/  PRMT R153, RZ, 0x7610, R153 ;  /* 0x00007610ff997816 */ /* 0x000fc60000000099 */
[----:B------:R-:W4:Y:S01]  /*f3e0*/  LDL R26, [R1+0x4d0] ;  /* 0x0004d000011a7983 */ /* 0x000f220000100800 */
[----:B------:R-:W-:Y:S02]  /*f3f0*/  PRMT R154, RZ, 0x7610, R154 ;  /* 0x00007610ff9a7816 */ /* 0x000fe4000000009a */
[----:B------:R-:W-:Y:S01]  /*f400*/  PRMT R155, RZ, 0x7610, R155 ;  /* 0x00007610ff9b7816 */ /* 0x000fe2000000009b */
[----:B------:R-:W4:Y:S04]  /*f410*/  LDL R33, [R1+0x4b0] ;  /* 0x0004b00001217983 */ /* 0x000f280000100800 */
[----:B------:R-:W4:Y:S01]  /*f420*/  LDL R32, [R1+0x4b4] ;  /* 0x0004b40001207983 */ /* 0x000f220000100800 */
[----:B--2---:R-:W-:-:S05]  /*f430*/  @!P0 IMAD.MOV.U32 R2, RZ, RZ, R13 ;  /* 0x000000ffff028224 */ /* 0x004fca00078e000d */
[----:B------:R0:W2:Y:S02]  /*f440*/  @!P0 LDG.E.U8 R17, desc[UR14][R2.64] ;  /* 0x0000000e02118981 */ /* 0x0000a4000c1e1100 */
[----:B0-----:R-:W-:Y:S02]  /*f450*/  @!P0 IMAD.MOV.U32 R3, RZ, RZ, R28 ;  /* 0x000000ffff038224 */ /* 0x001fe400078e001c */
[----:B------:R-:W-:Y:S01]  /*f460*/  STL [R1+0xaf0], R13 ;  /* 0x000af00d01007387 */ /* 0x000fe20000100800 */
[----:B------:R-:W-:Y:S01]  /*f470*/  PRMT R157, RZ, 0x7610, R157 ;  /* 0x00007610ff9d7816 */ /* 0x000fe2000000009d */
[----:B---3--:R-:W-:-:S05]  /*f480*/  @!P0 IMAD.MOV.U32 R2, RZ, RZ, R245 ;  /* 0x000000ffff028224 */ /* 0x008fca00078e00f5 */
[----:B------:R0:W3:Y:S02]  /*f490*/  @!P0 LDG.E.U8 R22, desc[UR14][R2.64] ;  /* 0x0000000e02168981 */ /* 0x0000e4000c1e1100 */
[----:B0-----:R-:W-:Y:S02]  /*f4a0*/  @!P0 IMAD.MOV.U32 R2, RZ, RZ, R25 ;  /* 0x000000ffff028224 */ /* 0x001fe400078e0019 */
[----:B------:R-:W-:-:S05]  /*f4b0*/  @!P0 IMAD.MOV.U32 R3, RZ, RZ, R237 ;  /* 0x000000ffff038224 */ /* 0x000fca00078e00ed */
[----:B------:R0:W3:Y:S02]  /*f4c0*/  @!P0 LDG.E.U8 R153, desc[UR14][R2.64] ;  /* 0x0000000e02998981 */ /* 0x0000e4000c1e1100 */
[----:B0-----:R-:W-:Y:S02]  /*f4d0*/  @!P0 IMAD.MOV.U32 R2, RZ, RZ, R252 ;  /* 0x000000ffff028224 */ /* 0x001fe400078e00fc */
[----:B------:R-:W-:Y:S01]  /*f4e0*/  @!P0 IMAD.MOV.U32 R3, RZ, RZ, R251 ;  /* 0x000000ffff038224 */ /* 0x000fe200078e00fb */
[----:B------:R-:W-:Y:S04]  /*f4f0*/  STL [R1+0xaec], R245 ;  /* 0x000aecf501007387 */ /* 0x000fe80000100800 */
[----:B------:R0:W3:Y:S04]  /*f500*/  @!P0 LDG.E.U8 R154, desc[UR14][R2.64] ;  /* 0x0000000e029a8981 */ /* 0x0000e8000c1e1100 */
[----:B------:R1:W-:Y:S01]  /*f510*/  STL [R1+0x7d0], R252 ;  /* 0x0007d0fc01007387 */ /* 0x0003e20000100800 */
[----:B0-----:R-:W-:-:S02]  /*f520*/  @!P0 IMAD.MOV.U32 R2, RZ, RZ, R244 ;  /* 0x000000ffff028224 */ /* 0x001fc400078e00f4 */
[----:B------:R-:W-:Y:S01]  /*f530*/  @!P0 IMAD.MOV.U32 R3, RZ, RZ, R243 ;  /* 0x000000ffff038224 */ /* 0x000fe200078e00f3 */
[----:B-1----:R-:W2:Y:S04]  /*f540*/  LDL.LU R252, [R1+0x294] ;  /* 0x0002940001fc7983 */ /* 0x002ea80000300800 */
[----:B------:R0:W-:Y:S04]  /*f550*/  STL [R1+0x7cc], R251 ;  /* 0x0007ccfb01007387 */ /* 0x0001e80000100800 */
[----:B------:R1:W3:Y:S04]  /*f560*/  @!P0 LDG.E.U8 R155, desc[UR14][R2.64] ;  /* 0x0000000e029b8981 */ /* 0x0002e8000c1e1100 */
[----:B0-----:R-:W3:Y:S01]  /*f570*/  LDL.LU R251, [R1+0x28c] ;  /* 0x00028c0001fb7983 */ /* 0x001ee20000300800 */
[----:B-1----:R-:W-:-:S03]  /*f580*/  @!P0 IMAD.MOV.U32 R2, RZ, RZ, R236 ;  /* 0x000000ffff028224 */ /* 0x002fc600078e00ec */
[----:B------:R0:W-:Y:S01]  /*f590*/  STL [R1+0x7d8], R244 ;  /* 0x0007d8f401007387 */ /* 0x0001e20000100800 */
[----:B------:R-:W-:-:S05]  /*f5a0*/  @!P0 IMAD.MOV.U32 R3, RZ, RZ, R235 ;  /* 0x000000ffff038224 */ /* 0x000fca00078e00eb */
[----:B------:R4:W3:Y:S04]  /*f5b0*/  @!P0 LDG.E.U8 R157, desc[UR14][R2.64] ;  /* 0x0000000e029d8981 */ /* 0x0008e8000c1e1100 */
[----:B0-----:R-:W3:Y:S04]  /*f5c0*/  LDL.LU R244, [R1+0x2c8] ;  /* 0x0002c80001f47983 */ /* 0x001ee80000300800 */
[----:B------:R-:W-:Y:S01]  /*f5d0*/  STL [R1+0x7d4], R243 ;  /* 0x0007d4f301007387 */ /* 0x000fe20000100800 */
[----:B----4-:R-:W-:-:S03]  /*f5e0*/  @!P0 IMAD.MOV.U32 R2, RZ, RZ, R14 ;  /* 0x000000ffff028224 */ /* 0x010fc600078e000e */
[----:B------:R0:W-:Y:S01]  /*f5f0*/  STL [R1+0x7e0], R236 ;  /* 0x0007e0ec01007387 */ /* 0x0001e20000100800 */
[----:B------:R-:W-:-:S03]  /*f600*/  @!P0 IMAD.MOV.U32 R3, RZ, RZ, R31 ;  /* 0x000000ffff038224 */ /* 0x000fc600078e001f */
[----:B0-----:R-:W4:Y:S04]  /*f610*/  LDL.LU R236, [R1+0x2d0] ;  /* 0x0002d00001ec7983 */ /* 0x001f280000300800 */
[----:B------:R-:W-:Y:S04]  /*f620*/  STL [R1+0x7dc], R235 ;  /* 0x0007dceb01007387 */ /* 0x000fe80000100800 */
[----:B------:R-:W2:Y:S04]  /*f630*/  LDL R31, [R1+0x490] ;  /* 0x00049000011f7983 */ /* 0x000ea80000100800 */
[----:B------:R-:W3:Y:S04]  /*f640*/  LDL R14, [R1+0x494] ;  /* 0x00049400010e7983 */ /* 0x000ee80000100800 */
[----:B------:R-:W4:Y:S01]  /*f650*/  LDL R13, [R1+0x474] ;  /* 0x00047400010d7983 */ /* 0x000f220000100800 */
[----:B------:R-:W-:-:S02]  /*f660*/  PRMT R158, RZ, 0x7610, R158 ;  /* 0x00007610ff9e7816 */ /* 0x000fc4000000009e */
[----:B------:R-:W-:Y:S01]  /*f670*/  PRMT R159, RZ, 0x7610, R159 ;  /* 0x00007610ff9f7816 */ /* 0x000fe2000000009f */
[----:B------:R-:W4:Y:S04]  /*f680*/  LDL R43, [R1+0x410] ;  /* 0x00041000012b7983 */ /* 0x000f280000100800 */
[----:B------:R0:W4:Y:S01]  /*f690*/  @!P0 LDG.E.U8 R158, desc[UR14][R2.64] ;  /* 0x0000000e029e8981 */ /* 0x000122000c1e1100 */
[----:B------:R-:W-:Y:S02]  /*f6a0*/  PRMT R160, RZ, 0x7610, R160 ;  /* 0x00007610ffa07816 */ /* 0x000fe400000000a0 */
[----:B------:R-:W-:Y:S01]  /*f6b0*/  PRMT R161, RZ, 0x7610, R161 ;  /* 0x00007610ffa17816 */ /* 0x000fe200000000a1 */
[----:B------:R-:W4:Y:S01]  /*f6c0*/  LDL R42, [R1+0x414] ;  /* 0x00041400012a7983 */ /* 0x000f220000100800 */
[----:B------:R-:W-:-:S02]  /*f6d0*/  PRMT R162, RZ, 0x7610, R162 ;  /* 0x00007610ffa27816 */ /* 0x000fc400000000a2 */
[----:B------:R-:W-:Y:S01]  /*f6e0*/  PRMT R163, RZ, 0x7610, R163 ;  /* 0x00007610ffa37816 */ /* 0x000fe200000000a3 */
[----:B------:R-:W4:Y:S01]  /*f6f0*/  LDL R41, [R1+0x3f0] ;  /* 0x0003f00001297983 */ /* 0x000f220000100800 */
[----:B0-----:R-:W-:Y:S02]  /*f700*/  @!P0 IMAD.MOV.U32 R2, RZ, RZ, R39 ;  /* 0x000000ffff028224 */ /* 0x001fe400078e0027 */
[----:B------:R-:W-:Y:S01]  /*f710*/  @!P0 IMAD.MOV.U32 R3, RZ, RZ, R40 ;  /* 0x000000ffff038224 */ /* 0x000fe200078e0028 */
[----:B------:R-:W-:Y:S01]  /*f720*/  PRMT R164, RZ, 0x7610, R164 ;  /* 0x00007610ffa47816 */ /* 0x000fe200000000a4 */
[----:B------:R-:W4:Y:S04]  /*f730*/  LDL R40, [R1+0x3f4] ;  /* 0x0003f40001287983 */ /* 0x000f280000100800 */
[----:B------:R0:W4:Y:S01]  /*f740*/  @!P0 LDG.E.U8 R159, desc[UR14][R2.64] ;  /* 0x0000000e029f8981 */ /* 0x000122000c1e1100 */
[----:B------:R-:W-:-:S02]  /*f750*/  PRMT R184, RZ, 0x7610, R184 ;  /* 0x00007610ffb87816 */ /* 0x000fc400000000b8 */
[----:B------:R-:W-:Y:S01]  /*f760*/  PRMT R186, RZ, 0x7610, R186 ;  /* 0x00007610ffba7816 */ /* 0x000fe200000000ba */
[----:B------:R-:W4:Y:S01]  /*f770*/  LDL R39, [R1+0x3d0] ;  /* 0x0003d00001277983 */ /* 0x000f220000100800 */
[----:B0-----:R-:W-:Y:S02]  /*f780*/  @!P0 IMAD.MOV.U32 R2, RZ, RZ, R30 ;  /* 0x000000ffff028224 */ /* 0x001fe400078e001e */
[----:B------:R-:W-:Y:S01]  /*f790*/  @!P0 IMAD.MOV.U32 R3, RZ, RZ, R38 ;  /* 0x000000ffff038224 */ /* 0x000fe200078e0026 */
[----:B------:R-:W4:Y:S04]  /*f7a0*/  LDL R30, [R1+0x470] ;  /* 0x00047000011e7983 */ /* 0x000f280000100800 */
[----:B------:R0:W4:Y:S04]  /*f7b0*/  @!P0 LDG.E.U8 R160, desc[UR14][R2.64] ;  /* 0x0000000e02a08981 */ /* 0x000128000c1e1100 */
[----:B------:R-:W4:Y:S01]  /*f7c0*/  LDL R38, [R1+0x3b0] ;  /* 0x0003b00001267983 */ /* 0x000f220000100800 */
[----:B0-----:R-:W-:-:S02]  /*f7d0*/  @!P0 IMAD.MOV.U32 R2, RZ, RZ, R27 ;  /* 0x000000ffff028224 */ /* 0x001fc400078e001b */
        /* <DEDUP_REMOVED lines=14> */
[----:B0-----:R-:W-:-:S03]  /*f8c0*/  @!P0 IMAD.MOV.U32 R2, RZ, RZ, R24 ;  /* 0x000000ffff028224 */ /* 0x001fc600078e0018 */
[----:B------:R-:W4:Y:S01]  /*f8d0*/  LDL R24, [R1+0x434] ;  /* 0x0004340001187983 */ /* 0x000f220000100800 */
[----:B------:R-:W-:-:S03]  /*f8e0*/  @!P0 IMAD.MOV.U32 R3, RZ, RZ, R26 ;  /* 0x000000ffff038224 */ /* 0x000fc600078e001a */
[----:B------:R-:W4:Y:S04]  /*f8f0*/  LDL R26, [R1+0x430] ;  /* 0x00043000011a7983 */ /* 0x000f280000100800 */
[----:B------:R0:W4:Y:S02]  /*f900*/  @!P0 LDG.E.U8 R164, desc[UR14][R2.64] ;  /* 0x0000000e02a48981 */ /* 0x000124000c1e1100 */
[----:B0-----:R-:W-:Y:S02]  /*f910*/  @!P0 IMAD.MOV.U32 R2, RZ, RZ, R32 ;  /* 0x000000ffff028224 */ /* 0x001fe400078e0020 */
[----:B------:R-:W-:Y:S01]  /*f920*/  @!P0 IMAD.MOV.U32 R3, RZ, RZ, R33 ;  /* 0x000000ffff038224 */ /* 0x000fe200078e0021 */
[----:B------:R-:W4:Y:S04]  /*f930*/  LDL R32, [R1+0x354] ;  /* 0x0003540001207983 */ /* 0x000f280000100800 */
[----:B------:R2:W4:Y:S04]  /*f940*/  @!P0 LDG.E.U8 R184, desc[UR14][R2.64] ;  /* 0x0000000e02b88981 */ /* 0x000528000c1e1100 */
[----:B------:R-:W4:Y:S01]  /*f950*/  LDL R33, [R1+0x350] ;  /* 0x0003500001217983 */ /* 0x000f220000100800 */
[----:B--2---:R-:W-:Y:S01]  /*f960*/  @!P0 IMAD.MOV.U32 R3, RZ, RZ, R31 ;  /* 0x000000ffff038224 */ /* 0x004fe200078e001f */
[----:B------:R-:W-:-:S02]  /*f970*/  PRMT R187, RZ, 0x7610, R187 ;  /* 0x00007610ffbb7816 */ /* 0x000fc400000000bb */
[----:B------:R-:W2:Y:S01]  /*f980*/  LDL R31, [R1+0x330] ;  /* 0x00033000011f7983 */ /* 0x000ea20000100800 */
[----:B---3--:R-:W-:-:S03]  /*f990*/  @!P0 IMAD.MOV.U32 R2, RZ, RZ, R14 ;  /* 0x000000ffff028224 */ /* 0x008fc600078e000e */
[----:B------:R-:W3:Y:S04]  /*f9a0*/  LDL R14, [R1+0x3d4] ;  /* 0x0003d400010e7983 */ /* 0x000ee80000100800 */
[----:B------:R4:W2:Y:S02]  /*f9b0*/  @!P0 LDG.E.U8 R186, desc[UR14][R2.64] ;  /* 0x0000000e02ba8981 */ /* 0x0008a4000c1e1100 */
[----:B----4-:R-:W-:Y:S02]  /*f9c0*/  @!P0 IMAD.MOV.U32 R2, RZ, RZ, R13 ;  /* 0x000000ffff028224 */ /* 0x010fe400078e000d */
[----:B------:R-:W4:Y:S01]  /*f9d0*/  LDL R13, [R1+0x3b4] ;  /* 0x0003b400010d7983 */ /* 0x000f220000100800 */
[----:B------:R-:W-:Y:S01]  /*f9e0*/  PRMT R188, RZ, 0x7610, R188 ;  /* 0x00007610ffbc7816 */ /* 0x000fe200000000bc */
[----:B------:R-:W-:-:S02]  /*f9f0*/  @!P0 IMAD.MOV.U32 R3, RZ, RZ, R30 ;  /* 0x000000ffff038224 */ /* 0x000fc400078e001e */
[----:B------:R-:W2:Y:S04]  /*fa00*/  LDL R30, [R1+0x334] ;  /* 0x00033400011e7983 */ /* 0x000ea80000100800 */
[----:B------:R0:W2:Y:S02]  /*fa10*/  @!P0 LDG.E.U8 R187, desc[UR14][R2.64] ;  /* 0x0000000e02bb8981 */ /* 0x0000a4000c1e1100 */
[----:B0-----:R-:W-:Y:S02]  /*fa20*/  @!P0 IMAD.MOV.U32 R2, RZ, RZ, R27 ;  /* 0x000000ffff028224 */ /* 0x001fe400078e001b */
[----:B------:R-:W2:Y:S01]  /*fa30*/  LDL R27, [R1+0x314] ;  /* 0x00031400011b7983 */ /* 0x000ea20000100800 */
[----:B------:R-:W-:-:S03]  /*fa40*/  @!P0 IMAD.MOV.U32 R3, RZ, RZ, R29 ;  /* 0x000000ffff038224 */ /* 0x000fc600078e001d */
[----:B------:R-:W2:Y:S04]  /*fa50*/  LDL R29, [R1+0x310] ;  /* 0x00031000011d7983 */ /* 0x000ea80000100800 */
[----:B------:R0:W2:Y:S01]  /*fa60*/  @!P0 LDG.E.U8 R188, desc[UR14][R2.64] ;  /* 0x0000000e02bc8981 */ /* 0x0000a2000c1e1100 */
[----:B------:R-:W-:Y:S02]  /*fa70*/  PRMT R190, RZ, 0x7610, R190 ;  /* 0x00007610ffbe7816 */ /* 0x000fe400000000be */
[----:B------:R-:W-:Y:S02]  /*fa80*/  PRMT R191, RZ, 0x7610, R191 ;  /* 0x00007610ffbf7816 */ /* 0x000fe400000000bf */
[----:B------:R-:W-:Y:S01]  /*fa90*/  PRMT R192, RZ, 0x7610, R192 ;  /* 0x00007610ffc07816 */ /* 0x000fe200000000c0 */
[----:B0-----:R-:W-:-:S02]  /*faa0*/  @!P0 IMAD.MOV.U32 R2, RZ, RZ, R24 ;  /* 0x000000ffff028224 */ /* 0x001fc400078e0018 */
[----:B------:R-:W2:Y:S01]  /*fab0*/  LDL R24, [R1+0x2f4] ;  /* 0x0002f40001187983 */ /* 0x000ea20000100800 */
[----:B------:R-:W-:-:S03]  /*fac0*/  @!P0 IMAD.MOV.U32 R3, RZ, RZ, R26 ;  /* 0x000000ffff038224 */ /* 0x000fc600078e001a */
[----:B------:R-:W2:Y:S04]  /*fad0*/  LDL R26, [R1+0x2f0] ;  /* 0x0002f000011a7983 */ /* 0x000ea80000100800 */
[----:B------:R0:W2:Y:S02]  /*fae0*/  @!P0 LDG.E.U8 R190, desc[UR14][R2.64] ;  /* 0x0000000e02be8981 */ /* 0x0000a4000c1e1100 */
[----:B0-----:R-:W-:Y:S02]  /*faf0*/  @!P0 IMAD.MOV.U32 R2, RZ, RZ, R42 ;  /* 0x000000ffff028224 */ /* 0x001fe400078e002a */
[----:B------:R-:W-:-:S05]  /*fb00*/  @!P0 IMAD.MOV.U32 R3, RZ, RZ, R43 ;  /* 0x000000ffff038224 */ /* 0x000fca00078e002b */
[----:B------:R0:W2:Y:S01]  /*fb10*/  @!P0 LDG.E.U8 R191, desc[UR14][R2.64] ;  /* 0x0000000e02bf8981 */ /* 0x0000a2000c1e1100 */
[----:B------:R-:W-:Y:S01]  /*fb20*/  PRMT R193, RZ, 0x7610, R193 ;  /* 0x00007610ffc17816 */ /* 0x000fe200000000c1 */
[----:B0-----:R-:W-:Y:S02]  /*fb30*/  @!P0 IMAD.MOV.U32 R2, RZ, RZ, R40 ;  /* 0x000000ffff028224 */ /* 0x001fe400078e0028 */
[----:B------:R-:W-:-:S05]  /*fb40*/  @!P0 IMAD.MOV.U32 R3, RZ, RZ, R41 ;  /* 0x000000ffff038224 */ /* 0x000fca00078e0029 */
[----:B------:R0:W2:Y:S02]  /*fb50*/  @!P0 LDG.E.U8 R192, desc[UR14][R2.64] ;  /* 0x0000000e02c08981 */ /* 0x0000a4000c1e1100 */
[----:B0-----:R-:W-:Y:S02]  /*fb60*/  @!P0 IMAD.MOV.U32 R3, RZ, RZ, R39 ;  /* 0x000000ffff038224 */ /* 0x001fe400078e0027 */
[----:B---3--:R-:W-:Y:S02]  /*fb70*/  @!P0 IMAD.MOV.U32 R2, RZ, RZ, R14 ;  /* 0x000000ffff028224 */ /* 0x008fe400078e000e */
[----:B------:R-:W3:Y:S04]  /*fb80*/  LDL R14, [R1+0x2d4] ;  /* 0x0002d400010e7983 */ /* 0x000ee80000100800 */
[----:B------:R4:W3:Y:S02]  /*fb90*/  @!P0 LDG.E.U8 R193, desc[UR14][R2.64] ;  /* 0x0000000e02c18981 */ /* 0x0008e4000c1e1100 */
[----:B----4-:R-:W-:-:S02]  /*fba0*/  @!P0 IMAD.MOV.U32 R2, RZ, RZ, R13 ;  /* 0x000000ffff028224 */ /* 0x010fc400078e000d */
[----:B------:R-:W4:Y:S01]  /*fbb0*/  LDL R13, [R1+0x2b4] ;  /* 0x0002b400010d7983 */ /* 0x000f220000100800 */
[----:B------:R-:W-:Y:S01]  /*fbc0*/  PRMT R195, RZ, 0x7610, R195 ;  /* 0x00007610ffc37816 */ /* 0x000fe200000000c3 */
[----:B------:R-:W-:Y:S01]  /*fbd0*/  @!P0 IMAD.MOV.U32 R3, RZ, RZ, R38 ;  /* 0x000000ffff038224 */ /* 0x000fe200078e0026 */
[----:B------:R-:W-:Y:S01]  /*fbe0*/  PRMT R196, RZ, 0x7610, R196 ;  /* 0x00007610ffc47816 */ /* 0x000fe200000000c4 */
[----:B------:R-:W4:Y:S04]  /*fbf0*/  LDL.LU R226, [R1+0x290] ;  /* 0x0002900001e27983 */ /* 0x000f280000300800 */
        /* <DEDUP_REMOVED lines=15> */
[----:B------:R-:W-:Y:S01]  /*fcf0*/  @!P0 IMAD.MOV.U32 R3, RZ, RZ, R31 ;  /* 0x000000ffff038224 */ /* 0x000fe200078e001f */
[----:B------:R-:W2:Y:S04]  /*fd00*/  LDL.LU R30, [R1+0x230] ;  /* 0x00023000011e7983 */ /* 0x000ea80000300800 */
[----:B------:R0:W2:Y:S02]  /*fd10*/  @!P0 LDG.E.U8 R203, desc[UR14][R2.64] ;  /* 0x0000000e02cb8981 */ /* 0x0000a4000c1e1100 */
[----:B0-----:R-:W-:-:S02]  /*fd20*/  @!P0 IMAD.MOV.U32 R2, RZ, RZ, R27 ;  /* 0x000000ffff028224 */ /* 0x001fc400078e001b */
[----:B------:R-:W-:Y:S01]  /*fd30*/  @!P0 IMAD.MOV.U32 R3, RZ, RZ, R29 ;  /* 0x000000ffff038224 */ /* 0x000fe200078e001d */
[----:B------:R-:W2:Y:S04]  /*fd40*/  LDL.LU R27, [R1+0x214] ;  /* 0x00021400011b7983 */ /* 0x000ea80000300800 */
[----:B------:R0:W2:Y:S01]  /*fd50*/  @!P0 LDG.E.U8 R204, desc[UR14][R2.64] ;  /* 0x0000000e02cc8981 */ /* 0x0000a2000c1e1100 */
[----:B------:R-:W-:Y:S01]  /*fd60*/  PRMT R206, RZ, 0x7610, R206 ;  /* 0x00007610ffce7816 */ /* 0x000fe200000000ce */
[----:B0-----:R-:W-:Y:S02]  /*fd70*/  @!P0 IMAD.MOV.U32 R2, RZ, RZ, R24 ;  /* 0x000000ffff028224 */ /* 0x001fe400078e0018 */
[----:B------:R-:W2:Y:S04]  /*fd80*/  LDL.LU R24, [R1+0x250] ;  /* 0x0002500001187983 */ /* 0x000ea80000300800 */
[----:B------:R-:W2:Y:S01]  /*fd90*/  LDL.LU R246, [R1+0x270] ;  /* 0x0002700001f67983 */ /* 0x000ea20000300800 */
[----:B------:R-:W-:-:S03]  /*fda0*/  @!P0 IMAD.MOV.U32 R3, RZ, RZ, R26 ;  /* 0x000000ffff038224 */ /* 0x000fc600078e001a */
[----:B------:R-:W2:Y:S04]  /*fdb0*/  LDL.LU R224, [R1+0x274] ;  /* 0x0002740001e07983 */ /* 0x000ea80000300800 */
[----:B------:R-:W2:Y:S04]  /*fdc0*/  LDL.LU R156, [R1+0x254] ;  /* 0x00025400019c7983 */ /* 0x000ea80000300800 */
[----:B------:R0:W2:Y:S04]  /*fdd0*/  @!P0 LDG.E.U8 R206, desc[UR14][R2.64] ;  /* 0x0000000e02ce8981 */ /* 0x0000a8000c1e1100 */
[----:B------:R1:W-:Y:S01]  /*fde0*/  STL [R1+0x7e4], R236 ;  /* 0x0007e4ec01007387 */ /* 0x0003e20000100800 */
[----:B0-----:R-:W-:-:S03]  /*fdf0*/  @!P0 IMAD.MOV.U32 R3, RZ, RZ, R236 ;  /* 0x000000ffff038224 */ /* 0x001fc600078e00ec */
[----:B-1----:R-:W2:Y:S04]  /*fe00*/  LDL.LU R236, [R1+0x2ac] ;  /* 0x0002ac0001ec7983 */ /* 0x002ea80000300800 */
[----:B------:R-:W2:Y:S04]  /*fe10*/  LDL.LU R227, [R1+0x210] ;  /* 0x0002100001e37983 */ /* 0x000ea80000300800 */
[----:B------:R-:W2:Y:S01]  /*fe20*/  LDL.LU R245, [R1+0x234] ;  /* 0x0002340001f57983 */ /* 0x000ea20000300800 */
[----:B------:R-:W-:Y:S02]  /*fe30*/  PRMT R207, RZ, 0x7610, R207 ;  /* 0x00007610ffcf7816 */ /* 0x000fe400000000cf */
[----:B------:R-:W-:Y:S01]  /*fe40*/  PRMT R208, RZ, 0x7610, R208 ;  /* 0x00007610ffd07816 */ /* 0x000fe200000000d0 */
[----:B------:R-:W-:Y:S04]  /*fe50*/  STL [R1+0x7e8], R230 ;  /* 0x0007e8e601007387 */ /* 0x000fe80000100800 */
[----:B------:R0:W-:Y:S01]  /*fe60*/  STL [R1+0x7ec], R252 ;  /* 0x0007ecfc01007387 */ /* 0x0001e20000100800 */
[----:B---3--:R-:W-:-:S05]  /*fe70*/  @!P0 IMAD.MOV.U32 R2, RZ, RZ, R14 ;  /* 0x000000ffff028224 */ /* 0x008fca00078e000e */
[----:B------:R1:W3:Y:S02]  /*fe80*/  @!P0 LDG.E.U8 R207, desc[UR14][R2.64] ;  /* 0x0000000e02cf8981 */ /* 0x0002e4000c1e1100 */
[----:B-1----:R-:W-:Y:S02]  /*fe90*/  @!P0 IMAD.MOV.U32 R3, RZ, RZ, R230 ;  /* 0x000000ffff038224 */ /* 0x002fe400078e00e6 */
[----:B----4-:R-:W-:-:S05]  /*fea0*/  @!P0 IMAD.MOV.U32 R2, RZ, RZ, R13 ;  /* 0x000000ffff028224 */ /* 0x010fca00078e000d */
[----:B------:R1:W4:Y:S02]  /*feb0*/  @!P0 LDG.E.U8 R208, desc[UR14][R2.64] ;  /* 0x0000000e02d08981 */ /* 0x000324000c1e1100 */
[----:B-1----:R-:W-:Y:S02]  /*fec0*/  @!P0 IMAD.MOV.U32 R2, RZ, RZ, R252 ;  /* 0x000000ffff028224 */ /* 0x002fe400078e00fc */
[----:B0-----:R-:W3:Y:S04]  /*fed0*/  LDL.LU R252, [R1+0x2e8] ;  /* 0x0002e80001fc7983 */ /* 0x001ee80000300800 */
[----:B------:R-:W4:Y:S04]  /*fee0*/  LDL R29, [R1+0x784] ;  /* 0x00078400011d7983 */ /* 0x000f280000100800 */
[----:B------:R-:W3:Y:S04]  /*fef0*/  LDL R26, [R1+0x788] ;  /* 0x00078800011a7983 */ /* 0x000ee80000100800 */
[----:B------:R-:W3:Y:S01]  /*ff00*/  LDL R14, [R1+0x56c] ;  /* 0x00056c00010e7983 */ /* 0x000ee20000100800 */
[----:B------:R-:W-:Y:S01]  /*ff10*/  PRMT R210, RZ, 0x7610, R210 ;  /* 0x00007610ffd27816 */ /* 0x000fe200000000d2 */
[----:B------:R-:W-:Y:S01]  /*ff20*/  @!P0 IMAD.MOV.U32 R3, RZ, RZ, R226 ;  /* 0x000000ffff038224 */ /* 0x000fe200078e00e2 */
[----:B------:R-:W-:Y:S01]  /*ff30*/  PRMT R211, RZ, 0x7610, R211 ;  /* 0x00007610ffd37816 */ /* 0x000fe200000000d3 */
[----:B------:R-:W3:Y:S04]  /*ff40*/  LDL R37, [R1+0x568] ;  /* 0x0005680001257983 */ /* 0x000ee80000100800 */
[----:B------:R2:W3:Y:S01]  /*ff50*/  @!P0 LDG.E.U8 R210, desc[UR14][R2.64] ;  /* 0x0000000e02d28981 */ /* 0x0004e2000c1e1100 */
[----:B------:R-:W-:-:S02]  /*ff60*/  PRMT R217, RZ, 0x7610, R217 ;  /* 0x00007610ffd97816 */ /* 0x000fc400000000d9 */
[----:B------:R-:W-:Y:S01]  /*ff70*/  PRMT R216, RZ, 0x7610, R216 ;  /* 0x00007610ffd87816 */ /* 0x000fe200000000d8 */
[----:B------:R-:W3:Y:S01]  /*ff80*/  LDL R36, [R1+0x548] ;  /* 0x0005480001247983 */ /* 0x000ee20000100800 */
[----:B------:R-:W-:-:S03]  /*ff90*/  PRMT R215, RZ, 0x7610, R215 ;  /* 0x00007610ffd77816 */ /* 0x000fc600000000d7 */
[----:B------:R-:W3:Y:S01]  /*ffa0*/  LDL R35, [R1+0x54c] ;  /* 0x00054c0001237983 */ /* 0x000ee20000100800 */
[----:B------:R-:W-:-:S03]  /*ffb0*/  PRMT R214, RZ, 0x7610, R214 ;  /* 0x00007610ffd67816 */ /* 0x000fc600000000d6 */
[----:B------:R-:W3:Y:S04]  /*ffc0*/  LDL R34, [R1+0x528] ;  /* 0x0005280001227983 */ /* 0x000ee80000100800 */
[----:B------:R-:W3:Y:S01]  /*ffd0*/  LDL R33, [R1+0x52c] ;  /* 0x00052c0001217983 */ /* 0x000ee20000100800 */
[----:B------:R-:W-:-:S03]  /*ffe0*/  PRMT R213, RZ, 0x7610, R213 ;  /* 0x00007610ffd57816 */ /* 0x000fc600000000d5 */
[----:B------:R-:W3:Y:S04]  /*fff0*/  LDL R32, [R1+0x508] ;  /* 0x0005080001207983 */ /* 0x000ee80000100800 */
[----:B------:R-:W3:Y:S01]  /*10000*/  LDL R31, [R1+0x50c] ;  /* 0x00050c00011f7983 */ /* 0x000ee20000100800 */
[----:B------:R-:W-:-:S03]  /*10010*/  PRMT R212, RZ, 0x7610, R212 ;  /* 0x00007610ffd47816 */ /* 0x000fc600000000d4 */
[----:B------:R-:W3:Y:S04]  /*10020*/  LDL R39, [R1+0x4e8] ;  /* 0x0004e80001277983 */ /* 0x000ee80000100800 */
[----:B------:R-:W3:Y:S04]  /*10030*/  LDL R38, [R1+0x4ec] ;  /* 0x0004ec0001267983 */ /* 0x000ee80000100800 */
[----:B------:R0:W-:Y:S01]  /*10040*/  STL [R1+0x7f4], R250 ;  /* 0x0007f4fa01007387 */ /* 0x0001e20000100800 */
[----:B--2---:R-:W-:Y:S02]  /*10050*/  @!P0 IMAD.MOV.U32 R3, RZ, RZ, R246 ;  /* 0x000000ffff038224 */ /* 0x004fe400078e00f6 */
[----:B------:R-:W-:-:S05]  /*10060*/  @!P0 IMAD.MOV.U32 R2, RZ, RZ, R224 ;  /* 0x000000ffff028224 */ /* 0x000fca00078e00e0 */
[----:B------:R1:W2:Y:S02]  /*10070*/  @!P0 LDG.E.U8 R211, desc[UR14][R2.64] ;  /* 0x0000000e02d38981 */ /* 0x0002a4000c1e1100 */
[----:B-1----:R-:W-:Y:S02]  /*10080*/  @!P0 IMAD.MOV.U32 R2, RZ, RZ, R156 ;  /* 0x000000ffff028224 */ /* 0x002fe400078e009c */
        /* <DEDUP_REMOVED lines=9> */
[----:B------:R-:W-:Y:S01]  /*10120*/  @!P0 IMAD.MOV.U32 R3, RZ, RZ, R249 ;  /* 0x000000ffff038224 */ /* 0x000fe200078e00f9 */
[----:B0-----:R-:W2:Y:S04]  /*10130*/  LDL.LU R250, [R1+0x2cc] ;  /* 0x0002cc0001fa7983 */ /* 0x001ea80000300800 */
[----:B------:R0:W2:Y:S04]  /*10140*/  @!P0 LDG.E.U8 R214, desc[UR14][R2.64] ;  /* 0x0000000e02d68981 */ /* 0x0000a8000c1e1100 */
[----:B------:R-:W-:Y:S01]  /*10150*/  STL [R1+0x7f0], R249 ;  /* 0x0007f0f901007387 */ /* 0x000fe20000100800 */
[----:B0-----:R-:W-:-:S02]  /*10160*/  @!P0 IMAD.MOV.U32 R2, RZ, RZ, R242 ;  /* 0x000000ffff028224 */ /* 0x001fc400078e00f2 */
[----:B------:R-:W-:Y:S01]  /*10170*/  @!P0 IMAD.MOV.U32 R3, RZ, RZ, R241 ;  /* 0x000000ffff038224 */ /* 0x000fe200078e00f1 */
[----:B------:R0:W-:Y:S04]  /*10180*/  STL [R1+0x7fc], R242 ;  /* 0x0007fcf201007387 */ /* 0x0001e80000100800 */
[----:B------:R1:W2:Y:S01]  /*10190*/  @!P0 LDG.E.U8 R213, desc[UR14][R2.64] ;  /* 0x0000000e02d58981 */ /* 0x0002a2000c1e1100 */
[----:B------:R-:W-:-:S03]  /*101a0*/  PRMT R222, RZ, 0x7610, R222 ;  /* 0x00007610ffde7816 */ /* 0x000fc600000000de */
[----:B0-----:R-:W2:Y:S01]  /*101b0*/  LDL.LU R242, [R1+0x308] ;  /* 0x0003080001f27983 */ /* 0x001ea20000300800 */
[----:B-1----:R-:W-:Y:S02]  /*101c0*/  @!P0 IMAD.MOV.U32 R2, RZ, RZ, R234 ;  /* 0x000000ffff028224 */ /* 0x002fe400078e00ea */
[----:B------:R-:W-:Y:S01]  /*101d0*/  @!P0 IMAD.MOV.U32 R3, RZ, RZ, R233 ;  /* 0x000000ffff038224 */ /* 0x000fe200078e00e9 */
[----:B------:R-:W-:Y:S04]  /*101e0*/  STL [R1+0x7f8], R241 ;  /* 0x0007f8f101007387 */ /* 0x000fe80000100800 */
[----:B------:R0:W-:Y:S04]  /*101f0*/  STL [R1+0x804], R234 ;  /* 0x000804ea01007387 */ /* 0x0001e80000100800 */
[----:B------:R4:W2:Y:S04]  /*10200*/  @!P0 LDG.E.U8 R212, desc[UR14][R2.64] ;  /* 0x0000000e02d48981 */ /* 0x0008a8000c1e1100 */
[----:B0-----:R-:W2:Y:S04]  /*10210*/  LDL.LU R234, [R1+0x2ec] ;  /* 0x0002ec0001ea7983 */ /* 0x001ea80000300800 */
[----:B------:R-:W-:Y:S01]  /*10220*/  STL [R1+0x800], R233 ;  /* 0x000800e901007387 */ /* 0x000fe20000100800 */
[----:B------:R-:W-:-:S02]  /*10230*/  PRMT R221, RZ, 0x7610, R221 ;  /* 0x00007610ffdd7816 */ /* 0x000fc400000000dd */
[----:B------:R-:W-:Y:S01]  /*10240*/  PRMT R220, RZ, 0x7610, R220 ;  /* 0x00007610ffdc7816 */ /* 0x000fe200000000dc */
[----:B------:R-:W2:Y:S01]  /*10250*/  LDL R43, [R1+0x408] ;  /* 0x00040800012b7983 */ /* 0x000ea20000100800 */
[----:B------:R-:W-:Y:S02]  /*10260*/  PRMT R219, RZ, 0x7610, R219 ;  /* 0x00007610ffdb7816 */ /* 0x000fe400000000db */
[----:B------:R-:W-:Y:S01]  /*10270*/  PRMT R218, RZ, 0x7610, R218 ;  /* 0x00007610ffda7816 */ /* 0x000fe200000000da */
[----:B------:R-:W2:Y:S01]  /*10280*/  LDL R42, [R1+0x3e8] ;  /* 0x0003e800012a7983 */ /* 0x000ea20000100800 */
[----:B------:R-:W-:Y:S02]  /*10290*/  PRMT R209, RZ, 0x7610, R209 ;  /* 0x00007610ffd17816 */ /* 0x000fe400000000d1 */
[----:B------:R-:W-:Y:S01]  /*102a0*/  PRMT R205, RZ, 0x7610, R205 ;  /* 0x00007610ffcd7816 */ /* 0x000fe200000000cd */
[----:B------:R-:W2:Y:S04]  /*102b0*/  LDL R41, [R1+0x3ec] ;  /* 0x0003ec0001297983 */ /* 0x000ea80000100800 */
[----:B------:R-:W2:Y:S01]  /*102c0*/  LDL R40, [R1+0x3c8] ;  /* 0x0003c80001287983 */ /* 0x000ea20000100800 */
[----:B----4-:R-:W-:-:S03]  /*102d0*/  @!P0 IMAD.MOV.U32 R3, RZ, RZ, R29 ;  /* 0x000000ffff038224 */ /* 0x010fc600078e001d */
[----:B------:R-:W4:Y:S01]  /*102e0*/  LDL R29, [R1+0x4c8] ;  /* 0x0004c800011d7983 */ /* 0x000f220000100800 */
[----:B---3--:R-:W-:-:S03]  /*102f0*/  @!P0 IMAD.MOV.U32 R2, RZ, RZ, R26 ;  /* 0x000000ffff028224 */ /* 0x008fc600078e001a */
[----:B------:R-:W3:Y:S04]  /*10300*/  LDL R26, [R1+0x4cc] ;  /* 0x0004cc00011a7983 */ /* 0x000ee80000100800 */
[----:B------:R0:W2:Y:S02]  /*10310*/  @!P0 LDG.E.U8 R222, desc[UR14][R2.64] ;  /* 0x0000000e02de8981 */ /* 0x0000a4000c1e1100 */
[----:B0-----:R-:W-:Y:S02]  /*10320*/  @!P0 IMAD.MOV.U32 R2, RZ, RZ, R14 ;  /* 0x000000ffff028224 */ /* 0x001fe400078e000e */
[----:B------:R-:W2:Y:S01]  /*10330*/  LDL R14, [R1+0x4ac] ;  /* 0x0004ac00010e7983 */ /* 0x000ea20000100800 */
[----:B------:R-:W-:-:S03]  /*10340*/  @!P0 IMAD.MOV.U32 R3, RZ, RZ, R37 ;  /* 0x000000ffff038224 */ /* 0x000fc600078e0025 */
[----:B------:R-:W2:Y:S04]  /*10350*/  LDL R37, [R1+0x4a8] ;  /* 0x0004a80001257983 */ /* 0x000ea80000100800 */
[----:B------:R0:W2:Y:S02]  /*10360*/  @!P0 LDG.E.U8 R221, desc[UR14][R2.64] ;  /* 0x0000000e02dd8981 */ /* 0x0000a4000c1e1100 */
[----:B0-----:R-:W-:Y:S02]  /*10370*/  @!P0 IMAD.MOV.U32 R2, RZ, RZ, R35 ;  /* 0x000000ffff028224 */ /* 0x001fe400078e0023 */
[----:B------:R-:W-:Y:S01]  /*10380*/  @!P0 IMAD.MOV.U32 R3, RZ, RZ, R36 ;  /* 0x000000ffff038224 */ /* 0x000fe200078e0024 */
[----:B------:R-:W2:Y:S04]  /*10390*/  LDL R35, [R1+0x48c] ;  /* 0x00048c0001237983 */ /* 0x000ea80000100800 */
[----:B------:R0:W2:Y:S04]  /*103a0*/  @!P0 LDG.E.U8 R220, desc[UR14][R2.64] ;  /* 0x0000000e02dc8981 */ /* 0x0000a8000c1e1100 */
[----:B------:R-:W2:Y:S01]  /*103b0*/  LDL R36, [R1+0x488] ;  /* 0x0004880001247983 */ /* 0x000ea20000100800 */
[----:B0-----:R-:W-:-:S02]  /*103c0*/  @!P0 IMAD.MOV.U32 R2, RZ, RZ, R33 ;  /* 0x000000ffff028224 */ /* 0x001fc400078e0021 */
        /* <DEDUP_REMOVED lines=11> */
[----:B------:R-:W-:Y:S01]  /*10480*/  PRMT R201, RZ, 0x7610, R201 ;  /* 0x00007610ffc97816 */ /* 0x000fe200000000c9 */
[----:B------:R-:W2:Y:S04]  /*10490*/  LDL R39, [R1+0x3cc] ;  /* 0x0003cc0001277983 */ /* 0x000ea80000100800 */
[----:B------:R4:W2:Y:S04]  /*104a0*/  @!P0 LDG.E.U8 R209, desc[UR14][R2.64] ;  /* 0x0000000e02d18981 */ /* 0x0008a8000c1e1100 */
[----:B------:R-:W2:Y:S01]  /*104b0*/  LDL R38, [R1+0x3a8] ;  /* 0x0003a80001267983 */ /* 0x000ea20000100800 */
[----:B----4-:R-:W-:-:S03]  /*104c0*/  @!P0 IMAD.MOV.U32 R3, RZ, RZ, R29 ;  /* 0x000000ffff038224 */ /* 0x010fc600078e001d */
[----:B------:R-:W4:Y:S01]  /*104d0*/  LDL R29, [R1+0x428] ;  /* 0x00042800011d7983 */ /* 0x000f220000100800 */
[----:B---3--:R-:W-:-:S03]  /*104e0*/  @!P0 IMAD.MOV.U32 R2, RZ, RZ, R26 ;  /* 0x000000ffff028224 */ /* 0x008fc600078e001a */
[----:B------:R-:W3:Y:S04]  /*104f0*/  LDL R26, [R1+0x42c] ;  /* 0x00042c00011a7983 */ /* 0x000ee80000100800 */
[----:B------:R2:W3:Y:S02]  /*10500*/  @!P0 LDG.E.U8 R205, desc[UR14][R2.64] ;  /* 0x0000000e02cd8981 */ /* 0x0004e4000c1e1100 */
[----:B--2---:R-:W-:Y:S02]  /*10510*/  @!P0 IMAD.MOV.U32 R2, RZ, RZ, R14 ;  /* 0x000000ffff028224 */ /* 0x004fe400078e000e */
[----:B------:R-:W2:Y:S01]  /*10520*/  LDL R14, [R1+0x40c] ;  /* 0x00040c00010e7983 */ /* 0x000ea20000100800 */
[----:B------:R-:W-:-:S03]  /*10530*/  @!P0 IMAD.MOV.U32 R3, RZ, RZ, R37 ;  /* 0x000000ffff038224 */ /* 0x000fc600078e0025 */
[----:B------:R-:W2:Y:S01]  /*10540*/  LDL R37, [R1+0x3ac] ;  /* 0x0003ac0001257983 */ /* 0x000ea20000100800 */
[----:B------:R-:W-:-:S03]  /*10550*/  PRMT R200, RZ, 0x7610, R200 ;  /* 0x00007610ffc87816 */ /* 0x000fc600000000c8 */
[----:B------:R0:W2:Y:S01]  /*10560*/  @!P0 LDG.E.U8 R201, desc[UR14][R2.64] ;  /* 0x0000000e02c98981 */ /* 0x0000a2000c1e1100 */
[----:B------:R-:W-:Y:S01]  /*10570*/  PRMT R199, RZ, 0x7610, R199 ;  /* 0x00007610ffc77816 */ /* 0x000fe200000000c7 */
[----:B0-----:R-:W-:Y:S02]  /*10580*/  @!P0 IMAD.MOV.U32 R2, RZ, RZ, R35 ;  /* 0x000000ffff028224 */ /* 0x001fe400078e0023 */
[----:B------:R-:W2:Y:S01]  /*10590*/  LDL R35, [R1+0x38c] ;  /* 0x00038c0001237983 */ /* 0x000ea20000100800 */
[----:B------:R-:W-:-:S03]  /*105a0*/  @!P0 IMAD.MOV.U32 R3, RZ, RZ, R36 ;  /* 0x000000ffff038224 */ /* 0x000fc600078e0024 */
[----:B------:R-:W2:Y:S04]  /*105b0*/  LDL R36, [R1+0x388] ;  /* 0x0003880001247983 */ /* 0x000ea80000100800 */
[----:B------:R0:W2:Y:S01]  /*105c0*/  @!P0 LDG.E.U8 R200, desc[UR14][R2.64] ;  /* 0x0000000e02c88981 */ /* 0x0000a2000c1e1100 */
[----:B------:R-:W-:Y:S01]  /*105d0*/  PRMT R198, RZ, 0x7610, R198 ;  /* 0x00007610ffc67816 */ /* 0x000fe200000000c6 */
[----:B0-----:R-:W-:Y:S02]  /*105e0*/  @!P0 IMAD.MOV.U32 R2, RZ, RZ, R33 ;  /* 0x000000ffff028224 */ /* 0x001fe400078e0021 */
[----:B------:R-:W-:Y:S01]  /*105f0*/  @!P0 IMAD.MOV.U32 R3, RZ, RZ, R34 ;  /* 0x000000ffff038224 */ /* 0x000fe200078e0022 */
[----:B------:R-:W2:Y:S04]  /*10600*/  LDL R33, [R1+0x36c] ;  /* 0x00036c0001217983 */ /* 0x000ea80000100800 */
[----:B------:R-:W2:Y:S04]  /*10610*/  LDL R34, [R1+0x368] ;  /* 0x0003680001227983 */ /* 0x000ea80000100800 */
[----:B------:R0:W2:Y:S01]  /*10620*/  @!P0 LDG.E.U8 R199, desc[UR14][R2.64] ;  /* 0x0000000e02c78981 */ /* 0x0000a2000c1e1100 */
[----:B------:R-:W-:Y:S01]  /*10630*/  PRMT R194, RZ, 0x7610, R194 ;  /* 0x00007610ffc27816 */ /* 0x000fe200000000c2 */
[----:B0-----:R-:W-:-:S02]  /*10640*/  @!P0 IMAD.MOV.U32 R2, RZ, RZ, R31 ;  /* 0x000000ffff028224 */ /* 0x001fc400078e001f */
[----:B------:R-:W-:Y:S01]  /*10650*/  @!P0 IMAD.MOV.U32 R3, RZ, RZ, R32 ;  /* 0x000000ffff038224 */ /* 0x000fe200078e0020 */
[----:B------:R-:W2:Y:S04]  /*10660*/  LDL R31, [R1+0x34c] ;  /* 0x00034c00011f7983 */ /* 0x000ea80000100800 */
[----:B------:R-:W2:Y:S04]  /*10670*/  LDL R32, [R1+0x348] ;  /* 0x0003480001207983 */ /* 0x000ea80000100800 */
[----:B------:R4:W2:Y:S02]  /*10680*/  @!P0 LDG.E.U8 R198, desc[UR14][R2.64] ;  /* 0x0000000e02c68981 */ /* 0x0008a4000c1e1100 */
[----:B----4-:R-:W-:-:S02]  /*10690*/  @!P0 IMAD.MOV.U32 R3, RZ, RZ, R29 ;  /* 0x000000ffff038224 */ /* 0x010fc400078e001d */
[----:B------:R-:W4:Y:S01]  /*106a0*/  LDL R29, [R1+0x328] ;  /* 0x00032800011d7983 */ /* 0x000f220000100800 */
[----:B---3--:R-:W-:-:S03]  /*106b0*/  @!P0 IMAD.MOV.U32 R2, RZ, RZ, R26 ;  /* 0x000000ffff028224 */ /* 0x008fc600078e001a */
[----:B------:R-:W3:Y:S04]  /*106c0*/  LDL R26, [R1+0x32c] ;  /* 0x00032c00011a7983 */ /* 0x000ee80000100800 */
[----:B------:R2:W3:Y:S02]  /*106d0*/  @!P0 LDG.E.U8 R194, desc[UR14][R2.64] ;  /* 0x0000000e02c28981 */ /* 0x0004e4000c1e1100 */
[----:B--2---:R-:W-:Y:S02]  /*106e0*/  @!P0 IMAD.MOV.U32 R2, RZ, RZ, R14 ;  /* 0x000000ffff028224 */ /* 0x004fe400078e000e */
[----:B------:R-:W2:Y:S01]  /*106f0*/  LDL R14, [R1+0x30c] ;  /* 0x00030c00010e7983 */ /* 0x000ea20000100800 */
[----:B------:R-:W-:Y:S01]  /*10700*/  PRMT R189, RZ, 0x7610, R189 ;  /* 0x00007610ffbd7816 */ /* 0x000fe200000000bd */
[----:B------:R-:W-:Y:S01]  /*10710*/  @!P0 IMAD.MOV.U32 R3, RZ, RZ, R43 ;  /* 0x000000ffff038224 */ /* 0x000fe200078e002b */
[----:B------:R-:W-:-:S04]  /*10720*/  PRMT R185, RZ, 0x7610, R185 ;  /* 0x00007610ffb97816 */ /* 0x000fc800000000b9 */
        /* <DEDUP_REMOVED lines=23> */
[----:B------:R-:W-:Y:S02]  /*108a0*/  @!P0 IMAD.MOV.U32 R3, RZ, RZ, R32 ;  /* 0x000000ffff038224 */ /* 0x000fe400078e0020 */
[----:B------:R-:W2:Y:S04]  /*108b0*/  LDL R32, [R1+0x24c] ;  /* 0x00024c0001207983 */ /* 0x000ea80000100800 */
[----:B------:R4:W2:Y:S04]  /*108c0*/  @!P0 LDG.E.U8 R179, desc[UR14][R2.64] ;  /* 0x0000000e02b38981 */ /* 0x0008a8000c1e1100 */
[----:B------:R-:W2:Y:S01]  /*108d0*/  LDL.LU R31, [R1+0x228] ;  /* 0x00022800011f7983 */ /* 0x000ea20000300800 */
[----:B----4-:R-:W-:-:S03]  /*108e0*/  @!P0 IMAD.MOV.U32 R3, RZ, RZ, R29 ;  /* 0x000000ffff038224 */ /* 0x010fc600078e001d */
[----:B------:R-:W4:Y:S01]  /*108f0*/  LDL.LU R29, [R1+0x20c] ;  /* 0x00020c00011d7983 */ /* 0x000f220000300800 */
[----:B---3--:R-:W-:-:S03]  /*10900*/  @!P0 IMAD.MOV.U32 R2, RZ, RZ, R26 ;  /* 0x000000ffff028224 */ /* 0x008fc600078e001a */
[----:B------:R-:W3:Y:S04]  /*10910*/  LDL.LU R26, [R1+0x248] ;  /* 0x00024800011a7983 */ /* 0x000ee80000300800 */
[----:B------:R2:W4:Y:S02]  /*10920*/  @!P0 LDG.E.U8 R178, desc[UR14][R2.64] ;  /* 0x0000000e02b28981 */ /* 0x000524000c1e1100 */
[----:B--2---:R-:W-:Y:S02]  /*10930*/  @!P0 IMAD.MOV.U32 R2, RZ, RZ, R14 ;  /* 0x000000ffff028224 */ /* 0x004fe400078e000e */
[----:B------:R-:W2:Y:S04]  /*10940*/  LDL.LU R14, [R1+0x268] ;  /* 0x00026800010e7983 */ /* 0x000ea80000300800 */
[----:B------:R-:W3:Y:S04]  /*10950*/  LDL.LU R238, [R1+0x288] ;  /* 0x0002880001ee7983 */ /* 0x000ee80000300800 */
[----:B------:R-:W4:Y:S01]  /*10960*/  LDL.LU R225, [R1+0x26c] ;  /* 0x00026c0001e17983 */ /* 0x000f220000300800 */
[----:B------:R-:W0:Y:S01]  /*10970*/  S2R R223, SR_TID.X ;  /* 0x0000000000df7919 */ /* 0x000e220000002100 */
[----:B------:R-:W-:Y:S01]  /*10980*/  PRMT R177, RZ, 0x7610, R177 ;  /* 0x00007610ffb17816 */ /* 0x000fe200000000b1 */
[----:B------:R-:W-:Y:S01]  /*10990*/  @!P0 IMAD.MOV.U32 R3, RZ, RZ, R242 ;  /* 0x000000ffff038224 */ /* 0x000fe200078e00f2 */
[----:B------:R-:W-:Y:S01]  /*109a0*/  STL [R1+0x808], R242 ;  /* 0x000808f201007387 */ /* 0x000fe20000100800 */
[----:B0-----:R-:W-:-:S03]  /*109b0*/  LOP3.LUT R13, R223, 0x7f, RZ, 0xc0, !PT ;  /* 0x0000007fdf0d7812 */ /* 0x001fc600078ec0ff */
[----:B------:R0:W2:Y:S04]  /*109c0*/  @!P0 LDG.E.U8 R177, desc[UR14][R2.64] ;  /* 0x0000000e02b18981 */ /* 0x0000a8000c1e1100 */
[----:B------:R-:W-:Y:S04]  /*109d0*/  STS.U8 [R13+UR12], R173 ;  /* 0x000000ad0d007988 */ /* 0x000fe8000800000c */
[----:B------:R-:W-:Y:S04]  /*109e0*/  STS.U8 [R13+UR12+0x200], R172 ;  /* 0x000200ac0d007988 */ /* 0x000fe8000800000c */
        /* <DEDUP_REMOVED lines=21> */
[----:B------:R-:W-:Y:S01]  /*10b40*/  STS.U8 [R13+UR12+0x2e00], R6 ;  /* 0x002e00060d007988 */ /* 0x000fe2000800000c */
[----:B------:R-:W-:-:S03]  /*10b50*/  PRMT R176, RZ, 0x7610, R176 ;  /* 0x00007610ffb07816 */ /* 0x000fc600000000b0 */
[----:B------:R-:W-:Y:S01]  /*10b60*/  STS.U8 [R13+UR12+0x3000], R5 ;  /* 0x003000050d007988 */ /* 0x000fe2000800000c */
[----:B0-----:R-:W-:-:S03]  /*10b70*/  @!P0 IMAD.MOV.U32 R2, RZ, RZ, R234 ;  /* 0x000000ffff028224 */ /* 0x001fc600078e00ea */
[----:B------:R-:W-:Y:S01]  /*10b80*/  STS.U8 [R13+UR12+0x3200], R4 ;  /* 0x003200040d007988 */ /* 0x000fe2000800000c */
[----:B------:R-:W-:-:S03]  /*10b90*/  @!P0 IMAD.MOV.U32 R3, RZ, RZ, R252 ;  /* 0x000000ffff038224 */ /* 0x000fc600078e00fc */
[----:B------:R-:W-:Y:S04]  /*10ba0*/  STL [R1+0x810], R234 ;  /* 0x000810ea01007387 */ /* 0x000fe80000100800 */
[----:B------:R-:W-:Y:S04]  /*10bb0*/  STS.U8 [R13+UR12+0x3400], R17 ;  /* 0x003400110d007988 */ /* 0x000fe8000800000c */
[----:B------:R-:W-:Y:S04]  /*10bc0*/  STL [R1+0x80c], R252 ;  /* 0x00080cfc01007387 */ /* 0x000fe80000100800 */
[----:B------:R-:W-:Y:S04]  /*10bd0*/  STS.U8 [R13+UR12+0x3600], R22 ;  /* 0x003600160d007988 */ /* 0x000fe8000800000c */
[----:B------:R-:W-:Y:S04]  /*10be0*/  STL [R1+0x818], R250 ;  /* 0x000818fa01007387 */ /* 0x000fe80000100800 */
[----:B------:R-:W-:Y:S04]  /*10bf0*/  STL [R1+0x814], R244 ;  /* 0x000814f401007387 */ /* 0x000fe80000100800 */
[----:B------:R-:W-:Y:S04]  /*10c00*/  STS.U8 [R13+UR12+0x3800], R153 ;  /* 0x003800990d007988 */ /* 0x000fe8000800000c */
[----:B------:R-:W-:Y:S04]  /*10c10*/  STL [R1+0x820], R236 ;  /* 0x000820ec01007387 */ /* 0x000fe80000100800 */
[----:B------:R-:W-:Y:S01]  /*10c20*/  STS.U8 [R13+UR12+0x3a00], R154 ;  /* 0x003a009a0d007988 */ /* 0x000fe2000800000c */
[----:B------:R-:W-:-:S03]  /*10c30*/  PRMT R175, RZ, 0x7610, R175 ;  /* 0x00007610ffaf7816 */ /* 0x000fc600000000af */
[----:B------:R-:W-:Y:S04]  /*10c40*/  STL [R1+0x81c], R0 ;  /* 0x00081c0001007387 */ /* 0x000fe80000100800 */
[----:B------:R-:W-:Y:S04]  /*10c50*/  STS.U8 [R13+UR12+0x3c00], R155 ;  /* 0x003c009b0d007988 */ /* 0x000fe8000800000c */
[----:B------:R-:W-:Y:S04]  /*10c60*/  STL [R1+0x824], R251 ;  /* 0x000824fb01007387 */ /* 0x000fe80000100800 */
[----:B------:R0:W-:Y:S04]  /*10c70*/  STS.U8 [R13+UR12+0x3e00], R157 ;  /* 0x003e009d0d007988 */ /* 0x0001e8000800000c */
[----:B------:R1:W2:Y:S04]  /*10c80*/  @!P0 LDG.E.U8 R176, desc[UR14][R2.64] ;  /* 0x0000000e02b08981 */ /* 0x0002a8000c1e1100 */
[----:B0-----:R-:W2:Y:S01]  /*10c90*/  LDL.LU R13, [R1+0x22c] ;  /* 0x00022c00010d7983 */ /* 0x001ea20000300800 */
[----:B-1----:R-:W-:-:S03]  /*10ca0*/  @!P0 IMAD.MOV.U32 R2, RZ, RZ, R250 ;  /* 0x000000ffff028224 */ /* 0x002fc600078e00fa */
[----:B------:R-:W2:Y:S01]  /*10cb0*/  LDL.LU R223, [R1+0x208] ;  /* 0x0002080001df7983 */ /* 0x000ea20000300800 */
[----:B------:R-:W-:Y:S01]  /*10cc0*/  @!P0 IMAD.MOV.U32 R3, RZ, RZ, R244 ;  /* 0x000000ffff038224 */ /* 0x000fe200078e00f4 */
[----:B------:R-:W-:-:S04]  /*10cd0*/  PRMT R174, RZ, 0x7610, R174 ;  /* 0x00007610ffae7816 */ /* 0x000fc800000000ae */
[----:B------:R0:W2:Y:S02]  /*10ce0*/  @!P0 LDG.E.U8 R175, desc[UR14][R2.64] ;  /* 0x0000000e02af8981 */ /* 0x0000a4000c1e1100 */
[----:B0-----:R-:W-:Y:S02]  /*10cf0*/  @!P0 IMAD.MOV.U32 R2, RZ, RZ, R236 ;  /* 0x000000ffff028224 */ /* 0x001fe400078e00ec */
[----:B------:R-:W-:-:S05]  /*10d00*/  @!P0 IMAD.MOV.U32 R3, RZ, RZ, R0 ;  /* 0x000000ffff038224 */ /* 0x000fca00078e0000 */
[----:B------:R0:W2:Y:S01]  /*10d10*/  @!P0 LDG.E.U8 R174, desc[UR14][R2.64] ;  /* 0x0000000e02ae8981 */ /* 0x0000a2000c1e1100 */
[----:B------:R-:W-:Y:S01]  /*10d20*/  PRMT R173, RZ, 0x7610, R173 ;  /* 0x00007610ffad7816 */ /* 0x000fe200000000ad */
[----:B0-----:R-:W-:Y:S02]  /*10d30*/  @!P0 IMAD.MOV.U32 R2, RZ, RZ, R251 ;  /* 0x000000ffff028224 */ /* 0x001fe400078e00fb */
[----:B------:R-:W2:Y:S04]  /*10d40*/  LDL.LU R251, [R1+0x364] ;  /* 0x0003640001fb7983 */ /* 0x000ea80000300800 */
        /* <DEDUP_REMOVED lines=8> */
[----:B------:R-:W2:Y:S01]  /*10dd0*/  LDL.LU R241, [R1+0x300] ;  /* 0x0003000001f17983 */ /* 0x000ea20000300800 */
[----:B------:R-:W-:-:S03]  /*10de0*/  PRMT R172, RZ, 0x7610, R172 ;  /* 0x00007610ffac7816 */ /* 0x000fc600000000ac */
[----:B------:R-:W2:Y:S04]  /*10df0*/  LDL.LU R249, [R1+0x2c4] ;  /* 0x0002c40001f97983 */ /* 0x000ea80000300800 */
[----:B------:R-:W2:Y:S04]  /*10e00*/  LDL.LU R230, [R1+0x2e0] ;  /* 0x0002e00001e67983 */ /* 0x000ea80000300800 */
[----:B------:R-:W2:Y:S04]  /*10e10*/  LDL.LU R235, [R1+0x2a4] ;  /* 0x0002a40001eb7983 */ /* 0x000ea80000300800 */
[----:B------:R-:W2:Y:S01]  /*10e20*/  LDL.LU R243, [R1+0x2c0] ;  /* 0x0002c00001f37983 */ /* 0x000ea20000300800 */
[----:B---3--:R-:W-:-:S03]  /*10e30*/  @!P0 IMAD.MOV.U32 R3, RZ, RZ, R238 ;  /* 0x000000ffff038224 */ /* 0x008fc600078e00ee */
[----:B------:R-:W3:Y:S04]  /*10e40*/  LDL.LU R229, [R1+0x284] ;  /* 0x0002840001e57983 */ /* 0x000ee80000300800 */
[----:B------:R4:W3:Y:S04]  /*10e50*/  @!P0 LDG.E.U8 R173, desc[UR14][R2.64] ;  /* 0x0000000e02ad8981 */ /* 0x0008e8000c1e1100 */
[----:B------:R-:W3:Y:S01]  /*10e60*/  LDL R33, [R1+0x580] ;  /* 0x0005800001217983 */ /* 0x000ee20000100800 */
[----:B------:R-:W-:Y:S02]  /*10e70*/  PRMT R171, RZ, 0x7610, R171 ;  /* 0x00007610ffab7816 */ /* 0x000fe400000000ab */
[----:B------:R-:W-:Y:S01]  /*10e80*/  PRMT R170, RZ, 0x7610, R170 ;  /* 0x00007610ffaa7816 */ /* 0x000fe200000000aa */
[----:B------:R-:W3:Y:S01]  /*10e90*/  LDL R41, [R1+0x560] ;  /* 0x0005600001297983 */ /* 0x000ee20000100800 */
[----:B----4-:R-:W-:-:S02]  /*10ea0*/  @!P0 IMAD.MOV.U32 R2, RZ, RZ, R225 ;  /* 0x000000ffff028224 */ /* 0x010fc400078e00e1 */
[----:B--2---:R-:W-:Y:S01]  /*10eb0*/  @!P0 IMAD.MOV.U32 R3, RZ, RZ, R14 ;  /* 0x000000ffff038224 */ /* 0x004fe200078e000e */
[----:B------:R-:W-:Y:S01]  /*10ec0*/  PRMT R169, RZ, 0x7610, R169 ;  /* 0x00007610ffa97816 */ /* 0x000fe200000000a9 */
[----:B------:R-:W2:Y:S04]  /*10ed0*/  LDL R40, [R1+0x564] ;  /* 0x0005640001287983 */ /* 0x000ea80000100800 */
[----:B------:R0:W4:Y:S01]  /*10ee0*/  @!P0 LDG.E.U8 R172, desc[UR14][R2.64] ;  /* 0x0000000e02ac8981 */ /* 0x000122000c1e1100 */
[----:B------:R-:W-:-:S03]  /*10ef0*/  PRMT R168, RZ, 0x7610, R168 ;  /* 0x00007610ffa87816 */ /* 0x000fc600000000a8 */
[----:B------:R-:W4:Y:S04]  /*10f00*/  LDL R39, [R1+0x540] ;  /* 0x0005400001277983 */ /* 0x000f280000100800 */
[----:B------:R-:W4:Y:S01]  /*10f10*/  LDL R38, [R1+0x544] ;  /* 0x0005440001267983 */ /* 0x000f220000100800 */
[----:B0-----:R-:W-:-:S03]  /*10f20*/  @!P0 IMAD.MOV.U32 R2, RZ, RZ, R32 ;  /* 0x000000ffff028224 */ /* 0x001fc600078e0020 */
[----:B------:R-:W2:Y:S01]  /*10f30*/  LDL R32, [R1+0x780] ;  /* 0x0007800001207983 */ /* 0x000ea20000100800 */
[----:B------:R-:W-:Y:S01]  /*10f40*/  @!P0 IMAD.MOV.U32 R3, RZ, RZ, R26 ;  /* 0x000000ffff038224 */ /* 0x000fe200078e001a */
[----:B------:R-:W-:Y:S02]  /*10f50*/  PRMT R167, RZ, 0x7610, R167 ;  /* 0x00007610ffa77816 */ /* 0x000fe400000000a7 */
[----:B------:R-:W4:Y:S04]  /*10f60*/  LDL R37, [R1+0x520] ;  /* 0x0005200001257983 */ /* 0x000f280000100800 */
[----:B------:R0:W4:Y:S04]  /*10f70*/  @!P0 LDG.E.U8 R171, desc[UR14][R2.64] ;  /* 0x0000000e02ab8981 */ /* 0x000128000c1e1100 */
[----:B------:R-:W4:Y:S04]  /*10f80*/  LDL R36, [R1+0x524] ;  /* 0x0005240001247983 */ /* 0x000f280000100800 */
[----:B------:R-:W4:Y:S01]  /*10f90*/  LDL R35, [R1+0x500] ;  /* 0x0005000001237983 */ /* 0x000f220000100800 */
[----:B0-----:R-:W-:-:S03]  /*10fa0*/  @!P0 IMAD.MOV.U32 R3, RZ, RZ, R31 ;  /* 0x000000ffff038224 */ /* 0x001fc600078e001f */
[----:B------:R-:W4:Y:S04]  /*10fb0*/  LDL R34, [R1+0x504] ;  /* 0x0005040001227983 */ /* 0x000f280000100800 */
[----:B------:R0:W-:Y:S01]  /*10fc0*/  STL [R1+0x82c], R248 ;  /* 0x00082cf801007387 */ /* 0x0001e20000100800 */
[----:B------:R-:W-:Y:S01]  /*10fd0*/  PRMT R166, RZ, 0x7610, R166 ;  /* 0x00007610ffa67816 */ /* 0x000fe200000000a6 */
[----:B------:R-:W-:-:S05]  /*10fe0*/  @!P0 IMAD.MOV.U32 R2, RZ, RZ, R13 ;  /* 0x000000ffff028224 */ /* 0x000fca00078e000d */
[----:B------:R1:W4:Y:S02]  /*10ff0*/  @!P0 LDG.E.U8 R170, desc[UR14][R2.64] ;  /* 0x0000000e02aa8981 */ /* 0x000324000c1e1100 */
[----:B-1----:R-:W-:Y:S02]  /*11000*/  @!P0 IMAD.MOV.U32 R2, RZ, RZ, R29 ;  /* 0x000000ffff028224 */ /* 0x002fe400078e001d */
[----:B------:R-:W-:-:S05]  /*11010*/  @!P0 IMAD.MOV.U32 R3, RZ, RZ, R223 ;  /* 0x000000ffff038224 */ /* 0x000fca00078e00df */
[----:B------:R1:W4:Y:S02]  /*11020*/  @!P0 LDG.E.U8 R169, desc[UR14][R2.64] ;  /* 0x0000000e02a98981 */ /* 0x000324000c1e1100 */
[----:B-1----:R-:W-:Y:S02]  /*11030*/  @!P0 IMAD.MOV.U32 R2, RZ, RZ, R248 ;  /* 0x000000ffff028224 */ /* 0x002fe400078e00f8 */
[----:B------:R-:W-:Y:S01]  /*11040*/  @!P0 IMAD.MOV.U32 R3, RZ, RZ, R247 ;  /* 0x000000ffff038224 */ /* 0x000fe200078e00f7 */
[----:B0-----:R-:W4:Y:S04]  /*11050*/  LDL.LU R248, [R1+0x384] ;  /* 0x0003840001f87983 */ /* 0x001f280000300800 */
[----:B------:R0:W4:Y:S04]  /*11060*/  @!P0 LDG.E.U8 R168, desc[UR14][R2.64] ;  /* 0x0000000e02a88981 */ /* 0x000128000c1e1100 */
[----:B------:R1:W-:Y:S01]  /*11070*/  STL [R1+0x828], R247 ;  /* 0x000828f701007387 */ /* 0x0003e20000100800 */
[----:B0-----:R-:W-:-:S02]  /*11080*/  @!P0 IMAD.MOV.U32 R2, RZ, RZ, R240 ;  /* 0x000000ffff028224 */ /* 0x001fc400078e00f0 */
[----:B------:R-:W-:Y:S01]  /*11090*/  @!P0 IMAD.MOV.U32 R3, RZ, RZ, R239 ;  /* 0x000000ffff038224 */ /* 0x000fe200078e00ef */
[----:B-1----:R-:W4:Y:S04]  /*110a0*/  LDL.LU R247, [R1+0x3a0] ;  /* 0x0003a00001f77983 */ /* 0x002f280000300800 */
[----:B------:R0:W-:Y:S04]  /*110b0*/  STL [R1+0x834], R240 ;  /* 0x000834f001007387 */ /* 0x0001e80000100800 */
[----:B------:R1:W4:Y:S04]  /*110c0*/  @!P0 LDG.E.U8 R167, desc[UR14][R2.64] ;  /* 0x0000000e02a78981 */ /* 0x000328000c1e1100 */
[----:B0-----:R-:W4:Y:S01]  /*110d0*/  LDL.LU R240, [R1+0x3a4] ;  /* 0x0003a40001f07983 */ /* 0x001f220000300800 */
[----:B-1----:R-:W-:-:S03]  /*110e0*/  @!P0 IMAD.MOV.U32 R2, RZ, RZ, R232 ;  /* 0x000000ffff028224 */ /* 0x002fc600078e00e8 */
[----:B------:R0:W-:Y:S01]  /*110f0*/  STL [R1+0x830], R239 ;  /* 0x000830ef01007387 */ /* 0x0001e20000100800 */
[----:B------:R-:W-:-:S05]  /*11100*/  @!P0 IMAD.MOV.U32 R3, RZ, RZ, R231 ;  /* 0x000000ffff038224 */ /* 0x000fca00078e00e7 */
[----:B------:R3:W4:Y:S04]  /*11110*/  @!P0 LDG.E.U8 R166, desc[UR14][R2.64] ;  /* 0x0000000e02a68981 */ /* 0x000728000c1e1100 */
[----:B0-----:R-:W4:Y:S04]  /*11120*/  LDL.LU R239, [R1+0x3c0] ;  /* 0x0003c00001ef7983 */ /* 0x001f280000300800 */
[----:B------:R0:W-:Y:S04]  /*11130*/  STL [R1+0x83c], R232 ;  /* 0x00083ce801007387 */ /* 0x0001e80000100800 */
[----:B0-----:R-:W4:Y:S04]  /*11140*/  LDL.LU R232, [R1+0x3c4] ;  /* 0x0003c40001e87983 */ /* 0x001f280000300800 */
[----:B------:R0:W-:Y:S01]  /*11150*/  STL [R1+0x838], R231 ;  /* 0x000838e701007387 */ /* 0x0001e20000100800 */
[----:B---3--:R-:W-:-:S03]  /*11160*/  @!P0 IMAD.MOV.U32 R3, RZ, RZ, R33 ;  /* 0x000000ffff038224 */ /* 0x008fc600078e0021 */
[----:B0-----:R-:W3:Y:S04]  /*11170*/  LDL.LU R231, [R1+0x3e0] ;  /* 0x0003e00001e77983 */ /* 0x001ee80000300800 */
[----:B------:R-:W3:Y:S04]  /*11180*/  LDL R33, [R1+0x4e0] ;  /* 0x0004e00001217983 */ /* 0x000ee80000100800 */
[----:B------:R-:W3:Y:S04]  /*11190*/  LDL R46, [R1+0x4c0] ;  /* 0x0004c000012e7983 */ /* 0x000ee80000100800 */
[----:B------:R-:W3:Y:S01]  /*111a0*/  LDL R45, [R1+0x4c4] ;  /* 0x0004c400012d7983 */ /* 0x000ee20000100800 */
[----:B--2---:R-:W-:-:S03]  /*111b0*/  @!P0 IMAD.MOV.U32 R2, RZ, RZ, R32 ;  /* 0x000000ffff028224 */ /* 0x004fc600078e0020 */
[----:B------:R-:W2:Y:S01]  /*111c0*/  LDL R32, [R1+0x4e4] ;  /* 0x0004e40001207983 */ /* 0x000ea20000100800 */
[----:B------:R-:W-:-:S03]  /*111d0*/  PRMT R165, RZ, 0x7610, R165 ;  /* 0x00007610ffa57816 */ /* 0x000fc600000000a5 */
[----:B------:R0:W-:Y:S04]  /*111e0*/  STS.U8 [R228+UR12+0xe80], R184 ;  /* 0x000e80b8e4007988 */ /* 0x0001e8000800000c */
[----:B------:R1:W-:Y:S04]  /*111f0*/  STS.U8 [R228+UR12+0xc80], R164 ;  /* 0x000c80a4e4007988 */ /* 0x0003e8000800000c */
[----:B------:R1:W2:Y:S04]  /*11200*/  @!P0 LDG.E.U8 R165, desc[UR14][R2.64] ;  /* 0x0000000e02a58981 */ /* 0x0002a8000c1e1100 */
[----:B0-----:R-:W2:Y:S04]  /*11210*/  LDL.LU R184, [R1+0x200] ;  /* 0x0002000001b87983 */ /* 0x001ea80000300800 */
[----:B------:R-:W2:Y:S04]  /*11220*/  LDL R44, [R1+0x4a0] ;  /* 0x0004a000012c7983 */ /* 0x000ea80000100800 */
[----:B------:R-:W2:Y:S01]  /*11230*/  LDL R43, [R1+0x4a4] ;  /* 0x0004a400012b7983 */ /* 0x000ea20000100800 */
[----:B-1----:R-:W-:Y:S01]  /*11240*/  PRMT R164, RZ, 0x7610, R164 ;  /* 0x00007610ffa47816 */ /* 0x002fe200000000a4 */
[----:B------:R-:W-:-:S02]  /*11250*/  @!P0 IMAD.MOV.U32 R2, RZ, RZ, R40 ;  /* 0x000000ffff028224 */ /* 0x000fc400078e0028 */
[----:B------:R-:W-:Y:S01]  /*11260*/  @!P0 IMAD.MOV.U32 R3, RZ, RZ, R41 ;  /* 0x000000ffff038224 */ /* 0x000fe200078e0029 */
[----:B------:R-:W2:Y:S04]  /*11270*/  LDL R42, [R1+0x480] ;  /* 0x00048000012a7983 */ /* 0x000ea80000100800 */
[----:B------:R-:W2:Y:S04]  /*11280*/  LDL R41, [R1+0x484] ;  /* 0x0004840001297983 */ /* 0x000ea80000100800 */
[----:B------:R0:W-:Y:S04]  /*11290*/  STS.U8 [R228+UR12+0xa80], R163 ;  /* 0x000a80a3e4007988 */ /* 0x0001e8000800000c */
[----:B------:R4:W2:Y:S04]  /*112a0*/  @!P0 LDG.E.U8 R164, desc[UR14][R2.64] ;  /* 0x0000000e02a48981 */ /* 0x0008a8000c1e1100 */
[----:B------:R-:W2:Y:S01]  /*112b0*/  LDL R40, [R1+0x460] ;  /* 0x0004600001287983 */ /* 0x000ea20000100800 */
[----:B0-----:R-:W-:Y:S01]  /*112c0*/  PRMT R163, RZ, 0x7610, R163 ;  /* 0x00007610ffa37816 */ /* 0x001fe200000000a3 */
[----:B----4-:R-:W-:-:S02]  /*112d0*/  @!P0 IMAD.MOV.U32 R2, RZ, RZ, R38 ;  /* 0x000000ffff028224 */ /* 0x010fc400078e0026 */
[----:B------:R-:W-:Y:S01]  /*112e0*/  @!P0 IMAD.MOV.U32 R3, RZ, RZ, R39 ;  /* 0x000000ffff038224 */ /* 0x000fe200078e0027 */
[----:B------:R0:W-:Y:S04]  /*112f0*/  STS.U8 [R228+UR12+0x880], R162 ;  /* 0x000880a2e4007988 */ /* 0x0001e8000800000c */
[----:B------:R-:W4:Y:S04]  /*11300*/  LDL R39, [R1+0x464] ;  /* 0x0004640001277983 */ /* 0x000f280000100800 */
[----:B------:R1:W4:Y:S01]  /*11310*/  @!P0 LDG.E.U8 R163, desc[UR14][R2.64] ;  /* 0x0000000e02a38981 */ /* 0x000322000c1e1100 */
[----:B0-----:R-:W-:-:S03]  /*11320*/  PRMT R162, RZ, 0x7610, R162 ;  /* 0x00007610ffa27816 */ /* 0x001fc600000000a2 */
[----:B------:R-:W4:Y:S01]  /*11330*/  LDL R38, [R1+0x440] ;  /* 0x0004400001267983 */ /* 0x000f220000100800 */
[----:B-1----:R-:W-:Y:S02]  /*11340*/  @!P0 IMAD.MOV.U32 R2, RZ, RZ, R36 ;  /* 0x000000ffff028224 */ /* 0x002fe400078e0024 */
        /* <DEDUP_REMOVED lines=8> */
[----:B------:R-:W4:Y:S04]  /*113d0*/  LDL R34, [R1+0x400] ;  /* 0x0004000001227983 */ /* 0x000f280000100800 */
[----:B------:R-:W4:Y:S04]  /*113e0*/  LDL R35, [R1+0x424] ;  /* 0x0004240001237983 */ /* 0x000f280000100800 */
[----:B------:R3:W4:Y:S02]  /*113f0*/  @!P0 LDG.E.U8 R161, desc[UR14][R2.64] ;  /* 0x0000000e02a18981 */ /* 0x000724000c1e1100 */
[----:B---3--:R-:W-:-:S02]  /*11400*/  @!P0 IMAD.MOV.U32 R3, RZ, RZ, R33 ;  /* 0x000000ffff038224 */ /* 0x008fc400078e0021 */
[----:B------:R-:W3:Y:S01]  /*11410*/  LDL R33, [R1+0x404] ;  /* 0x0004040001217983 */ /* 0x000ee20000100800 */
[----:B--2---:R-:W-:-:S03]  /*11420*/  @!P0 IMAD.MOV.U32 R2, RZ, RZ, R32 ;  /* 0x000000ffff028224 */ /* 0x004fc600078e0020 */
[----:B------:R-:W2:Y:S04]  /*11430*/  LDL R32, [R1+0x3e4] ;  /* 0x0003e40001207983 */ /* 0x000ea80000100800 */
[----:B------:R0:W-:Y:S04]  /*11440*/  STS.U8 [R228+UR12+0x480], R160 ;  /* 0x000480a0e4007988 */ /* 0x0001e8000800000c */
[----:B------:R1:W-:Y:S01]  /*11450*/  STS.U8 [R228+UR12+0x280], R159 ;  /* 0x0002809fe4007988 */ /* 0x0003e2000800000c */
[----:B0-----:R-:W-:Y:S02]  /*11460*/  PRMT R160, RZ, 0x7610, R160 ;  /* 0x00007610ffa07816 */ /* 0x001fe400000000a0 */
[----:B-1----:R-:W-:-:S04]  /*11470*/  PRMT R159, RZ, 0x7610, R159 ;  /* 0x00007610ff9f7816 */ /* 0x002fc8000000009f */
[----:B------:R0:W2:Y:S04]  /*11480*/  @!P0 LDG.E.U8 R160, desc[UR14][R2.64] ;  /* 0x0000000e02a08981 */ /* 0x0000a8000c1e1100 */
[----:B------:R1:W-:Y:S01]  /*11490*/  STS.U8 [R228+UR12+0x80], R158 ;  /* 0x0000809ee4007988 */ /* 0x0003e2000800000c */
[----:B0-----:R-:W-:Y:S02]  /*114a0*/  @!P0 IMAD.MOV.U32 R2, RZ, RZ, R45 ;  /* 0x000000ffff028224 */ /* 0x001fe400078e002d */
[----:B------:R-:W-:Y:S01]  /*114b0*/  @!P0 IMAD.MOV.U32 R3, RZ, RZ, R46 ;  /* 0x000000ffff038224 */ /* 0x000fe200078e002e */
[----:B-1----:R-:W-:-:S04]  /*114c0*/  PRMT R158, RZ, 0x7610, R158 ;  /* 0x00007610ff9e7816 */ /* 0x002fc8000000009e */
        /* <DEDUP_REMOVED lines=10> */
[----:B----4-:R-:W-:Y:S02]  /*11570*/  @!P0 IMAD.MOV.U32 R2, RZ, RZ, R39 ;  /* 0x000000ffff028224 */ /* 0x010fe400078e0027 */
[----:B------:R-:W-:-:S05]  /*11580*/  @!P0 IMAD.MOV.U32 R3, RZ, RZ, R40 ;  /* 0x000000ffff038224 */ /* 0x000fca00078e0028 */
[----:B------:R0:W4:Y:S01]  /*11590*/  @!P0 LDG.E.U8 R155, desc[UR14][R2.64] ;  /* 0x0000000e029b8981 */ /* 0x000122000c1e1100 */
[----:B------:R-:W-:Y:S01]  /*115a0*/  PRMT R153, RZ, 0x7610, R153 ;  /* 0x00007610ff997816 */ /* 0x000fe20000000099 */
[----:B0-----:R-:W-:Y:S02]  /*115b0*/  @!P0 IMAD.MOV.U32 R2, RZ, RZ, R37 ;  /* 0x000000ffff028224 */ /* 0x001fe400078e0025 */
[----:B------:R-:W-:-:S05]  /*115c0*/  @!P0 IMAD.MOV.U32 R3, RZ, RZ, R38 ;  /* 0x000000ffff038224 */ /* 0x000fca00078e0026 */
[----:B------:R0:W4:Y:S01]  /*115d0*/  @!P0 LDG.E.U8 R154, desc[UR14][R2.64] ;  /* 0x0000000e029a8981 */ /* 0x000122000c1e1100 */
[----:B------:R-:W-:-:S03]  /*115e0*/  PRMT R152, RZ, 0x7610, R152 ;  /* 0x00007610ff987816 */ /* 0x000fc60000000098 */
[----:B------:R1:W-:Y:S01]  /*115f0*/  STS.U8 [R228+UR12+0x1680], R190 ;  /* 0x001680bee4007988 */ /* 0x0003e2000800000c */
[----:B0-----:R-:W-:Y:S02]  /*11600*/  @!P0 IMAD.MOV.U32 R2, RZ, RZ, R35 ;  /* 0x000000ffff028224 */ /* 0x001fe400078e0023 */
[----:B------:R-:W-:Y:S01]  /*11610*/  @!P0 IMAD.MOV.U32 R3, RZ, RZ, R36 ;  /* 0x000000ffff038224 */ /* 0x000fe200078e0024 */
[----:B------:R0:W-:Y:S04]  /*11620*/  STS.U8 [R228+UR12+0x1a80], R192 ;  /* 0x001a80c0e4007988 */ /* 0x0001e8000800000c */
[----:B------:R0:W4:Y:S04]  /*11630*/  @!P0 LDG.E.U8 R153, desc[UR14][R2.64] ;  /* 0x0000000e02998981 */ /* 0x000128000c1e1100 */
[----:B-1----:R-:W4:Y:S04]  /*11640*/  LDL.LU R190, [R1+0x220] ;  /* 0x0002200001be7983 */ /* 0x002f280000300800 */
[----:B0-----:R-:W4:Y:S01]  /*11650*/  LDL.LU R192, [R1+0x204] ;  /* 0x0002040001c07983 */ /* 0x001f220000300800 */
[----:B------:R-:W-:-:S03]  /*11660*/  @!P0 IMAD.MOV.U32 R3, RZ, RZ, R34 ;  /* 0x000000ffff038224 */ /* 0x000fc600078e0022 */
[----:B------:R0:W-:Y:S04]  /*11670*/  STS.U8 [R228+UR12+0x2080], R196 ;  /* 0x002080c4e4007988 */ /* 0x0001e8000800000c */
[----:B------:R1:W-:Y:S04]  /*11680*/  STS.U8 [R228+UR12+0x2280], R197 ;  /* 0x002280c5e4007988 */ /* 0x0003e8000800000c */
[----:B------:R1:W-:Y:S01]  /*11690*/  STS.U8 [R228+UR12+0x2480], R202 ;  /* 0x002480cae4007988 */ /* 0x0003e2000800000c */
[----:B0-----:R-:W-:-:S03]  /*116a0*/  IMAD.MOV.U32 R196, RZ, RZ, R25 ;  /* 0x000000ffffc47224 */ /* 0x001fc600078e0019 */
[----:B------:R0:W-:Y:S01]  /*116b0*/  STS.U8 [R228+UR12+0x1c80], R193 ;  /* 0x001c80c1e4007988 */ /* 0x0001e2000800000c */
[----:B-1----:R-:W-:-:S03]  /*116c0*/  IMAD.MOV.U32 R197, RZ, RZ, R24 ;  /* 0x000000ffffc57224 */ /* 0x002fc600078e0018 */
[----:B------:R1:W-:Y:S04]  /*116d0*/  STS.U8 [R228+UR12+0x1e80], R195 ;  /* 0x001e80c3e4007988 */ /* 0x0003e8000800000c */
[----:B------:R-:W4:Y:S01]  /*116e0*/  LDL.LU R202, [R1+0x240] ;  /* 0x0002400001ca7983 */ /* 0x000f220000300800 */
[----:B0-----:R-:W-:-:S03]  /*116f0*/  IMAD.MOV.U32 R193, RZ, RZ, R27 ;  /* 0x000000ffffc17224 */ /* 0x001fc600078e001b */
[----:B------:R0:W-:Y:S01]  /*11700*/  STS.U8 [R228+UR12+0x1480], R188 ;  /* 0x001480bce4007988 */ /* 0x0001e2000800000c */
[----:B-1----:R-:W-:-:S03]  /*11710*/  IMAD.MOV.U32 R195, RZ, RZ, R26 ;  /* 0x000000ffffc37224 */ /* 0x002fc600078e001a */
[----:B------:R1:W-:Y:S04]  /*11720*/  STS.U8 [R228+UR12+0x1880], R191 ;  /* 0x001880bfe4007988 */ /* 0x0003e8000800000c */
[----:B------:R-:W4:Y:S01]  /*11730*/  LDL.LU.64 R24, [R1] ;  /* 0x0000000001187983 */ /* 0x000f220000300a00 */
[----:B0-----:R-:W-:-:S03]  /*11740*/  IMAD.MOV.U32 R188, RZ, RZ, R29 ;  /* 0x000000ffffbc7224 */ /* 0x001fc600078e001d */
[----:B------:R0:W-:Y:S01]  /*11750*/  STS.U8 [R228+UR12+0x1080], R186 ;  /* 0x001080bae4007988 */ /* 0x0001e2000800000c */
[----:B-1----:R-:W-:-:S03]  /*11760*/  IMAD.MOV.U32 R191, RZ, RZ, R28 ;  /* 0x000000ffffbf7224 */ /* 0x002fc600078e001c */
[----:B------:R1:W-:Y:S04]  /*11770*/  STS.U8 [R228+UR12+0x1280], R187 ;  /* 0x001280bbe4007988 */ /* 0x0003e8000800000c */
[----:B------:R-:W4:Y:S01]  /*11780*/  LDL.LU.64 R26, [R1+0x8] ;  /* 0x00000800011a7983 */ /* 0x000f220000300a00 */
[----:B0-----:R-:W-:-:S03]  /*11790*/  IMAD.MOV.U32 R186, RZ, RZ, R31 ;  /* 0x000000ffffba7224 */ /* 0x001fc600078e001f */
[----:B------:R-:W4:Y:S01]  /*117a0*/  LDL.LU.64 R28, [R1+0x10] ;  /* 0x00001000011c7983 */ /* 0x000f220000300a00 */
[----:B-1----:R-:W-:-:S03]  /*117b0*/  IMAD.MOV.U32 R187, RZ, RZ, R30 ;  /* 0x000000ffffbb7224 */ /* 0x002fc600078e001e */
[----:B------:R-:W4:Y:S01]  /*117c0*/  LDL.LU.64 R30, [R1+0x18] ;  /* 0x00001800011e7983 */ /* 0x000f220000300a00 */
[----:B------:R-:W-:Y:S01]  /*117d0*/  PRMT R23, RZ, 0x7610, R23 ;  /* 0x00007610ff177816 */ /* 0x000fe20000000017 */
[----:B---3--:R-:W-:-:S05]  /*117e0*/  @!P0 IMAD.MOV.U32 R2, RZ, RZ, R33 ;  /* 0x000000ffff028224 */ /* 0x008fca00078e0021 */
[----:B------:R2:W3:Y:S02]  /*117f0*/  @!P0 LDG.E.U8 R152, desc[UR14][R2.64] ;  /* 0x0000000e02988981 */ /* 0x0004e4000c1e1100 */
[----:B--2---:R-:W-:Y:S02]  /*11800*/  @!P0 IMAD.MOV.U32 R2, RZ, RZ, R32 ;  /* 0x000000ffff028224 */ /* 0x004fe400078e0020 */
[----:B------:R-:W2:Y:S04]  /*11810*/  LDL.LU.64 R32, [R1+0x20] ;  /* 0x0000200001207983 */ /* 0x000ea80000300a00 */
        /* <DEDUP_REMOVED lines=48> */
[----:B------:R-:W2:Y:S01]  /*11b20*/  LDL.LU.64 R130, [R1+0x1a8] ;  /* 0x0001a80001827983 */ /* 0x000ea20000300a00 */
[----:B------:R-:W-:-:S03]  /*11b30*/  @!P0 IMAD.MOV.U32 R3, RZ, RZ, R231 ;  /* 0x000000ffff038224 */ /* 0x000fc600078e00e7 */
        /* <DEDUP_REMOVED lines=9> */
[----:B------:R0:W2:Y:S04]  /*11bd0*/  @!P0 LDG.E.U8 R23, desc[UR14][R2.64] ;  /* 0x0000000e02178981 */ /* 0x0000a8000c1e1100 */
[----:B------:R-:W2:Y:S01]  /*11be0*/  LDL.LU.64 R150, [R1+0x1f8] ;  /* 0x0001f80001967983 */ /* 0x000ea20000300a00 */
[----:B0-----:R-:W-:-:S03]  /*11bf0*/  IMAD.MOV.U32 R3, RZ, RZ, R13 ;  /* 0x000000ffff037224 */ /* 0x001fc600078e000d */
[----:B------:R-:W4:Y:S01]  /*11c00*/  LDL.LU R13, [R1+0xaf0] ;  /* 0x000af000010d7983 */ /* 0x000f220000300800 */
[----:B------:R-:W-:Y:S01]  /*11c10*/  PRMT R22, RZ, 0x7610, R22 ;  /* 0x00007610ff167816 */ /* 0x000fe20000000016 */
[----:B------:R-:W-:Y:S02]  /*11c20*/  @!P0 IMAD.MOV.U32 R2, RZ, RZ, R232 ;  /* 0x000000ffff028224 */ /* 0x000fe400078e00e8 */
[----:B------:R0:W-:Y:S01]  /*11c30*/  STS.U8 [R228+UR12+0x2680], R203 ;  /* 0x002680cbe4007988 */ /* 0x0001e2000800000c */
[----:B------:R-:W-:Y:S01]  /*11c40*/  PRMT R21, RZ, 0x7610, R21 ;  /* 0x00007610ff157816 */ /* 0x000fe20000000015 */
[----:B0-----:R-:W-:Y:S02]  /*11c50*/  IMAD.MOV.U32 R203, RZ, RZ, R3 ;  /* 0x000000ffffcb7224 */ /* 0x001fe400078e0003 */
        /* <DEDUP_REMOVED lines=10> */
[----:B------:R-:W-:-:S03]  /*11d00*/  PRMT R18, RZ, 0x7610, R18 ;  /* 0x00007610ff127816 */ /* 0x000fc60000000012 */
[----:B------:R1:W-:Y:S01]  /*11d10*/  STS.U8 [R228+UR12+0x2c80], R207 ;  /* 0x002c80cfe4007988 */ /* 0x0003e2000800000c */
[----:B0-----:R-:W-:Y:S02]  /*11d20*/  @!P0 IMAD.MOV.U32 R2, RZ, RZ, R251 ;  /* 0x000000ffff028224 */ /* 0x001fe400078e00fb */
[----:B------:R-:W-:Y:S01]  /*11d30*/  @!P0 IMAD.MOV.U32 R3, RZ, RZ, R250 ;  /* 0x000000ffff038224 */ /* 0x000fe200078e00fa */
[----:B------:R0:W-:Y:S01]  /*11d40*/  STS.U8 [R228+UR12+0x2e80], R208 ;  /* 0x002e80d0e4007988 */ /* 0x0001e2000800000c */
[----:B-1----:R-:W-:Y:S02]  /*11d50*/  IMAD.MOV.U32 R207, RZ, RZ, R197 ;  /* 0x000000ffffcf7224 */ /* 0x002fe400078e00c5 */
[----:B------:R-:W-:Y:S01]  /*11d60*/  IMAD.MOV.U32 R197, RZ, RZ, R193 ;  /* 0x000000ffffc57224 */ /* 0x000fe200078e00c1 */
[----:B------:R1:W2:Y:S01]  /*11d70*/  @!P0 LDG.E.U8 R19, desc[UR14][R2.64] ;  /* 0x0000000e02138981 */ /* 0x0002a2000c1e1100 */
[----:B------:R-:W-:-:S03]  /*11d80*/  IMAD.MOV.U32 R193, RZ, RZ, R187 ;  /* 0x000000ffffc17224 */ /* 0x000fc600078e00bb */
[----:B------:R3:W-:Y:S01]  /*11d90*/  STS.U8 [R228+UR12+0x2880], R204 ;  /* 0x002880cce4007988 */ /* 0x0007e2000800000c */
[----:B0-----:R-:W-:-:S03]  /*11da0*/  IMAD.MOV.U32 R208, RZ, RZ, R203 ;  /* 0x000000ffffd07224 */ /* 0x001fc600078e00cb */
[----:B------:R0:W-:Y:S01]  /*11db0*/  STS.U8 [R228+UR12+0x2a80], R206 ;  /* 0x002a80cee4007988 */ /* 0x0001e2000800000c */
[----:B------:R-:W-:Y:S02]  /*11dc0*/  IMAD.MOV.U32 R203, RZ, RZ, R196 ;  /* 0x000000ffffcb7224 */ /* 0x000fe400078e00c4 */
[----:B-1----:R-:W-:Y:S02]  /*11dd0*/  @!P0 IMAD.MOV.U32 R2, RZ, RZ, R0 ;  /* 0x000000ffff028224 */ /* 0x002fe400078e0000 */
[----:B------:R-:W-:Y:S02]  /*11de0*/  @!P0 IMAD.MOV.U32 R3, RZ, RZ, R234 ;  /* 0x000000ffff038224 */ /* 0x000fe400078e00ea */
[----:B---3--:R-:W-:Y:S02]  /*11df0*/  IMAD.MOV.U32 R204, RZ, RZ, R195 ;  /* 0x000000ffffcc7224 */ /* 0x008fe400078e00c3 */
[----:B------:R-:W-:Y:S01]  /*11e00*/  IMAD.MOV.U32 R196, RZ, RZ, R191 ;  /* 0x000000ffffc47224 */ /* 0x000fe200078e00bf */
[----:B0-----:R-:W3:Y:S01]  /*11e10*/  LDL.LU R206, [R1+0x224] ;  /* 0x0002240001ce7983 */ /* 0x001ee20000300800 */
[----:B------:R-:W-:-:S02]  /*11e20*/  IMAD.MOV.U32 R195, RZ, RZ, R188 ;  /* 0x000000ffffc37224 */ /* 0x000fc400078e00bc */
[----:B------:R-:W-:Y:S01]  /*11e30*/  IMAD.MOV.U32 R187, RZ, RZ, R227 ;  /* 0x000000ffffbb7224 */ /* 0x000fe200078e00e3 */
[----:B------:R0:W2:Y:S01]  /*11e40*/  @!P0 LDG.E.U8 R18, desc[UR14][R2.64] ;  /* 0x0000000e02128981 */ /* 0x0000a2000c1e1100 */
[----:B------:R-:W-:Y:S02]  /*11e50*/  IMAD.MOV.U32 R191, RZ, RZ, R186 ;  /* 0x000000ffffbf7224 */ /* 0x000fe400078e00ba */
[----:B------:R-:W-:Y:S01]  /*11e60*/  IMAD.MOV.U32 R188, RZ, RZ, R237 ;  /* 0x000000ffffbc7224 */ /* 0x000fe200078e00ed */
[----:B------:R-:W3:Y:S04]  /*11e70*/  LDL.LU R227, [R1+0x280] ;  /* 0x0002800001e37983 */ /* 0x000ee80000300800 */
[----:B------:R-:W2:Y:S01]  /*11e80*/  LDL.LU R237, [R1+0x264] ;  /* 0x0002640001ed7983 */ /* 0x000ea20000300800 */
[----:B----4-:R-:W-:-:S03]  /*11e90*/  IMAD.MOV.U32 R186, RZ, RZ, R13 ;  /* 0x000000ffffba7224 */ /* 0x010fc600078e000d */
[----:B------:R-:W4:Y:S04]  /*11ea0*/  LDL.LU R13, [R1+0x2a0] ;  /* 0x0002a000010d7983 */ /* 0x000f280000300800 */
[----:B------:R-:W3:Y:S01]  /*11eb0*/  LDL.LU R3, [R1+0x258] ;  /* 0x0002580001037983 */ /* 0x000ee20000300800 */
[----:B------:R-:W-:Y:S01]  /*11ec0*/  PRMT R17, RZ, 0x7610, R17 ;  /* 0x00007610ff117816 */ /* 0x000fe20000000011 */
[----:B0-----:R-:W-:Y:S02]  /*11ed0*/  @!P0 IMAD.MOV.U32 R2, RZ, RZ, R244 ;  /* 0x000000ffff028224 */ /* 0x001fe400078e00f4 */
[----:B------:R3:W-:Y:S01]  /*11ee0*/  STS.U8 [R228+UR12+0x3080], R210 ;  /* 0x003080d2e4007988 */ /* 0x0007e2000800000c */
[----:B------:R-:W-:Y:S01]  /*11ef0*/  PRMT R16, RZ, 0x7610, R16 ;  /* 0x00007610ff107816 */ /* 0x000fe20000000010 */
[----:B---3--:R-:W-:-:S02]  /*11f00*/  IMAD.MOV.U32 R210, RZ, RZ, R3 ;  /* 0x000000ffffd27224 */ /* 0x008fc400078e0003 */
[----:B------:R-:W-:-:S05]  /*11f10*/  @!P0 IMAD.MOV.U32 R3, RZ, RZ, R242 ;  /* 0x000000ffff038224 */ /* 0x000fca00078e00f2 */
[----:B------:R0:W3:Y:S02]  /*11f20*/  @!P0 LDG.E.U8 R17, desc[UR14][R2.64] ;  /* 0x0000000e02118981 */ /* 0x0000e4000c1e1100 */
[----:B0-----:R-:W-:Y:S02]  /*11f30*/  IMAD.MOV.U32 R3, RZ, RZ, R245 ;  /* 0x000000ffff037224 */ /* 0x001fe400078e00f5 */
[----:B------:R-:W2:Y:S01]  /*11f40*/  LDL.LU R245, [R1+0xaec] ;  /* 0x000aec0001f57983 */ /* 0x000ea20000300800 */
[----:B------:R-:W-:-:S03]  /*11f50*/  @!P0 IMAD.MOV.U32 R2, RZ, RZ, R252 ;  /* 0x000000ffff028224 */ /* 0x000fc600078e00fc */
[----:B------:R0:W-:Y:S01]  /*11f60*/  STS.U8 [R228+UR12+0x3280], R211 ;  /* 0x003280d3e4007988 */ /* 0x0001e2000800000c */
[----:B------:R-:W-:Y:S01]  /*11f70*/  PRMT R15, RZ, 0x7610, R15 ;  /* 0x00007610ff0f7816 */ /* 0x000fe2000000000f */
[----:B0-----:R-:W-:Y:S02]  /*11f80*/  IMAD.MOV.U32 R211, RZ, RZ, R3 ;  /* 0x000000ffffd37224 */ /* 0x001fe400078e0003 */
[----:B------:R-:W-:Y:S01]  /*11f90*/  @!P0 IMAD.MOV.U32 R3, RZ, RZ, R241 ;  /* 0x000000ffff038224 */ /* 0x000fe200078e00f1 */
[----:B------:R0:W-:Y:S04]  /*11fa0*/  STS.U8 [R228+UR12+0x3480], R217 ;  /* 0x003480d9e4007988 */ /* 0x0001e8000800000c */
[----:B------:R1:W3:Y:S04]  /*11fb0*/  @!P0 LDG.E.U8 R16, desc[UR14][R2.64] ;  /* 0x0000000e02108981 */ /* 0x0002e8000c1e1100 */
[----:B0-----:R-:W3:Y:S01]  /*11fc0*/  LDL.LU R217, [R1+0x260] ;  /* 0x0002600001d97983 */ /* 0x001ee20000300800 */
[----:B-1----:R-:W-:-:S02]  /*11fd0*/  @!P0 IMAD.MOV.U32 R2, RZ, RZ, R233 ;  /* 0x000000ffff028224 */ /* 0x002fc400078e00e9 */
[----:B------:R-:W-:-:S05]  /*11fe0*/  @!P0 IMAD.MOV.U32 R3, RZ, RZ, R230 ;  /* 0x000000ffff038224 */ /* 0x000fca00078e00e6 */
[----:B------:R0:W3:Y:S01]  /*11ff0*/  @!P0 LDG.E.U8 R15, desc[UR14][R2.64] ;  /* 0x0000000e020f8981 */ /* 0x0000e2000c1e1100 */
[----:B------:R-:W-:-:S03]  /*12000*/  PRMT R12, RZ, 0x7610, R12 ;  /* 0x00007610ff0c7816 */ /* 0x000fc6000000000c */
[----:B------:R1:W-:Y:S01]  /*12010*/  STS.U8 [R228+UR12+0x3680], R216 ;  /* 0x003680d8e4007988 */ /* 0x0003e2000800000c */
[----:B0-----:R-:W-:-:S03]  /*12020*/  @!P0 IMAD.MOV.U32 R2, RZ, RZ, R249 ;  /* 0x000000ffff028224 */ /* 0x001fc600078e00f9 */
[----:B------:R0:W-:Y:S01]  /*12030*/  STS.U8 [R228+UR12+0x3a80], R214 ;  /* 0x003a80d6e4007988 */ /* 0x0001e2000800000c */
[----:B--2---:R-:W-:-:S03]  /*12040*/  IMAD.MOV.U32 R3, RZ, RZ, R245 ;  /* 0x000000ffff037224 */ /* 0x004fc600078e00f5 */
[----:B------:R-:W2:Y:S01]  /*12050*/  LDL.LU R245, [R1+0xae8] ;  /* 0x000ae80001f57983 */ /* 0x000ea20000300800 */
[----:B-1----:R-:W-:Y:S02]  /*12060*/  IMAD.MOV.U32 R216, RZ, RZ, R3 ;  /* 0x000000ffffd87224 */ /* 0x002fe400078e0003 */
[----:B------:R-:W-:-:S05]  /*12070*/  @!P0 IMAD.MOV.U32 R3, RZ, RZ, R243 ;  /* 0x000000ffff038224 */ /* 0x000fca00078e00f3 */
[----:B------:R1:W2:Y:S02]  /*12080*/  @!P0 LDG.E.U8 R12, desc[UR14][R2.64] ;  /* 0x0000000e020c8981 */ /* 0x0002a4000c1e1100 */
[----:B-1----:R-:W-:Y:S02]  /*12090*/  IMAD.MOV.U32 R3, RZ, RZ, R14 ;  /* 0x000000ffff037224 */ /* 0x002fe400078e000e */
[----:B------:R-:W2:Y:S04]  /*120a0*/  LDL.LU R14, [R1+0xae4] ;  /* 0x000ae400010e7983 */ /* 0x000ea80000300800 */
[----:B0-----:R-:W2:Y:S01]  /*120b0*/  LDL.LU R214, [R1+0x244] ;  /* 0x0002440001d67983 */ /* 0x001ea20000300800 */
[----:B------:R-:W-:Y:S01]  /*120c0*/  PRMT R11, RZ, 0x7610, R11 ;  /* 0x00007610ff0b7816 */ /* 0x000fe2000000000b */
[----:B------:R-:W-:-:S02]  /*120d0*/  @!P0 IMAD.MOV.U32 R2, RZ, RZ, R235 ;  /* 0x000000ffff028224 */ /* 0x000fc400078e00eb */
[----:B------:R0:W-:Y:S01]  /*120e0*/  STS.U8 [R228+UR12+0x3880], R215 ;  /* 0x003880d7e4007988 */ /* 0x0001e2000800000c */
[----:B------:R-:W-:Y:S01]  /*120f0*/  PRMT R10, RZ, 0x7610, R10 ;  /* 0x00007610ff0a7816 */ /* 0x000fe2000000000a */
[----:B0-----:R-:W-:Y:S02]  /*12100*/  IMAD.MOV.U32 R215, RZ, RZ, R3 ;  /* 0x000000ffffd77224 */ /* 0x001fe400078e0003 */
[----:B----4-:R-:W-:-:S05]  /*12110*/  @!P0 IMAD.MOV.U32 R3, RZ, RZ, R13 ;  /* 0x000000ffff038224 */ /* 0x010fca00078e000d */
[----:B------:R0:W4:Y:S02]  /*12120*/  @!P0 LDG.E.U8 R11, desc[UR14][R2.64] ;  /* 0x0000000e020b8981 */ /* 0x000124000c1e1100 */
[----:B0-----:R-:W-:Y:S02]  /*12130*/  @!P0 IMAD.MOV.U32 R2, RZ, RZ, R229 ;  /* 0x000000ffff028224 */ /* 0x001fe400078e00e5 */
[----:B------:R-:W-:Y:S01]  /*12140*/  @!P0 IMAD.MOV.U32 R3, RZ, RZ, R227 ;  /* 0x000000ffff038224 */ /* 0x000fe200078e00e3 */
[----:B------:R0:W-:Y:S04]  /*12150*/  STS.U8 [R228+UR12+0x3c80], R213 ;  /* 0x003c80d5e4007988 */ /* 0x0001e8000800000c */
[----:B------:R1:W4:Y:S01]  /*12160*/  @!P0 LDG.E.U8 R10, desc[UR14][R2.64] ;  /* 0x0000000e020a8981 */ /* 0x000322000c1e1100 */
[----:B------:R-:W-:Y:S01]  /*12170*/  PRMT R9, RZ, 0x7610, R9 ;  /* 0x00007610ff097816 */ /* 0x000fe20000000009 */
[----:B-1----:R-:W-:-:S02]  /*12180*/  IMAD.MOV.U32 R3, RZ, RZ, R246 ;  /* 0x000000ffff037224 */ /* 0x002fc400078e00f6 */
[----:B------:R-:W-:Y:S01]  /*12190*/  @!P0 IMAD.MOV.U32 R2, RZ, RZ, R237 ;  /* 0x000000ffff028224 */ /* 0x000fe200078e00ed */
[----:B------:R-:W4:Y:S01]  /*121a0*/  LDL.LU R246, [R1+0xae0] ;  /* 0x000ae00001f67983 */ /* 0x000f220000300800 */
[----:B0-----:R-:W-:Y:S02]  /*121b0*/  IMAD.MOV.U32 R213, RZ, RZ, R3 ;  /* 0x000000ffffd57224 */ /* 0x001fe400078e0003 */
[----:B---3--:R-:W-:-:S05]  /*121c0*/  @!P0 IMAD.MOV.U32 R3, RZ, RZ, R217 ;  /* 0x000000ffff038224 */ /* 0x008fca00078e00d9 */
[----:B------:R2:W3:Y:S02]  /*121d0*/  @!P0 LDG.E.U8 R9, desc[UR14][R2.64] ;  /* 0x0000000e02098981 */ /* 0x0004e4000c1e1100 */
[----:B--2---:R-:W-:Y:S02]  /*121e0*/  IMAD.MOV.U32 R3, RZ, RZ, R245 ;  /* 0x000000ffff037224 */ /* 0x004fe400078e00f5 */
[----:B------:R-:W2:Y:S01]  /*121f0*/  LDL.LU R245, [R1+0xadc] ;  /* 0x000adc0001f57983 */ /* 0x000ea20000300800 */
[----:B------:R-:W-:-:S03]  /*12200*/  PRMT R8, RZ, 0x7610, R8 ;  /* 0x00007610ff087816 */ /* 0x000fc60000000008 */
[----:B------:R0:W-:Y:S02]  /*12210*/  STS.U8 [R228+UR12+0x3e80], R212 ;  /* 0x003e80d4e4007988 */ /* 0x0001e4000800000c */
[----:B0-----:R-:W-:Y:S02]  /*12220*/  IMAD.MOV.U32 R212, RZ, RZ, R3 ;  /* 0x000000ffffd47224 */ /* 0x001fe400078e0003 */
[----:B------:R-:W-:Y:S02]  /*12230*/  @!P0 IMAD.MOV.U32 R3, RZ, RZ, R202 ;  /* 0x000000ffff038224 */ /* 0x000fe400078e00ca */
[----:B------:R-:W-:-:S05]  /*12240*/  @!P0 IMAD.MOV.U32 R2, RZ, RZ, R214 ;  /* 0x000000ffff028224 */ /* 0x000fca00078e00d6 */
[----:B------:R0:W3:Y:S02]  /*12250*/  @!P0 LDG.E.U8 R8, desc[UR14][R2.64] ;  /* 0x0000000e02088981 */ /* 0x0000e4000c1e1100 */
[----:B0-----:R-:W-:Y:S02]  /*12260*/  IMAD.MOV.U32 R3, RZ, RZ, R227 ;  /* 0x000000ffff037224 */ /* 0x001fe400078e00e3 */
[----:B------:R-:W0:Y:S01]  /*12270*/  S2R R227, SR_TID.X ;  /* 0x0000000000e37919 */ /* 0x000e220000002100 */
[----:B------:R-:W-:Y:S01]  /*12280*/  PRMT R7, RZ, 0x7610, R7 ;  /* 0x00007610ff077816 */ /* 0x000fe20000000007 */
[----:B------:R-:W-:Y:S01]  /*12290*/  @!P0 IMAD.MOV.U32 R2, RZ, RZ, R206 ;  /* 0x000000ffff028224 */ /* 0x000fe200078e00ce */
[----:B------:R-:W-:Y:S02]  /*122a0*/  PRMT R6, RZ, 0x7610, R6 ;  /* 0x00007610ff067816 */ /* 0x000fe40000000006 */
[----:B0-----:R-:W-:-:S04]  /*122b0*/  LOP3.LUT R227, R227, 0x7f, RZ, 0xc0, !PT ;  /* 0x0000007fe3e37812 */ /* 0x001fc800078ec0ff */
[----:B------:R-:W-:-:S05]  /*122c0*/  LOP3.LUT R227, R227, 0x20, RZ, 0x3c, !PT ;  /* 0x00000020e3e37812 */ /* 0x000fca00078e3cff */
[----:B------:R0:W-:Y:S02]  /*122d0*/  STS.U8 [R227+UR12+0x100], R222 ;  /* 0x000100dee3007988 */ /* 0x0001e4000800000c */
[----:B0-----:R-:W-:Y:S02]  /*122e0*/  IMAD.MOV.U32 R222, RZ, RZ, R3 ;  /* 0x000000ffffde7224 */ /* 0x001fe400078e0003 */
[----:B------:R-:W-:Y:S01]  /*122f0*/  @!P0 IMAD.MOV.U32 R3, RZ, RZ, R190 ;  /* 0x000000ffff038224 */ /* 0x000fe200078e00be */
[----:B------:R0:W-:Y:S04]  /*12300*/  STS.U8 [R227+UR12+0x300], R221 ;  /* 0x000300dde3007988 */ /* 0x0001e8000800000c */
[----:B------:R1:W3:Y:S02]  /*12310*/  @!P0 LDG.E.U8 R7, desc[UR14][R2.64] ;  /* 0x0000000e02078981 */ /* 0x0002e4000c1e1100 */
[----:B-1----:R-:W-:-:S02]  /*12320*/  IMAD.MOV.U32 R3, RZ, RZ, R238 ;  /* 0x000000ffff037224 */ /* 0x002fc400078e00ee */
[----:B------:R-:W-:Y:S01]  /*12330*/  @!P0 IMAD.MOV.U32 R2, RZ, RZ, R192 ;  /* 0x000000ffff028224 */ /* 0x000fe200078e00c0 */
[----:B------:R-:W3:Y:S01]  /*12340*/  LDL.LU R238, [R1+0xad8] ;  /* 0x000ad80001ee7983 */ /* 0x000ee20000300800 */
[----:B0-----:R-:W-:Y:S02]  /*12350*/  IMAD.MOV.U32 R221, RZ, RZ, R3 ;  /* 0x000000ffffdd7224 */ /* 0x001fe400078e0003 */
[----:B------:R-:W-:Y:S01]  /*12360*/  @!P0 IMAD.MOV.U32 R3, RZ, RZ, R184 ;  /* 0x000000ffff038224 */ /* 0x000fe200078e00b8 */
[----:B------:R0:W-:Y:S04]  /*12370*/  STS.U8 [R227+UR12+0x500], R220 ;  /* 0x000500dce3007988 */ /* 0x0001e8000800000c */
[----:B------:R1:W3:Y:S01]  /*12380*/  @!P0 LDG.E.U8 R6, desc[UR14][R2.64] ;  /* 0x0000000e02068981 */ /* 0x0002e2000c1e1100 */
[----:B------:R-:W-:Y:S01]  /*12390*/  PRMT R5, RZ, 0x7610, R5 ;  /* 0x00007610ff057816 */ /* 0x000fe20000000005 */
[----:B-1----:R-:W-:-:S02]  /*123a0*/  IMAD.MOV.U32 R3, RZ, RZ, R237 ;  /* 0x000000ffff037224 */ /* 0x002fc400078e00ed */
[----:B------:R-:W3:Y:S01]  /*123b0*/  LDL.LU R237, [R1+0xad4] ;  /* 0x000ad40001ed7983 */ /* 0x000ee20000300800 */
[----:B----4-:R-:W-:Y:S02]  /*123c0*/  @!P0 IMAD.MOV.U32 R2, RZ, RZ, R246 ;  /* 0x000000ffff028224 */ /* 0x010fe400078e00f6 */
[----:B0-----:R-:W-:Y:S02]  /*123d0*/  IMAD.MOV.U32 R220, RZ, RZ, R3 ;  /* 0x000000ffffdc7224 */ /* 0x001fe400078e0003 */
[----:B--2---:R-:W-:-:S05]  /*123e0*/  @!P0 IMAD.MOV.U32 R3, RZ, RZ, R245 ;  /* 0x000000ffff038224 */ /* 0x004fca00078e00f5 */
[----:B------:R0:W2:Y:S02]  /*123f0*/  @!P0 LDG.E.U8 R5, desc[UR14][R2.64] ;  /* 0x0000000e02058981 */ /* 0x0000a4000c1e1100 */
[----:B0-----:R-:W-:Y:S02]  /*12400*/  IMAD.MOV.U32 R3, RZ, RZ, R226 ;  /* 0x000000ffff037224 */ /* 0x001fe400078e00e2 */
[----:B------:R-:W4:Y:S01]  /*12410*/  LDL.LU R226, [R1+0xad0] ;  /* 0x000ad00001e27983 */ /* 0x000f220000300800 */
[----:B------:R-:W-:-:S03]  /*12420*/  PRMT R4, RZ, 0x7610, R4 ;  /* 0x00007610ff047816 */ /* 0x000fc60000000004 */
[----:B------:R0:W-:Y:S02]  /*12430*/  STS.U8 [R227+UR12+0x700], R219 ;  /* 0x000700dbe3007988 */ /* 0x0001e4000800000c */
[----:B0-----:R-:W-:Y:S02]  /*12440*/  IMAD.MOV.U32 R219, RZ, RZ, R3 ;  /* 0x000000ffffdb7224 */ /* 0x001fe400078e0003 */
[----:B------:R0:W-:Y:S04]  /*12450*/  STS.U8 [R227+UR12+0x900], R218 ;  /* 0x000900dae3007988 */ /* 0x0001e8000800000c */
[----:B------:R1:W-:Y:S04]  /*12460*/  STS.U8 [R227+UR12+0xb00], R209 ;  /* 0x000b00d1e3007988 */ /* 0x0003e8000800000c */
[----:B------:R4:W-:Y:S01]  /*12470*/  STS.U8 [R227+UR12+0xd00], R205 ;  /* 0x000d00cde3007988 */ /* 0x0009e2000800000c */
[----:B0-----:R-:W-:-:S02]  /*12480*/  IMAD.MOV.U32 R218, RZ, RZ, R224 ;  /* 0x000000ffffda7224 */ /* 0x001fc400078e00e0 */
[----:B-1----:R-:W-:Y:S02]  /*12490*/  IMAD.MOV.U32 R209, RZ, RZ, R13 ;  /* 0x000000ffffd17224 */ /* 0x002fe400078e000d */
[----:B---3--:R-:W-:Y:S02]  /*124a0*/  @!P0 IMAD.MOV.U32 R2, RZ, RZ, R238 ;  /* 0x000000ffff028224 */ /* 0x008fe400078e00ee */
[----:B------:R-:W-:-:S05]  /*124b0*/  @!P0 IMAD.MOV.U32 R3, RZ, RZ, R237 ;  /* 0x000000ffff038224 */ /* 0x000fca00078e00ed */
[----:B------:R0:W3:Y:S02]  /*124c0*/  @!P0 LDG.E.U8 R4, desc[UR14][R2.64] ;  /* 0x0000000e02048981 */ /* 0x0000e4000c1e1100 */
[----:B0-----:R-:W-:Y:S02]  /*124d0*/  IMAD.MOV.U32 R2, RZ, RZ, R14 ;  /* 0x000000ffff027224 */ /* 0x001fe400078e000e */
[----:B------:R-:W2:Y:S01]  /*124e0*/  LDL.LU R14, [R1+0xacc] ;  /* 0x000acc00010e7983 */ /* 0x000ea20000300800 */
[----:B------:R-:W-:-:S03]  /*124f0*/  IMAD.MOV.U32 R3, RZ, RZ, R225 ;  /* 0x000000ffff037224 */ /* 0x000fc600078e00e1 */
[----:B------:R-:W3:Y:S04]  /*12500*/  LDL.LU R225, [R1+0xac8] ;  /* 0x000ac80001e17983 */ /* 0x000ee80000300800 */
[----:B------:R-:W3:Y:S04]  /*12510*/  LDL.LU R224, [R1+0xac4] ;  /* 0x000ac40001e07983 */ /* 0x000ee80000300800 */
[----:B------:R-:W3:Y:S01]  /*12520*/  LDL.LU R13, [R1+0xac0] ;  /* 0x000ac000010d7983 */ /* 0x000ee20000300800 */
[----:B----4-:R-:W-:-:S03]  /*12530*/  IMAD.MOV.U32 R205, RZ, RZ, R226 ;  /* 0x000000ffffcd7224 */ /* 0x010fc600078e00e2 */
[----:B------:R-:W4:Y:S04]  /*12540*/  LDL.LU R226, [R1+0xabc] ;  /* 0x000abc0001e27983 */ /* 0x000f280000300800 */
[----:B------:R0:W-:Y:S02]  /*12550*/  STS.U8 [R227+UR12+0x1500], R198 ;  /* 0x001500c6e3007988 */ /* 0x0001e4000800000c */
[----:B0-----:R-:W-:-:S04]  /*12560*/  IMAD.U32 R198, RZ, RZ, UR12 ;  /* 0x0000000cffc67e24 */ /* 0x001fc8000f8e00ff */
[----:B------:R-:W-:Y:S01]  /*12570*/  VIADD R198, R198, 0x4000 ;  /* 0x00004000c6c67836 */ /* 0x000fe20000000000 */
[----:B------:R-:W-:Y:S04]  /*12580*/  STS.U8 [R227+UR12+0x1300], R199 ;  /* 0x001300c7e3007988 */ /* 0x000fe8000800000c */
[----:B------:R-:W-:Y:S01]  /*12590*/  SHF.R.U32.HI R198, RZ, 0x4, R198 ;  /* 0x00000004ffc67819 */ /* 0x000fe200000116c6 */
[----:B------:R-:W-:Y:S03]  /*125a0*/  STS.U8 [R227+UR12+0x1100], R200 ;  /* 0x001100c8e3007988 */ /* 0x000fe6000800000c */
[----:B------:R-:W-:Y:S01]  /*125b0*/  SGXT.U32 R198, R198, 0xe ;  /* 0x0000000ec6c6781a */ /* 0x000fe20000000000 */
[----:B------:R2:W-:Y:S03]  /*125c0*/  STS.U8 [R227+UR12+0xf00], R201 ;  /* 0x000f00c9e3007988 */ /* 0x0005e6000800000c */
[----:B------:R-:W-:Y:S01]  /*125d0*/  R2UR UR4, R198 ;  /* 0x00000000c60472ca */ /* 0x000fe200000e0000 */
        /* <DEDUP_REMOVED lines=13> */
[----:B--2---:R-:W-:-:S03]  /*126b0*/  IMAD.MOV.U32 R201, RZ, RZ, R14 ;  /* 0x000000ffffc97224 */ /* 0x004fc600078e000e */
[----:B------:R-:W-:Y:S04]  /*126c0*/  STS.U8 [R227+UR12+0x3100], R173 ;  /* 0x003100ade3007988 */ /* 0x000fe8000800000c */
[----:B------:R-:W2:Y:S01]  /*126d0*/  LDL.LU R14, [R1+0xab8] ;  /* 0x000ab800010e7983 */ /* 0x000ea20000300800 */
[----:B---3--:R-:W-:-:S03]  /*126e0*/  IMAD.MOV.U32 R200, RZ, RZ, R224 ;  /* 0x000000ffffc87224 */ /* 0x008fc600078e00e0 */
[----:B------:R-:W-:Y:S04]  /*126f0*/  STS.U8 [R227+UR12+0x3300], R172 ;  /* 0x003300ace3007988 */ /* 0x000fe8000800000c */
[----:B------:R-:W-:Y:S04]  /*12700*/  STS.U8 [R227+UR12+0x3500], R171 ;  /* 0x003500abe3007988 */ /* 0x000fe8000800000c */
[----:B------:R-:W-:Y:S04]  /*12710*/  STS.U8 [R227+UR12+0x3700], R170 ;  /* 0x003700aae3007988 */ /* 0x000fe8000800000c */
[----:B------:R-:W-:Y:S04]  /*12720*/  STS.U8 [R227+UR12+0x3900], R169 ;  /* 0x003900a9e3007988 */ /* 0x000fe8000800000c */
[----:B------:R-:W-:Y:S04]  /*12730*/  STS.U8 [R227+UR12+0x3b00], R168 ;  /* 0x003b00a8e3007988 */ /* 0x000fe8000800000c */
[----:B------:R-:W-:Y:S04]  /*12740*/  STS.U8 [R227+UR12+0x3d00], R167 ;  /* 0x003d00a7e3007988 */ /* 0x000fe8000800000c */
[----:B------:R-:W-:Y:S04]  /*12750*/  STS.U8 [R227+UR12+0x3f00], R166 ;  /* 0x003f00a6e3007988 */ /* 0x000fe8000800000c */
[----:B------:R-:W3:Y:S01]  /*12760*/  LDL.LU R224, [R1+0xab4] ;  /* 0x000ab40001e07983 */ /* 0x000ee20000300800 */
[----:B----4-:R-:W-:-:S04]  /*12770*/  IMAD.MOV.U32 R199, RZ, RZ, R226 ;  /* 0x000000ffffc77224 */ /* 0x010fc800078e00e2 */
[----:B------:R-:W-:Y:S02]  /*12780*/  IMAD.MOV.U32 R198, RZ, RZ, R199 ;  /* 0x000000ffffc67224 */ /* 0x000fe400078e00c7 */
[----:B------:R-:W-:Y:S02]  /*12790*/  IMAD.MOV.U32 R199, RZ, RZ, R200 ;  /* 0x000000ffffc77224 */ /* 0x000fe400078e00c8 */
[----:B------:R-:W-:Y:S01]  /*127a0*/  IMAD.MOV.U32 R200, RZ, RZ, R201 ;  /* 0x000000ffffc87224 */ /* 0x000fe200078e00c9 */
[----:B------:R-:W0:Y:S01]  /*127b0*/  S2R R226, SR_TID.X ;  /* 0x0000000000e27919 */ /* 0x000e220000002100 */
[----:B------:R-:W-:Y:S02]  /*127c0*/  IMAD.MOV.U32 R201, RZ, RZ, R205 ;  /* 0x000000ffffc97224 */ /* 0x000fe400078e00cd */
[----:B------:R-:W-:Y:S02]  /*127d0*/  IMAD.MOV.U32 R205, RZ, RZ, R209 ;  /* 0x000000ffffcd7224 */ /* 0x000fe400078e00d1 */
[----:B------:R-:W-:-:S02]  /*127e0*/  IMAD.MOV.U32 R209, RZ, RZ, R218 ;  /* 0x000000ffffd17224 */ /* 0x000fc400078e00da */
[----:B------:R-:W-:Y:S02]  /*127f0*/  IMAD.MOV.U32 R218, RZ, RZ, R2 ;  /* 0x000000ffffda7224 */ /* 0x000fe400078e0002 */
[----:B------:R-:W-:Y:S02]  /*12800*/  IMAD.MOV.U32 R2, RZ, RZ, R3 ;  /* 0x000000ffff027224 */ /* 0x000fe400078e0003 */
[----:B------:R-:W-:Y:S02]  /*12810*/  IMAD.MOV.U32 R3, RZ, RZ, R219 ;  /* 0x000000ffff037224 */ /* 0x000fe400078e00db */
[----:B------:R-:W-:Y:S02]  /*12820*/  IMAD.MOV.U32 R219, RZ, RZ, R220 ;  /* 0x000000ffffdb7224 */ /* 0x000fe400078e00dc */
[----:B------:R-:W-:Y:S02]  /*12830*/  IMAD.MOV.U32 R220, RZ, RZ, R221 ;  /* 0x000000ffffdc7224 */ /* 0x000fe400078e00dd */
[----:B------:R-:W-:-:S02]  /*12840*/  IMAD.MOV.U32 R221, RZ, RZ, R186 ;  /* 0x000000ffffdd7224 */ /* 0x000fc400078e00ba */
[----:B------:R-:W-:Y:S02]  /*12850*/  IMAD.MOV.U32 R186, RZ, RZ, R223 ;  /* 0x000000ffffba7224 */ /* 0x000fe400078e00df */
[----:B------:R-:W1:Y:S01]  /*12860*/  LDC R223, c[0x0][0x238] ;  /* 0x00008e00ffdf7b82 */ /* 0x000e620000000800 */
[----:B0-----:R-:W-:-:S04]  /*12870*/  LOP3.LUT R226, R226, 0x7f, RZ, 0xc0, !PT ;  /* 0x0000007fe2e27812 */ /* 0x001fc800078ec0ff */
[----:B------:R-:W-:Y:S01]  /*12880*/  LOP3.LUT R226, R226, 0x30, RZ, 0x3c, !PT ;  /* 0x00000030e2e27812 */ /* 0x000fe200078e3cff */
[----:B-1----:R-:W-:-:S04]  /*12890*/  IMAD.SHL.U32 R223, R223, 0x40, RZ ;  /* 0x00000040dfdf7824 */ /* 0x002fc800078e00ff */
[----:B------:R0:W-:Y:S01]  /*128a0*/  STS.U8 [R226+UR12+0x2580], R18 ;  /* 0x00258012e2007988 */ /* 0x0001e2000800000c */
[----:B------:R-:W-:-:S03]  /*128b0*/  IADD3 R198, P5, R223, R198, RZ ;  /* 0x000000c6dfc67210 */ /* 0x000fc60007fbe0ff */
[----:B0-----:R-:W4:Y:S04]  /*128c0*/  LDL R18, [R1+0x7a8] ;  /* 0x0007a80001127983 */ /* 0x001f280000100800 */
[----:B------:R0:W-:Y:S04]  /*128d0*/  STL [R1+0x77c], R198 ;  /* 0x00077cc601007387 */ /* 0x0001e80000100800 */
[----:B0-----:R-:W2:Y:S02]  /*128e0*/  LDL.LU R198, [R1+0x774] ;  /* 0x0007740001c67983 */ /* 0x001ea40000300800 */
[----:B--2---:R-:W-:-:S05]  /*128f0*/  IADD3 R198, P6, R223, R198, RZ ;  /* 0x000000c6dfc67210 */ /* 0x004fca0007fde0ff */
[----:B------:R0:W-:Y:S04]  /*12900*/  STL [R1+0x774], R198 ;  /* 0x000774c601007387 */ /* 0x0001e80000100800 */
[----:B0-----:R-:W2:Y:S02]  /*12910*/  LDL.LU R198, [R1+0x76c] ;  /* 0x00076c0001c67983 */ /* 0x001ea40000300800 */
[----:B--2---:R-:W-:-:S05]  /*12920*/  IADD3 R198, P1, R223, R198, RZ ;  /* 0x000000c6dfc67210 */ /* 0x004fca0007f3e0ff */
[----:B------:R0:W-:Y:S04]  /*12930*/  STL [R1+0x76c], R198 ;  /* 0x00076cc601007387 */ /* 0x0001e80000100800 */
[----:B0-----:R-:W2:Y:S01]  /*12940*/  LDL.LU R198, [R1+0x764] ;  /* 0x0007640001c67983 */ /* 0x001ea20000300800 */
[C---:B------:R-:W-:Y:S02]  /*12950*/  IADD3 R13, P3, R223.reuse, R13, RZ ;  /* 0x0000000ddf0d7210 */ /* 0x040fe40007f7e0ff */
[----:B--2---:R-:W-:-:S05]  /*12960*/  IADD3 R198, P2, R223, R198, RZ ;  /* 0x000000c6dfc67210 */ /* 0x004fca0007f5e0ff */
[----:B------:R-:W-:Y:S04]  /*12970*/  STL [R1+0x764], R198 ;  /* 0x000764c601007387 */ /* 0x000fe80000100800 */
[----:B------:R0:W-:Y:S04]  /*12980*/  STL [R1+0x75c], R13 ;  /* 0x00075c0d01007387 */ /* 0x0001e80000100800 */
[----:B0-----:R-:W2:Y:S01]  /*12990*/  LDL.LU R13, [R1+0xab0] ;  /* 0x000ab000010d7983 */ /* 0x001ea20000300800 */
        /* <DEDUP_REMOVED lines=9> */
[----:B------:R-:W-:Y:S02]  /*12a30*/  IMAD.MOV.U32 R219, RZ, RZ, R220 ;  /* 0x000000ffffdb7224 */ /* 0x000fe400078e00dc */
[----:B------:R-:W-:Y:S02]  /*12a40*/  IMAD.MOV.U32 R220, RZ, RZ, R221 ;  /* 0x000000ffffdc7224 */ /* 0x000fe400078e00dd */
[----:B------:R-:W-:Y:S01]  /*12a50*/  IMAD.MOV.U32 R221, RZ, RZ, R222 ;  /* 0x000000ffffdd7224 */ /* 0x000fe200078e00de */
[----:B------:R-:W-:Y:S01]  /*12a60*/  IADD3 R14, P4, R223, R14, RZ ;  /* 0x0000000edf0e7210 */ /* 0x000fe20007f9e0ff */
[----:B------:R-:W-:Y:S01]  /*12a70*/  IMAD.MOV.U32 R222, RZ, RZ, R156 ;  /* 0x000000ffffde7224 */ /* 0x000fe200078e009c */
[----:B------:R-:W-:-:S05]  /*12a80*/  SHF.R.S32.HI R156, RZ, 0x1f, R223 ;  /* 0x0000001fff9c7819 */ /* 0x000fca00000114df */
[----:B--2---:R-:W-:Y:S01]  /*12a90*/  IMAD.X R13, R156, 0x1, R13, P4 ;  /* 0x000000019c0d7824 */ /* 0x004fe200020e060d */
[----:B------:R-:W-:-:S05]  /*12aa0*/  IADD3 R198, P4, R223, R198, RZ ;  /* 0x000000c6dfc67210 */ /* 0x000fca0007f9e0ff */
[----:B------:R0:W-:Y:S04]  /*12ab0*/  STL [R1+0x754], R198 ;  /* 0x000754c601007387 */ /* 0x0001e80000100800 */
[----:B0-----:R-:W2:Y:S02]  /*12ac0*/  LDL.LU R198, [R1+0x778] ;  /* 0x0007780001c67983 */ /* 0x001ea40000300800 */
[----:B--2---:R-:W-:-:S05]  /*12ad0*/  IMAD.X R198, R156, 0x1, R198, P5 ;  /* 0x000000019cc67824 */ /* 0x004fca00028e06c6 */
[----:B------:R0:W-:Y:S04]  /*12ae0*/  STL [R1+0x778], R198 ;  /* 0x000778c601007387 */ /* 0x0001e80000100800 */
[----:B0-----:R-:W2:Y:S02]  /*12af0*/  LDL.LU R198, [R1+0x74c] ;  /* 0x00074c0001c67983 */ /* 0x001ea40000300800 */
[----:B--2---:R-:W-:-:S05]  /*12b00*/  IADD3 R198, P5, R223, R198, RZ ;  /* 0x000000c6dfc67210 */ /* 0x004fca0007fbe0ff */
        /* <DEDUP_REMOVED lines=25> */
[----:B0-----:R-:W2:Y:S04]  /*12ca0*/  LDL.LU R198, [R1+0x750] ;  /* 0x0007500001c67983 */ /* 0x001ea80000300800 */
        /* <DEDUP_REMOVED lines=22> */
[----:B--2---:R-:W-:-:S05]  /*12e10*/  IMAD.X R198, R156, 0x1, R198, P4 ;  /* 0x000000019cc67824 */ /* 0x004fca00020e06c6 */
        /* <DEDUP_REMOVED lines=11> */
[----:B------:R0:W-:Y:S06]  /*12ed0*/  MEMBAR.ALL.CTA ;  /* 0x0000000000007992 */ /* 0x0001ec0000008000 */
[----:B0-----:R-:W0:Y:S02]  /*12ee0*/  FENCE.VIEW.ASYNC.S ;  /* 0x00000000000073c6 */ /* 0x001e240000000000 */
[----:B0-----:R-:W-:Y:S06]  /*12ef0*/  BAR.SYNC.DEFER_BLOCKING 0x0 ;  /* 0x0000000000007b1d */ /* 0x001fec0000010000 */
[----:B------:R-:W-:Y:S01]  /*12f00*/  UMOV UR5, 0x80000020 ;  /* 0x8000002000057882 */ /* 0x000fe20000000000 */
[----:B------:R-:W-:-:S06]  /*12f10*/  WARPGROUP.ARRIVE ;  /* 0x00000000000079c5 */ /* 0x000fcc0000000000 */
[----:B------:R-:W-:Y:S01]  /*12f20*/  QGMMA.64x256x32.F32.E4M3.E4M3 R24, gdesc[UR4], R24, gsb0 ;  /* 0x03e00000041879f3 */ /* 0x000fe20008000818 */
[----:B--2---:R-:W-:-:S05]  /*12f30*/  IADD3 R198, P4, R223, R198, RZ ;  /* 0x000000c6dfc67210 */ /* 0x004fca0007f9e0ff */
[----:B------:R0:W-:Y:S04]  /*12f40*/  STL [R1+0x724], R198 ;  /* 0x000724c601007387 */ /* 0x0001e80000100800 */
[----:B0-----:R-:W2:Y:S01]  /*12f50*/  LDL.LU R198, [R1+0x748] ;  /* 0x0007480001c67983 */ /* 0x001ea20000300800 */
[----:B------:R-:W-:Y:S02]  /*12f60*/  WARPGROUP.DEPBAR.LE gsb0, 0x0 ;  /* 0x00008000000079c5 */ /* 0x000fe40000010000 */
[----:B------:R-:W-:-:S15]  /*12f70*/  WARPGROUP.ARRIVE ;  /* 0x00000000000079c5 */ /* 0x000fde0000000000 */
[----:B------:R-:W-:Y:S01]  /*12f80*/  QGMMA.64x256x32.F32.E4M3.E4M3 R24, gdesc[UR8], R24, gsb0 ;  /* 0x03e00000081879f3 */ /* 0x000fe20008000818 */
[----:B--2---:R-:W-:-:S05]  /*12f90*/  IMAD.X R198, R156, 0x1, R198, P5 ;  /* 0x000000019cc67824 */ /* 0x004fca00028e06c6 */
[----:B------:R-:W-:Y:S01]  /*12fa0*/  STL [R1+0x748], R198 ;  /* 0x000748c601007387 */ /* 0x000fe20000100800 */
[----:B------:R-:W-:-:S03]  /*12fb0*/  WARPGROUP.DEPBAR.LE gsb0, 0x0 ;  /* 0x00008000000079c5 */ /* 0x000fc60000010000 */
[----:B------:R-:W-:Y:S04]  /*12fc0*/  STL.64 [R1], R24 ;  /* 0x0000001801007387 */ /* 0x000fe80000100a00 */
        /* <DEDUP_REMOVED lines=62> */
[----:B------:R0:W-:Y:S04]  /*133b0*/  STL.64 [R1+0x1f8], R150 ;  /* 0x0001f89601007387 */ /* 0x0001e80000100a00 */
[----:B0-----:R-:W2:Y:S04]  /*133c0*/  LDL.LU.64 R150, [R1+0xaa8] ;  /* 0x000aa80001967983 */ /* 0x001ea80000300a00 */
[----:B------:R-:W3:Y:S04]  /*133d0*/  LDL.LU.64 R148, [R1+0xaa0] ;  /* 0x000aa00001947983 */ /* 0x000ee80000300a00 */
[----:B------:R-:W4:Y:S04]  /*133e0*/  LDL.LU.64 R146, [R1+0xa98] ;  /* 0x000a980001927983 */ /* 0x000f280000300a00 */
[----:B------:R-:W2:Y:S04]  /*133f0*/  LDL.LU.64 R144, [R1+0xa90] ;  /* 0x000a900001907983 */ /* 0x000ea80000300a00 */
[----:B------:R-:W3:Y:S04]  /*13400*/  LDL.LU.64 R142, [R1+0xa88] ;  /* 0x000a8800018e7983 */ /* 0x000ee80000300a00 */
[----:B------:R-:W4:Y:S04]  /*13410*/  LDL.LU.64 R140, [R1+0xa80] ;  /* 0x000a8000018c7983 */ /* 0x000f280000300a00 */
[----:B------:R-:W2:Y:S04]  /*13420*/  LDL.LU.64 R138, [R1+0xa78] ;  /* 0x000a7800018a7983 */ /* 0x000ea80000300a00 */
[----:B------:R-:W3:Y:S04]  /*13430*/  LDL.LU.64 R136, [R1+0xa70] ;  /* 0x000a700001887983 */ /* 0x000ee80000300a00 */
[----:B------:R-:W4:Y:S04]  /*13440*/  LDL.LU.64 R134, [R1+0xa68] ;  /* 0x000a680001867983 */ /* 0x000f280000300a00 */
[----:B------:R-:W2:Y:S04]  /*13450*/  LDL.LU.64 R132, [R1+0xa60] ;  /* 0x000a600001847983 */ /* 0x000ea80000300a00 */
[----:B------:R-:W3:Y:S04]  /*13460*/  LDL.LU.64 R130, [R1+0xa58] ;  /* 0x000a580001827983 */ /* 0x000ee80000300a00 */
        /* <DEDUP_REMOVED lines=52> */
[----:B------:R-:W3:Y:S01]  /*137b0*/  LDL.LU.64 R24, [R1+0x8b0] ;  /* 0x0008b00001187983 */ /* 0x000ee20000300a00 */
[----:B----4-:R-:W-:-:S02]  /*137c0*/  IMAD.X R134, R156, 0x1, R134, P4 ;  /* 0x000000019c867824 */ /* 0x010fc400020e0686 */
[C---:B--2---:R-:W-:Y:S02]  /*137d0*/  IMAD.X R132, R156.reuse, 0x1, R132, P3 ;  /* 0x000000019c847824 */ /* 0x044fe400018e0684 */
[C---:B---3--:R-:W-:Y:S02]  /*137e0*/  IMAD.X R130, R156.reuse, 0x1, R130, P2 ;  /* 0x000000019c827824 */ /* 0x048fe400010e0682 */
[C---:B------:R-:W-:Y:S02]  /*137f0*/  IMAD.X R128, R156.reuse, 0x1, R128, P1 ;  /* 0x000000019c807824 */ /* 0x040fe400008e0680 */
[----:B------:R-:W-:Y:S01]  /*13800*/  IMAD.X R126, R156, 0x1, R126, P6 ;  /* 0x000000019c7e7824 */ /* 0x000fe200030e067e */
[C---:B------:R-:W-:Y:S02]  /*13810*/  IADD3 R125, P5, R223.reuse, R125, RZ ;  /* 0x0000007ddf7d7210 */ /* 0x040fe40007fbe0ff */
[----:B------:R-:W-:-:S03]  /*13820*/  IADD3 R127, P6, R223, R127, RZ ;  /* 0x0000007fdf7f7210 */ /* 0x000fc60007fde0ff */
[----:B------:R0:W-:Y:S01]  /*13830*/  STL [R1+0x71c], R125 ;  /* 0x00071c7d01007387 */ /* 0x0001e20000100800 */
[C---:B------:R-:W-:Y:S02]  /*13840*/  IADD3 R129, P1, R223.reuse, R129, RZ ;  /* 0x00000081df817210 */ /* 0x040fe40007f3e0ff */
[C---:B------:R-:W-:Y:S01]  /*13850*/  IADD3 R131, P2, R223.reuse, R131, RZ ;  /* 0x00000083df837210 */ /* 0x040fe20007f5e0ff */
[----:B0-----:R-:W2:Y:S04]  /*13860*/  LDL.LU R125, [R1+0x8a8] ;  /* 0x0008a800017d7983 */ /* 0x001ea80000300800 */
[----:B------:R0:W-:Y:S01]  /*13870*/  STL [R1+0x740], R126 ;  /* 0x0007407e01007387 */ /* 0x0001e20000100800 */
[----:B------:R-:W-:-:S03]  /*13880*/  IADD3 R133, P3, R223, R133, RZ ;  /* 0x00000085df857210 */ /* 0x000fc60007f7e0ff */
[----:B0-----:R-:W2:Y:S04]  /*13890*/  LDL.LU R126, [R1+0x8a4] ;  /* 0x0008a400017e7983 */ /* 0x001ea80000300800 */
[----:B------:R0:W-:Y:S04]  /*138a0*/  STL [R1+0x714], R127 ;  /* 0x0007147f01007387 */ /* 0x0001e80000100800 */
[----:B0-----:R-:W2:Y:S04]  /*138b0*/  LDL.LU R127, [R1+0x8a0] ;  /* 0x0008a000017f7983 */ /* 0x001ea80000300800 */
[----:B------:R0:W-:Y:S01]  /*138c0*/  STL [R1+0x738], R128 ;  /* 0x0007388001007387 */ /* 0x0001e20000100800 */
[----:B------:R-:W-:-:S03]  /*138d0*/  IADD3 R135, P4, R223, R135, RZ ;  /* 0x00000087df877210 */ /* 0x000fc60007f9e0ff */
[----:B0-----:R-:W2:Y:S04]  /*138e0*/  LDL.LU R128, [R1+0x89c] ;  /* 0x00089c0001807983 */ /* 0x001ea80000300800 */
[----:B------:R0:W-:Y:S01]  /*138f0*/  STL [R1+0x70c], R129 ;  /* 0x00070c8101007387 */ /* 0x0001e20000100800 */
[----:B------:R-:W-:-:S03]  /*13900*/  IMAD.X R136, R156, 0x1, R136, P5 ;  /* 0x000000019c887824 */ /* 0x000fc600028e0688 */
        /* <DEDUP_REMOVED lines=46> */
[----:B------:R0:W-:Y:S04]  /*13bf0*/  STL [R1+0x6cc], R145 ;  /* 0x0006cc9101007387 */ /* 0x0001e80000100800 */
        /* <DEDUP_REMOVED lines=13> */
[----:B------:R-:W3:Y:S02]  /*13cd0*/  LDL.LU R198, [R1+0x6d8] ;  /* 0x0006d80001c67983 */ /* 0x000ee40000300800 */
[----:B---3--:R-:W-:-:S05]  /*13ce0*/  IMAD.X R198, R156, 0x1, R198, P1 ;  /* 0x000000019cc67824 */ /* 0x008fca00008e06c6 */
[----:B------:R0:W-:Y:S04]  /*13cf0*/  STL [R1+0x6d8], R198 ;  /* 0x0006d8c601007387 */ /* 0x0001e80000100800 */
[----:B0-----:R-:W3:Y:S02]  /*13d00*/  LDL.LU R198, [R1+0x6ac] ;  /* 0x0006ac0001c67983 */ /* 0x001ee40000300800 */
[----:B---3--:R-:W-:-:S05]  /*13d10*/  IADD3 R198, P1, R223, R198, RZ ;  /* 0x000000c6dfc67210 */ /* 0x008fca0007f3e0ff */
[----:B------:R0:W-:Y:S04]  /*13d20*/  STL [R1+0x6ac], R198 ;  /* 0x0006acc601007387 */ /* 0x0001e80000100800 */
[----:B0-----:R-:W3:Y:S02]  /*13d30*/  LDL.LU R198, [R1+0x6d0] ;  /* 0x0006d00001c67983 */ /* 0x001ee40000300800 */
        /* <DEDUP_REMOVED lines=219> */
[----:B---3--:R-:W-:-:S05]  /*14af0*/  IADD3 R198, P2, R198, UR13, RZ ;  /* 0x0000000dc6c67c10 */ /* 0x008fca000ff5e0ff */
        /* <DEDUP_REMOVED lines=32> */
[----:B---3--:R-:W-:-:S05]  /*14d00*/  IADD3.X R198, R198, UR24, RZ, P2, !PT ;  /* 0x00000018c6c67c10 */ /* 0x008fca00097fe4ff */
        /* <DEDUP_REMOVED lines=252> */
[----:B------:R0:W-:Y:S02]  /*15cd0*/  STL [R1+0x448], R198 ;  /* 0x000448c601007387 */ /* 0x0001e40000100800 */
[----:B0-----:R-:W-:Y:S02]  /*15ce0*/  IMAD.MOV.U32 R198, RZ, RZ, R199 ;  /* 0x000000ffffc67224 */ /* 0x001fe400078e00c7 */
[----:B------:R-:W-:Y:S02]  /*15cf0*/  IMAD.MOV.U32 R199, RZ, RZ, R200 ;  /* 0x000000ffffc77224 */ /* 0x000fe400078e00c8 */
[----:B------:R-:W-:Y:S02]  /*15d00*/  IMAD.MOV.U32 R200, RZ, RZ, R201 ;  /* 0x000000ffffc87224 */ /* 0x000fe400078e00c9 */
[----:B------:R-:W-:Y:S02]  /*15d10*/  IMAD.MOV.U32 R201, RZ, RZ, R205 ;  /* 0x000000ffffc97224 */ /* 0x000fe400078e00cd */
[----:B------:R-:W-:-:S02]  /*15d20*/  IMAD.MOV.U32 R205, RZ, RZ, R209 ;  /* 0x000000ffffcd7224 */ /* 0x000fc400078e00d1 */
[----:B------:R-:W-:Y:S02]  /*15d30*/  IMAD.MOV.U32 R209, RZ, RZ, R218 ;  /* 0x000000ffffd17224 */ /* 0x000fe400078e00da */
[----:B------:R-:W-:Y:S02]  /*15d40*/  IMAD.MOV.U32 R218, RZ, RZ, R2 ;  /* 0x000000ffffda7224 */ /* 0x000fe400078e0002 */
[----:B------:R-:W-:Y:S01]  /*15d50*/  IMAD.MOV.U32 R2, RZ, RZ, R3 ;  /* 0x000000ffff027224 */ /* 0x000fe200078e0003 */
[----:B------:R-:W-:Y:S01]  /*15d60*/  IADD3 R198, P2, R198, UR13, RZ ;  /* 0x0000000dc6c67c10 */ /* 0x000fe2000ff5e0ff */
[----:B------:R-:W-:Y:S02]  /*15d70*/  IMAD.MOV.U32 R3, RZ, RZ, R219 ;  /* 0x000000ffff037224 */ /* 0x000fe400078e00db */
[----:B------:R-:W-:Y:S02]  /*15d80*/  IMAD.MOV.U32 R219, RZ, RZ, R220 ;  /* 0x000000ffffdb7224 */ /* 0x000fe400078e00dc */
[----:B------:R-:W-:-:S02]  /*15d90*/  IMAD.MOV.U32 R220, RZ, RZ, R221 ;  /* 0x000000ffffdc7224 */ /* 0x000fc400078e00dd */
[----:B------:R-:W-:Y:S02]  /*15da0*/  IMAD.MOV.U32 R221, RZ, RZ, R222 ;  /* 0x000000ffffdd7224 */ /* 0x000fe400078e00de */
[----:B------:R-:W-:Y:S02]  /*15db0*/  IMAD.MOV.U32 R222, RZ, RZ, R212 ;  /* 0x000000ffffde7224 */ /* 0x000fe400078e00d4 */
[----:B------:R-:W3:Y:S04]  /*15dc0*/  LDL.LU R212, [R1+0x24c] ;  /* 0x00024c0001d47983 */ /* 0x000ee80000300800 */
[----:B------:R0:W-:Y:S04]  /*15dd0*/  STL [R1+0x41c], R198 ;  /* 0x00041cc601007387 */ /* 0x0001e80000100800 */
[----:B0-----:R-:W4:Y:S02]  /*15de0*/  LDL.LU R198, [R1+0x440] ;  /* 0x0004400001c67983 */ /* 0x001f240000300800 */
[----:B----4-:R-:W-:-:S05]  /*15df0*/  IADD3.X R198, R198, UR24, RZ, P3, !PT ;  /* 0x00000018c6c67c10 */ /* 0x010fca0009ffe4ff */
[----:B------:R0:W-:Y:S04]  /*15e00*/  STL [R1+0x440], R198 ;  /* 0x000440c601007387 */ /* 0x0001e80000100800 */
[----:B0-----:R-:W4:Y:S02]  /*15e10*/  LDL.LU R198, [R1+0x414] ;  /* 0x0004140001c67983 */ /* 0x001f240000300800 */
[----:B----4-:R-:W-:-:S05]  /*15e20*/  IADD3 R198, P3, R198, UR13, RZ ;  /* 0x0000000dc6c67c10 */ /* 0x010fca000ff7e0ff */
        /* <DEDUP_REMOVED lines=56> */
[----:B----4-:R-:W-:Y:S02]  /*161b0*/  IADD3.X R198, R198, UR24, RZ, P1, !PT ;  /* 0x00000018c6c67c10 */ /* 0x010fe40008ffe4ff */
[----:B------:R-:W-:-:S03]  /*161c0*/  IADD3 R232, P1, R232, UR13, RZ ;  /* 0x0000000de8e87c10 */ /* 0x000fc6000ff3e0ff */
[----:B------:R-:W-:Y:S04]  /*161d0*/  STL [R1+0x3f0], R198 ;  /* 0x0003f0c601007387 */ /* 0x000fe80000100800 */
[----:B------:R0:W-:Y:S04]  /*161e0*/  STL [R1+0x3c4], R232 ;  /* 0x0003c4e801007387 */ /* 0x0001e80000100800 */
[----:B0-----:R-:W4:Y:S04]  /*161f0*/  LDL.LU R232, [R1+0x83c] ;  /* 0x00083c0001e87983 */ /* 0x001f280000300800 */
[----:B------:R-:W2:Y:S02]  /*16200*/  LDL.LU R198, [R1+0x3e8] ;  /* 0x0003e80001c67983 */ /* 0x000ea40000300800 */
[----:B--2---:R-:W-:-:S05]  /*16210*/  IADD3.X R198, R198, UR24, RZ, P2, !PT ;  /* 0x00000018c6c67c10 */ /* 0x004fca00097fe4ff */
[----:B------:R0:W-:Y:S04]  /*16220*/  STL [R1+0x3e8], R198 ;  /* 0x0003e8c601007387 */ /* 0x0001e80000100800 */
[----:B0-----:R-:W2:Y:S01]  /*16230*/  LDL.LU R198, [R1+0x3bc] ;  /* 0x0003bc0001c67983 */ /* 0x001ea20000300800 */
[----:B------:R-:W-:Y:S02]  /*16240*/  IADD3.X R231, R231, UR24, RZ, P3, !PT ;  /* 0x00000018e7e77c10 */ /* 0x000fe40009ffe4ff */
[----:B--2---:R-:W-:-:S05]  /*16250*/  IADD3 R198, P2, R198, UR13, RZ ;  /* 0x0000000dc6c67c10 */ /* 0x004fca000ff5e0ff */
[----:B------:R-:W-:Y:S04]  /*16260*/  STL [R1+0x3bc], R198 ;  /* 0x0003bcc601007387 */ /* 0x000fe80000100800 */
[----:B------:R0:W-:Y:S04]  /*16270*/  STL [R1+0x3e0], R231 ;  /* 0x0003e0e701007387 */ /* 0x0001e80000100800 */
[----:B0-----:R-:W2:Y:S04]  /*16280*/  LDL.LU R231, [R1+0x838] ;  /* 0x0008380001e77983 */ /* 0x001ea80000300800 */
[----:B------:R-:W3:Y:S02]  /*16290*/  LDL.LU R198, [R1+0x3b4] ;  /* 0x0003b40001c67983 */ /* 0x000ee40000300800 */
        /* <DEDUP_REMOVED lines=9> */
[----:B---3--:R-:W-:Y:S02]  /*16330*/  IADD3.X R198, R198, UR24, RZ, P5, !PT ;  /* 0x00000018c6c67c10 */ /* 0x008fe4000affe4ff */
[----:B------:R-:W-:-:S03]  /*16340*/  IADD3 R240, P5, R240, UR13, RZ ;  /* 0x0000000df0f07c10 */ /* 0x000fc6000ffbe0ff */
[----:B------:R-:W-:Y:S04]  /*16350*/  STL [R1+0x3d0], R198 ;  /* 0x0003d0c601007387 */ /* 0x000fe80000100800 */
[----:B------:R0:W-:Y:S04]  /*16360*/  STL [R1+0x3a4], R240 ;  /* 0x0003a4f001007387 */ /* 0x0001e80000100800 */
[----:B0-----:R-:W3:Y:S04]  /*16370*/  LDL.LU R240, [R1+0x834] ;  /* 0x0008340001f07983 */ /* 0x001ee80000300800 */
[----:B------:R-:W4:Y:S02]  /*16380*/  LDL.LU R198, [R1+0x3c8] ;  /* 0x0003c80001c67983 */ /* 0x000f240000300800 */
[----:B----4-:R-:W-:-:S05]  /*16390*/  IADD3.X R198, R198, UR24, RZ, P6, !PT ;  /* 0x00000018c6c67c10 */ /* 0x010fca000b7fe4ff */
[----:B------:R0:W-:Y:S04]  /*163a0*/  STL [R1+0x3c8], R198 ;  /* 0x0003c8c601007387 */ /* 0x0001e80000100800 */
[----:B0-----:R-:W4:Y:S01]  /*163b0*/  LDL.LU R198, [R1+0x39c] ;  /* 0x00039c0001c67983 */ /* 0x001f220000300800 */
[----:B------:R-:W-:Y:S02]  /*163c0*/  IADD3.X R239, R239, UR24, RZ, P1, !PT ;  /* 0x00000018efef7c10 */ /* 0x000fe40008ffe4ff */
[----:B----4-:R-:W-:-:S05]  /*163d0*/  IADD3 R198, P6, R198, UR13, RZ ;  /* 0x0000000dc6c67c10 */ /* 0x010fca000ffde0ff */
[----:B------:R-:W-:Y:S04]  /*163e0*/  STL [R1+0x39c], R198 ;  /* 0x00039cc601007387 */ /* 0x000fe80000100800 */
[----:B------:R0:W-:Y:S04]  /*163f0*/  STL [R1+0x3c0], R239 ;  /* 0x0003c0ef01007387 */ /* 0x0001e80000100800 */
[----:B0-----:R-:W4:Y:S04]  /*16400*/  LDL.LU R239, [R1+0x830] ;  /* 0x0008300001ef7983 */ /* 0x001f280000300800 */
[----:B------:R-:W2:Y:S02]  /*16410*/  LDL.LU R198, [R1+0x394] ;  /* 0x0003940001c67983 */ /* 0x000ea40000300800 */
[----:B--2---:R-:W-:-:S05]  /*16420*/  IADD3 R198, P1, R198, UR13, RZ ;  /* 0x0000000dc6c67c10 */ /* 0x004fca000ff3e0ff */
[----:B------:R0:W-:Y:S04]  /*16430*/  STL [R1+0x394], R198 ;  /* 0x000394c601007387 */ /* 0x0001e80000100800 */
[----:B0-----:R-:W2:Y:S02]  /*16440*/  LDL.LU R198, [R1+0x3b8] ;  /* 0x0003b80001c67983 */ /* 0x001ea40000300800 */
[----:B--2---:R-:W-:-:S05]  /*16450*/  IADD3.X R198, R198, UR24, RZ, P2, !PT ;  /* 0x00000018c6c67c10 */ /* 0x004fca00097fe4ff */
[----:B------:R0:W-:Y:S04]  /*16460*/  STL [R1+0x3b8], R198 ;  /* 0x0003b8c601007387 */ /* 0x0001e80000100800 */
[----:B0-----:R-:W2:Y:S02]  /*16470*/  LDL.LU R198, [R1+0x38c] ;  /* 0x00038c0001c67983 */ /* 0x001ea40000300800 */
[----:B--2---:R-:W-:-:S05]  /*16480*/  IADD3 R198, P2, R198, UR13, RZ ;  /* 0x0000000dc6c67c10 */ /* 0x004fca000ff5e0ff */
[----:B------:R0:W-:Y:S04]  /*16490*/  STL [R1+0x38c], R198 ;  /* 0x00038cc601007387 */ /* 0x0001e80000100800 */
[----:B0-----:R-:W2:Y:S02]  /*164a0*/  LDL.LU R198, [R1+0x3b0] ;  /* 0x0003b00001c67983 */ /* 0x001ea40000300800 */
[----:B--2---:R-:W-:Y:S02]  /*164b0*/  IADD3.X R198, R198, UR24, RZ, P3, !PT ;  /* 0x00000018c6c67c10 */ /* 0x004fe40009ffe4ff */
[----:B------:R-:W-:-:S03]  /*164c0*/  IADD3 R248, P3, R248, UR13, RZ ;  /* 0x0000000df8f87c10 */ /* 0x000fc6000ff7e0ff */
[----:B------:R-:W-:Y:S04]  /*164d0*/  STL [R1+0x3b0], R198 ;  /* 0x0003b0c601007387 */ /* 0x000fe80000100800 */
[----:B------:R0:W-:Y:S04]  /*164e0*/  STL [R1+0x384], R248 ;  /* 0x000384f801007387 */ /* 0x0001e80000100800 */
[----:B0-----:R-:W2:Y:S04]  /*164f0*/  LDL.LU R248, [R1+0x82c] ;  /* 0x00082c0001f87983 */ /* 0x001ea80000300800 */
[----:B------:R-:W3:Y:S02]  /*16500*/  LDL.LU R198, [R1+0x3a8] ;  /* 0x0003a80001c67983 */ /* 0x000ee40000300800 */
[----:B---3--:R-:W-:-:S05]  /*16510*/  IADD3.X R198, R198, UR24, RZ, P4, !PT ;  /* 0x00000018c6c67c10 */ /* 0x008fca000a7fe4ff */
[----:B------:R0:W-:Y:S04]  /*16520*/  STL [R1+0x3a8], R198 ;  /* 0x0003a8c601007387 */ /* 0x0001e80000100800 */
[----:B0-----:R-:W3:Y:S01]  /*16530*/  LDL.LU R198, [R1+0x37c] ;  /* 0x00037c0001c67983 */ /* 0x001ee20000300800 */
[----:B------:R-:W-:Y:S02]  /*16540*/  IADD3.X R247, R247, UR24, RZ, P5, !PT ;  /* 0x00000018f7f77c10 */ /* 0x000fe4000affe4ff */
[----:B---3--:R-:W-:-:S05]  /*16550*/  IADD3 R198, P4, R198, UR13, RZ ;  /* 0x0000000dc6c67c10 */ /* 0x008fca000ff9e0ff */
[----:B------:R-:W-:Y:S04]  /*16560*/  STL [R1+0x37c], R198 ;  /* 0x00037cc601007387 */ /* 0x000fe80000100800 */
[----:B------:R0:W-:Y:S04]  /*16570*/  STL [R1+0x3a0], R247 ;  /* 0x0003a0f701007387 */ /* 0x0001e80000100800 */
[----:B0-----:R-:W3:Y:S04]  /*16580*/  LDL.LU R247, [R1+0x828] ;  /* 0x0008280001f77983 */ /* 0x001ee80000300800 */
[----:B------:R-:W4:Y:S02]  /*16590*/  LDL.LU R198, [R1+0x374] ;  /* 0x0003740001c67983 */ /* 0x000f240000300800 */
        /* <DEDUP_REMOVED lines=104> */
[----:B------:R-:W4:Y:S01]  /*16c20*/  LDL.LU R198, [R1+0x310] ;  /* 0x0003100001c67983 */ /* 0x000f220000300800 */
[----:B--2---:R-:W-:-:S02]  /*16c30*/  IADD3.X R242, R242, UR24, RZ, P6, !PT ;  /* 0x00000018f2f27c10 */ /* 0x004fc4000b7fe4ff */
[----:B----4-:R-:W-:Y:S02]  /*16c40*/  IADD3.X R198, R198, UR24, RZ, P5, !PT ;  /* 0x00000018c6c67c10 */ /* 0x010fe4000affe4ff */
[----:B------:R-:W-:-:S03]  /*16c50*/  IADD3 R233, P5, R233, UR13, RZ ;  /* 0x0000000de9e97c10 */ /* 0x000fc6000ffbe0ff */
[----:B------:R-:W-:Y:S04]  /*16c60*/  STL [R1+0x310], R198 ;  /* 0x000310c601007387 */ /* 0x000fe80000100800 */
[----:B------:R0:W-:Y:S04]  /*16c70*/  STL [R1+0x2e4], R233 ;  /* 0x0002e4e901007387 */ /* 0x0001e80000100800 */
[----:B0-----:R-:W2:Y:S04]  /*16c80*/  LDL.LU R233, [R1+0x800] ;  /* 0x0008000001e97983 */ /* 0x001ea80000300800 */
[----:B------:R0:W-:Y:S04]  /*16c90*/  STL [R1+0x308], R242 ;  /* 0x000308f201007387 */ /* 0x0001e80000100800 */
[----:B0-----:R-:W4:Y:S04]  /*16ca0*/  LDL.LU R242, [R1+0x7fc] ;  /* 0x0007fc0001f27983 */ /* 0x001f280000300800 */
[----:B------:R-:W3:Y:S01]  /*16cb0*/  LDL.LU R198, [R1+0x2dc] ;  /* 0x0002dc0001c67983 */ /* 0x000ee20000300800 */
[----:B------:R-:W-:-:S02]  /*16cc0*/  IADD3.X R241, R241, UR24, RZ, P1, !PT ;  /* 0x00000018f1f17c10 */ /* 0x000fc40008ffe4ff */
[----:B---3--:R-:W-:-:S05]  /*16cd0*/  IADD3 R198, P6, R198, UR13, RZ ;  /* 0x0000000dc6c67c10 */ /* 0x008fca000ffde0ff */
[----:B------:R-:W-:Y:S04]  /*16ce0*/  STL [R1+0x2dc], R198 ;  /* 0x0002dcc601007387 */ /* 0x000fe80000100800 */
[----:B------:R0:W-:Y:S04]  /*16cf0*/  STL [R1+0x300], R241 ;  /* 0x000300f101007387 */ /* 0x0001e80000100800 */
[----:B0-----:R-:W3:Y:S04]  /*16d00*/  LDL.LU R241, [R1+0x7f8] ;  /* 0x0007f80001f17983 */ /* 0x001ee80000300800 */
[----:B------:R-:W2:Y:S02]  /*16d10*/  LDL.LU R198, [R1+0x2d4] ;  /* 0x0002d40001c67983 */ /* 0x000ea40000300800 */
        /* <DEDUP_REMOVED lines=8> */
[----:B------:R-:W4:Y:S01]  /*16da0*/  LDL.LU R198, [R1+0x2f0] ;  /* 0x0002f00001c67983 */ /* 0x000f220000300800 */
[----:B------:R-:W-:-:S02]  /*16db0*/  IADD3.X R252, R252, UR24, RZ, P4, !PT ;  /* 0x00000018fcfc7c10 */ /* 0x000fc4000a7fe4ff */
[----:B----4-:R-:W-:Y:S02]  /*16dc0*/  IADD3.X R198, R198, UR24, RZ, P3, !PT ;  /* 0x00000018c6c67c10 */ /* 0x010fe40009ffe4ff */
[----:B------:R-:W-:-:S03]  /*16dd0*/  IADD3 R249, P3, R249, UR13, RZ ;  /* 0x0000000df9f97c10 */ /* 0x000fc6000ff7e0ff */
[----:B------:R-:W-:Y:S04]  /*16de0*/  STL [R1+0x2f0], R198 ;  /* 0x0002f0c601007387 */ /* 0x000fe80000100800 */
[----:B------:R0:W-:Y:S04]  /*16df0*/  STL [R1+0x2c4], R249 ;  /* 0x0002c4f901007387 */ /* 0x0001e80000100800 */
[----:B0-----:R-:W4:Y:S04]  /*16e00*/  LDL.LU R249, [R1+0x7f0] ;  /* 0x0007f00001f97983 */ /* 0x001f280000300800 */
[----:B------:R0:W-:Y:S04]  /*16e10*/  STL [R1+0x2e8], R252 ;  /* 0x0002e8fc01007387 */ /* 0x0001e80000100800 */
[----:B0-----:R-:W3:Y:S04]  /*16e20*/  LDL.LU R252, [R1+0x7ec] ;  /* 0x0007ec0001fc7983 */ /* 0x001ee80000300800 */
[----:B------:R-:W2:Y:S01]  /*16e30*/  LDL.LU R198, [R1+0x2bc] ;  /* 0x0002bc0001c67983 */ /* 0x000ea20000300800 */
[----:B------:R-:W-:-:S02]  /*16e40*/  IADD3.X R230, R230, UR24, RZ, P5, !PT ;  /* 0x00000018e6e67c10 */ /* 0x000fc4000affe4ff */
[----:B--2---:R-:W-:-:S05]  /*16e50*/  IADD3 R198, P4, R198, UR13, RZ ;  /* 0x0000000dc6c67c10 */ /* 0x004fca000ff9e0ff */
[----:B------:R-:W-:Y:S04]  /*16e60*/  STL [R1+0x2bc], R198 ;  /* 0x0002bcc601007387 */ /* 0x000fe80000100800 */
[----:B------:R0:W-:Y:S04]  /*16e70*/  STL [R1+0x2e0], R230 ;  /* 0x0002e0e601007387 */ /* 0x0001e80000100800 */
[----:B0-----:R-:W2:Y:S04]  /*16e80*/  LDL.LU R230, [R1+0x7e8] ;  /* 0x0007e80001e67983 */ /* 0x001ea80000300800 */
[----:B------:R-:W4:Y:S02]  /*16e90*/  LDL.LU R198, [R1+0x2b4] ;  /* 0x0002b40001c67983 */ /* 0x000f240000300800 */
[----:B----4-:R-:W-:-:S05]  /*16ea0*/  IADD3 R198, P5, R198, UR13, RZ ;  /* 0x0000000dc6c67c10 */ /* 0x010fca000ffbe0ff */
[----:B------:R0:W-:Y:S04]  /*16eb0*/  STL [R1+0x2b4], R198 ;  /* 0x0002b4c601007387 */ /* 0x0001e80000100800 */
[----:B0-----:R-:W4:Y:S02]  /*16ec0*/  LDL.LU R198, [R1+0x2d8] ;  /* 0x0002d80001c67983 */ /* 0x001f240000300800 */
[----:B----4-:R-:W-:Y:S02]  /*16ed0*/  IADD3.X R198, R198, UR24, RZ, P6, !PT ;  /* 0x00000018c6c67c10 */ /* 0x010fe4000b7fe4ff */
[----:B------:R-:W-:-:S03]  /*16ee0*/  IADD3 R236, P6, R236, UR13, RZ ;  /* 0x0000000decec7c10 */ /* 0x000fc6000ffde0ff */
[----:B------:R-:W-:Y:S04]  /*16ef0*/  STL [R1+0x2d8], R198 ;  /* 0x0002d8c601007387 */ /* 0x000fe80000100800 */
[----:B------:R0:W-:Y:S04]  /*16f00*/  STL [R1+0x2ac], R236 ;  /* 0x0002acec01007387 */ /* 0x0001e80000100800 */
[----:B0-----:R-:W4:Y:S01]  /*16f10*/  LDL.LU R236, [R1+0x7e4] ;  /* 0x0007e40001ec7983 */ /* 0x001f220000300800 */
[----:B------:R-:W-:Y:S02]  /*16f20*/  IADD3.X R244, R244, UR24, RZ, P2, !PT ;  /* 0x00000018f4f47c10 */ /* 0x000fe400097fe4ff */
[----:B----4-:R-:W-:-:S02]  /*16f30*/  IADD3.X R236, R236, UR24, RZ, P1, !PT ;  /* 0x00000018ecec7c10 */ /* 0x010fc40008ffe4ff */
[----:B------:R-:W-:-:S03]  /*16f40*/  IADD3 R235, P1, R235, UR13, RZ ;  /* 0x0000000debeb7c10 */ /* 0x000fc6000ff3e0ff */
[----:B------:R0:W-:Y:S04]  /*16f50*/  STL [R1+0x2d0], R236 ;  /* 0x0002d0ec01007387 */ /* 0x0001e80000100800 */
[----:B0-----:R-:W4:Y:S04]  /*16f60*/  LDL.LU R236, [R1+0x7e0] ;  /* 0x0007e00001ec7983 */ /* 0x001f280000300800 */
[----:B------:R0:W-:Y:S04]  /*16f70*/  STL [R1+0x2a4], R235 ;  /* 0x0002a4eb01007387 */ /* 0x0001e80000100800 */
[----:B0-----:R-:W4:Y:S04]  /*16f80*/  LDL.LU R235, [R1+0x7dc] ;  /* 0x0007dc0001eb7983 */ /* 0x001f280000300800 */
[----:B------:R0:W-:Y:S04]  /*16f90*/  STL [R1+0x2c8], R244 ;  /* 0x0002c8f401007387 */ /* 0x0001e80000100800 */
[----:B0-----:R-:W4:Y:S04]  /*16fa0*/  LDL.LU R244, [R1+0x7d8] ;  /* 0x0007d80001f47983 */ /* 0x001f280000300800 */
[----:B------:R-:W2:Y:S01]  /*16fb0*/  LDL.LU R198, [R1+0x29c] ;  /* 0x00029c0001c67983 */ /* 0x000ea20000300800 */
[----:B------:R-:W-:-:S02]  /*16fc0*/  IADD3.X R243, R243, UR24, RZ, P3, !PT ;  /* 0x00000018f3f37c10 */ /* 0x000fc40009ffe4ff */
[----:B---3--:R-:W-:Y:S01]  /*16fd0*/  IADD3 R252, P3, R252, UR13, RZ ;  /* 0x0000000dfcfc7c10 */ /* 0x008fe2000ff7e0ff */
[----:B------:R-:W-:Y:S01]  /*16fe0*/  WARPGROUP.ARRIVE ;  /* 0x00000000000079c5 */ /* 0x000fe20000000000 */
[----:B------:R-:W-:Y:S01]  /*16ff0*/  UMOV UR18, UR6 ;  /* 0x0000000600127c82 */ /* 0x000fe20008000000 */
[----:B------:R-:W-:-:S04]  /*17000*/  UMOV UR19, UR7 ;  /* 0x0000000700137c82 */ /* 0x000fc80008000000 */
[----:B------:R-:W-:Y:S01]  /*17010*/  QGMMA.64x256x32.F32.E4M3.E4M3 R24, gdesc[UR16], R24, gsb0 ;  /* 0x03e00000101879f3 */ /* 0x000fe20008000818 */
[----:B--2---:R-:W-:-:S05]  /*17020*/  IADD3 R198, P2, R198, UR13, RZ ;  /* 0x0000000dc6c67c10 */ /* 0x004fca000ff5e0ff */
[----:B------:R-:W-:Y:S04]  /*17030*/  STL [R1+0x29c], R198 ;  /* 0x00029cc601007387 */ /* 0x000fe80000100800 */
[----:B------:R0:W-:Y:S04]  /*17040*/  STL [R1+0x2c0], R243 ;  /* 0x0002c0f301007387 */ /* 0x0001e80000100800 */
[----:B0-----:R-:W2:Y:S04]  /*17050*/  LDL.LU R243, [R1+0x7d4] ;  /* 0x0007d40001f37983 */ /* 0x001ea80000300800 */
[----:B------:R0:W-:Y:S04]  /*17060*/  STL [R1+0x294], R252 ;  /* 0x000294fc01007387 */ /* 0x0001e80000100800 */
[----:B0-----:R-:W3:Y:S04]  /*17070*/  LDL.LU R252, [R1+0x7d0] ;  /* 0x0007d00001fc7983 */ /* 0x001ee80000300800 */
[----:B------:R-:W4:Y:S01]  /*17080*/  LDL.LU R198, [R1+0x2b8] ;  /* 0x0002b80001c67983 */ /* 0x000f220000300800 */
[----:B------:R-:W-:-:S02]  /*17090*/  IADD3.X R230, R230, UR24, RZ, P5, !PT ;  /* 0x00000018e6e67c10 */ /* 0x000fc4000affe4ff */
[----:B------:R-:W-:Y:S01]  /*170a0*/  IADD3 R229, P5, R229, UR13, RZ ;  /* 0x0000000de5e57c10 */ /* 0x000fe2000ffbe0ff */
[----:B------:R-:W-:Y:S02]  /*170b0*/  WARPGROUP.DEPBAR.LE gsb0, 0x0 ;  /* 0x00008000000079c5 */ /* 0x000fe40000010000 */
[----:B------:R-:W-:Y:S01]  /*170c0*/  WARPGROUP.ARRIVE ;  /* 0x00000000000079c5 */ /* 0x000fe20000000000 */
[----:B------:R-:W-:Y:S01]  /*170d0*/  UMOV UR22, UR10 ;  /* 0x0000000a00167c82 */ /* 0x000fe20008000000 */
[----:B------:R-:W-:-:S04]  /*170e0*/  UMOV UR23, UR11 ;  /* 0x0000000b00177c82 */ /* 0x000fc80008000000 */
[----:B------:R-:W-:Y:S01]  /*170f0*/  QGMMA.64x256x32.F32.E4M3.E4M3 R24, gdesc[UR20], R24, gsb0 ;  /* 0x03e00000141879f3 */ /* 0x000fe20008000818 */
[----:B------:R-:W-:Y:S02]  /*17100*/  IADD3.X R0, R0, UR24, RZ, P6, !PT ;  /* 0x0000001800007c10 */ /* 0x000fe4000b7fe4ff */
[----:B------:R-:W-:Y:S02]  /*17110*/  IADD3 R199, P6, R199, UR13, RZ ;  /* 0x0000000dc7c77c10 */ /* 0x000fe4000ffde0ff */
[----:B------:R-:W-:Y:S02]  /*17120*/  IADD3.X R200, R200, UR24, RZ, P1, !PT ;  /* 0x00000018c8c87c10 */ /* 0x000fe40008ffe4ff */
[----:B------:R-:W-:Y:S02]  /*17130*/  IADD3 R201, P1, R201, UR13, RZ ;  /* 0x0000000dc9c97c10 */ /* 0x000fe4000ff3e0ff */
[----:B------:R-:W-:Y:S02]  /*17140*/  IADD3.X R205, R205, UR24, RZ, P2, !PT ;  /* 0x00000018cdcd7c10 */ /* 0x000fe400097fe4ff */
[----:B------:R-:W-:-:S02]  /*17150*/  IADD3 R209, P2, R209, UR13, RZ ;  /* 0x0000000dd1d17c10 */ /* 0x000fc4000ff5e0ff */
[----:B------:R-:W-:Y:S02]  /*17160*/  IADD3.X R218, R218, UR24, RZ, P3, !PT ;  /* 0x00000018dada7c10 */ /* 0x000fe40009ffe4ff */
[----:B------:R-:W-:Y:S02]  /*17170*/  IADD3 R2, P3, R2, UR13, RZ ;  /* 0x0000000d02027c10 */ /* 0x000fe4000ff7e0ff */
[----:B------:R-:W-:Y:S02]  /*17180*/  IADD3.X R220, R220, UR24, RZ, P5, !PT ;  /* 0x00000018dcdc7c10 */ /* 0x000fe4000affe4ff */
[----:B------:R-:W-:Y:S02]  /*17190*/  IADD3 R221, P5, R221, UR13, RZ ;  /* 0x0000000ddddd7c10 */ /* 0x000fe4000ffbe0ff */
[----:B------:R-:W-:Y:S02]  /*171a0*/  IADD3.X R222, R222, UR24, RZ, P6, !PT ;  /* 0x00000018dede7c10 */ /* 0x000fe4000b7fe4ff */
[----:B----4-:R-:W-:-:S02]  /*171b0*/  IADD3.X R198, R198, UR24, RZ, P4, !PT ;  /* 0x00000018c6c67c10 */ /* 0x010fc4000a7fe4ff */
[----:B------:R-:W-:-:S03]  /*171c0*/  IADD3 R251, P4, R251, UR13, RZ ;  /* 0x0000000dfbfb7c10 */ /* 0x000fc6000ff9e0ff */
[----:B------:R-:W-:Y:S04]  /*171d0*/  STL [R1+0x2b8], R198 ;  /* 0x0002b8c601007387 */ /* 0x000fe80000100800 */
[----:B------:R0:W-:Y:S04]  /*171e0*/  STL [R1+0x28c], R251 ;  /* 0x00028cfb01007387 */ /* 0x0001e80000100800 */
[----:B0-----:R-:W4:Y:S04]  /*171f0*/  LDL.LU R251, [R1+0x7cc] ;  /* 0x0007cc0001fb7983 */ /* 0x001f280000300800 */
[----:B------:R0:W-:Y:S04]  /*17200*/  STL [R1+0x2b0], R230 ;  /* 0x0002b0e601007387 */ /* 0x0001e80000100800 */
[----:B0-----:R-:W4:Y:S04]  /*17210*/  LDL.LU R230, [R1+0x7c8] ;  /* 0x0007c80001e67983 */ /* 0x001f280000300800 */
[----:B------:R0:W-:Y:S04]  /*17220*/  STL [R1+0x284], R229 ;  /* 0x000284e501007387 */ /* 0x0001e80000100800 */
[----:B0-----:R-:W4:Y:S04]  /*17230*/  LDL.LU R229, [R1+0x7c4] ;  /* 0x0007c40001e57983 */ /* 0x001f280000300800 */
[----:B------:R0:W-:Y:S01]  /*17240*/  STL [R1+0x2a8], R0 ;  /* 0x0002a80001007387 */ /* 0x0001e20000100800 */
[----:B------:R-:W-:-:S02]  /*17250*/  IADD3.X R3, R3, UR24, RZ, P4, !PT ;  /* 0x0000001803037c10 */ /* 0x000fc4000a7fe4ff */
[----:B------:R-:W-:Y:S01]  /*17260*/  IADD3 R219, P4, R219, UR13, RZ ;  /* 0x0000000ddbdb7c10 */ /* 0x000fe2000ff9e0ff */
[----:B0-----:R1:W5:Y:S04]  /*17270*/  LDL.LU R0, [R1+0x7c0] ;  /* 0x0007c00001007983 */ /* 0x0013680000300800 */
[----:B------:R1:W-:Y:S04]  /*17280*/  STL [R1+0x27c], R199 ;  /* 0x00027cc701007387 */ /* 0x0003e80000100800 */
[----:B------:R1:W-:Y:S04]  /*17290*/  STL [R1+0x2a0], R200 ;  /* 0x0002a0c801007387 */ /* 0x0003e80000100800 */
[----:B------:R1:W-:Y:S04]  /*172a0*/  STL [R1+0x274], R201 ;  /* 0x000274c901007387 */ /* 0x0003e80000100800 */
[----:B------:R1:W-:Y:S01]  /*172b0*/  STL [R1+0x298], R205 ;  /* 0x000298cd01007387 */ /* 0x0003e20000100800 */
[----:B------:R-:W-:-:S03]  /*172c0*/  IADD3 R212, P6, R212, UR13, RZ ;  /* 0x0000000dd4d47c10 */ /* 0x000fc6000ffde0ff */
[----:B------:R1:W-:Y:S01]  /*172d0*/  STL [R1+0x26c], R209 ;  /* 0x00026cd101007387 */ /* 0x0003e20000100800 */
[----:B------:R-:W-:-:S03]  /*172e0*/  IADD3.X R213, R213, UR24, RZ, P1, !PT ;  /* 0x00000018d5d57c10 */ /* 0x000fc60008ffe4ff */
        /* <DEDUP_REMOVED lines=46> */
[----:B------:R1:W-:Y:S04]  /*175d0*/  STL [R1+0x20c], R195 ;  /* 0x00020cc301007387 */ /* 0x0003e80000100800 */
[----:B------:R1:W-:Y:S04]  /*175e0*/  STL [R1+0x230], R193 ;  /* 0x000230c101007387 */ /* 0x0003e80000100800 */
[----:B------:R1:W-:Y:S04]  /*175f0*/  STL [R1+0x204], R192 ;  /* 0x000204c001007387 */ /* 0x0003e80000100800 */
[----:B------:R1:W-:Y:S04]  /*17600*/  STL [R1+0x228], R191 ;  /* 0x000228bf01007387 */ /* 0x0003e80000100800 */
[----:B------:R1:W-:Y:S01]  /*17610*/  STL [R1+0x220], R190 ;  /* 0x000220be01007387 */ /* 0x0003e20000100800 */
[----:B------:R-:W-:-:S03]  /*17620*/  VIADD R224, R224, 0x1 ;  /* 0x00000001e0e07836 */ /* 0x000fc60000000000 */
[----:B------:R1:W-:Y:S04]  /*17630*/  STL [R1+0x218], R188 ;  /* 0x000218bc01007387 */ /* 0x0003e80000100800 */
[----:B------:R1:W-:Y:S04]  /*17640*/  STL [R1+0x210], R187 ;  /* 0x000210bb01007387 */ /* 0x0003e80000100800 */
[----:B------:R1:W-:Y:S04]  /*17650*/  STL [R1+0x208], R186 ;  /* 0x000208ba01007387 */ /* 0x0003e80000100800 */
[----:B------:R1:W-:Y:S01]  /*17660*/  STL [R1+0x200], R184 ;  /* 0x000200b801007387 */ /* 0x0003e20000100800 */
[----:B------:R-:W-:-:S02]  /*17670*/  ISETP.NE.U32.AND P0, PT, R224, R18, PT ;  /* 0x00000012e000720c */ /* 0x000fc40003f05070 */
[----:B---3--:R-:W-:Y:S02]  /*17680*/  IADD3 R252, P4, R252, UR13, RZ ;  /* 0x0000000dfcfc7c10 */ /* 0x008fe4000ff9e0ff */
[----:B------:R-:W-:Y:S02]  /*17690*/  IADD3 R250, P5, R250, UR13, RZ ;  /* 0x0000000dfafa7c10 */ /* 0x000fe4000ffbe0ff */
[----:B------:R-:W-:Y:S02]  /*176a0*/  IADD3 R248, P6, R248, UR13, RZ ;  /* 0x0000000df8f87c10 */ /* 0x000fe4000ffde0ff */
[----:B------:R-:W-:Y:S02]  /*176b0*/  IADD3 R246, P1, R246, UR13, RZ ;  /* 0x0000000df6f67c10 */ /* 0x000fe4000ff3e0ff */
[----:B------:R-:W-:Y:S02]  /*176c0*/  IADD3 R244, P2, R244, UR13, RZ ;  /* 0x0000000df4f47c10 */ /* 0x000fe4000ff5e0ff */
[----:B------:R-:W-:-:S02]  /*176d0*/  IADD3 R242, P3, R242, UR13, RZ ;  /* 0x0000000df2f27c10 */ /* 0x000fc4000ff7e0ff */
[----:B------:R-:W-:Y:S02]  /*176e0*/  IADD3.X R249, R249, UR24, RZ, P5, !PT ;  /* 0x00000018f9f97c10 */ /* 0x000fe4000affe4ff */
[----:B------:R-:W-:Y:S02]  /*176f0*/  IADD3.X R247, R247, UR24, RZ, P6, !PT ;  /* 0x00000018f7f77c10 */ /* 0x000fe4000b7fe4ff */
[----:B------:R-:W-:Y:S02]  /*17700*/  IADD3.X R245, R245, UR24, RZ, P1, !PT ;  /* 0x00000018f5f57c10 */ /* 0x000fe40008ffe4ff */
[----:B--2---:R-:W-:Y:S02]  /*17710*/  IADD3.X R243, R243, UR24, RZ, P2, !PT ;  /* 0x00000018f3f37c10 */ /* 0x004fe400097fe4ff */
[----:B------:R-:W-:Y:S02]  /*17720*/  IADD3.X R241, R241, UR24, RZ, P3, !PT ;  /* 0x00000018f1f17c10 */ /* 0x000fe40009ffe4ff */
[----:B------:R-:W-:-:S02]  /*17730*/  IADD3 R238, P5, R238, UR13, RZ ;  /* 0x0000000deeee7c10 */ /* 0x000fc4000ffbe0ff */
[----:B------:R-:W-:Y:S02]  /*17740*/  IADD3 R236, P6, R236, UR13, RZ ;  /* 0x0000000decec7c10 */ /* 0x000fe4000ffde0ff */
[----:B------:R-:W-:Y:S02]  /*17750*/  IADD3 R234, P1, R234, UR13, RZ ;  /* 0x0000000deaea7c10 */ /* 0x000fe4000ff3e0ff */
[----:B------:R-:W-:Y:S01]  /*17760*/  IADD3 R232, P2, R232, UR13, RZ ;  /* 0x0000000de8e87c10 */ /* 0x000fe2000ff5e0ff */
[----:B------:R-:W-:Y:S02]  /*17770*/  WARPGROUP.DEPBAR.LE gsb0, 0x0 ;  /* 0x00008000000079c5 */ /* 0x000fe40000010000 */
[----:B------:R-:W-:Y:S02]  /*17780*/  IADD3.X R237, R237, UR24, RZ, P5, !PT ;  /* 0x00000018eded7c10 */ /* 0x000fe4000affe4ff */
[----:B------:R-:W-:Y:S02]  /*17790*/  IADD3.X R235, R235, UR24, RZ, P6, !PT ;  /* 0x00000018ebeb7c10 */ /* 0x000fe4000b7fe4ff */
[----:B------:R-:W-:-:S02]  /*177a0*/  IADD3.X R233, R233, UR24, RZ, P1, !PT ;  /* 0x00000018e9e97c10 */ /* 0x000fc40008ffe4ff */
[----:B------:R-:W-:Y:S02]  /*177b0*/  IADD3.X R231, R231, UR24, RZ, P2, !PT ;  /* 0x00000018e7e77c10 */ /* 0x000fe400097fe4ff */
[----:B----4-:R-:W-:Y:S02]  /*177c0*/  IADD3.X R251, R251, UR24, RZ, P4, !PT ;  /* 0x00000018fbfb7c10 */ /* 0x010fe4000a7fe4ff */
[----:B------:R-:W-:-:S04]  /*177d0*/  IADD3 R240, P4, R240, UR13, RZ ;  /* 0x0000000df0f07c10 */ /* 0x000fc8000ff9e0ff */
[----:B------:R-:W-:Y:S02]  /*177e0*/  IADD3.X R239, R239, UR24, RZ, P4, !PT ;  /* 0x00000018efef7c10 */ /* 0x000fe4000a7fe4ff */
[----:B------:R-:W-:-:S04]  /*177f0*/  IADD3 R230, P3, R230, UR13, RZ ;  /* 0x0000000de6e67c10 */ /* 0x000fc8000ff7e0ff */
[----:B------:R-:W-:Y:S01]  /*17800*/  IADD3.X R229, R229, UR24, RZ, P3, !PT ;  /* 0x00000018e5e57c10 */ /* 0x000fe20009ffe4ff */
[----:B-1----:R-:W-:Y:S08]  /*17810*/  @P0 BRA `(.L_x_2) ;  /* 0xffffff4400680947 */ /* 0x002ff0000383ffff */
.L_x_1:
[----:B------:R2:W-:Y:S01]  /*17820*/  STL [R1+0x7d0], R149 ;  /* 0x0007d09501007387 */ /* 0x0005e20000100800 */
[----:B------:R-:W-:Y:S01]  /*17830*/  ULDC.64 UR4, c[0x0][0x228] ;  /* 0x00008a0000047ab9 */ /* 0x000fe20000000a00 */
[----:B------:R-:W-:Y:S01]  /*17840*/  F2FP.SATFINITE.E4M3.F32.PACK_AB_MERGE_C R27, R27, R26, RZ ;  /* 0x0000001a1b1b723e */ /* 0x000fe200048070ff */
[----:B------:R-:W-:Y:S01]  /*17850*/  ULDC UR6, c[0x0][0x22c] ;  /* 0x00008b0000067ab9 */ /* 0x000fe20000000800 */
[----:B------:R-:W3:Y:S04]  /*17860*/  LDL.LU R193, [R1+0x4] ;  /* 0x0000040001c17983 */ /* 0x000ee80000300800 */
[----:B--2---:R-:W3:Y:S04]  /*17870*/  LDL.LU R149, [R1] ;  /* 0x0000000001957983 */ /* 0x004ee80000300800 */
[----:B------:R2:W-:Y:S04]  /*17880*/  STL [R1+0x7cc], R148 ;  /* 0x0007cc9401007387 */ /* 0x0005e80000100800 */
[----:B--2---:R-:W2:Y:S04]  /*17890*/  LDL.LU R148, [R1+0x8] ;  /* 0x0000080001947983 */ /* 0x004ea80000300800 */
[----:B------:R-:W2:Y:S04]  /*178a0*/  LDL.LU R192, [R1+0xc] ;  /* 0x00000c0001c07983 */ /* 0x000ea80000300800 */
[----:B------:R4:W-:Y:S04]  /*178b0*/  STL [R1+0x7c8], R151 ;  /* 0x0007c89701007387 */ /* 0x0009e80000100800 */
[----:B----4-:R-:W4:Y:S04]  /*178c0*/  LDL.LU R151, [R1+0x10] ;  /* 0x0000100001977983 */ /* 0x010f280000300800 */
[----:B------:R-:W4:Y:S04]  /*178d0*/  LDL.LU R191, [R1+0x14] ;  /* 0x0000140001bf7983 */ /* 0x000f280000300800 */
[----:B------:R0:W-:Y:S04]  /*178e0*/  STL [R1+0x7c4], R150 ;  /* 0x0007c49601007387 */ /* 0x0001e80000100800 */
[----:B0-----:R-:W4:Y:S04]  /*178f0*/  LDL.LU R150, [R1+0x18] ;  /* 0x0000180001967983 */ /* 0x001f280000300800 */
[----:B-1----:R-:W4:Y:S04]  /*17900*/  LDL.LU R2, [R1+0x1c] ;  /* 0x00001c0001027983 */ /* 0x002f280000300800 */
[----:B-----5:R0:W-:Y:S04]  /*17910*/  STL [R1+0x7c0], R0 ;  /* 0x0007c00001007387 */ /* 0x0201e80000100800 */
[----:B0-----:R-:W4:Y:S04]  /*17920*/  LDL.LU R0, [R1+0x20] ;  /* 0x0000200001007983 */ /* 0x001f280000300800 */
[----:B------:R-:W4:Y:S04]  /*17930*/  LDL.LU R190, [R1+0x24] ;  /* 0x0000240001be7983 */ /* 0x000f280000300800 */
        /* <DEDUP_REMOVED lines=117> */
[----:B------:R-:W4:Y:S01]  /*18090*/  LDL.LU R188, [R1+0x1fc] ;  /* 0x0001fc0001bc7983 */ /* 0x000f220000300800 */
[----:B---3--:R-:W-:-:S02]  /*180a0*/  F2FP.SATFINITE.E4M3.F32.PACK_AB_MERGE_C R193, R193, R149, RZ ;  /* 0x00000095c1c1723e */ /* 0x008fc400048070ff */
[----:B--2---:R-:W-:Y:S01]  /*180b0*/  F2FP.SATFINITE.E4M3.F32.PACK_AB_MERGE_C R192, R192, R148, RZ ;  /* 0x00000094c0c0723e */ /* 0x004fe200048070ff */
[----:B------:R-:W2:Y:S01]  /*180c0*/  LDL.LU R149, [R1+0x7d0] ;  /* 0x0007d00001957983 */ /* 0x000ea20000300800 */
[----:B----4-:R-:W-:Y:S02]  /*180d0*/  F2FP.SATFINITE.E4M3.F32.PACK_AB_MERGE_C R191, R191, R151, RZ ;  /* 0x00000097bfbf723e */ /* 0x010fe400048070ff */
[----:B------:R-:W-:Y:S01]  /*180e0*/  F2FP.SATFINITE.E4M3.F32.PACK_AB_MERGE_C R2, R2, R150, RZ ;  /* 0x000000960202723e */ /* 0x000fe200048070ff */
[----:B------:R-:W2:Y:S01]  /*180f0*/  LDL.LU R148, [R1+0x7cc] ;  /* 0x0007cc0001947983 */ /* 0x000ea20000300800 */
[----:B------:R-:W-:-:S03]  /*18100*/  F2FP.SATFINITE.E4M3.F32.PACK_AB_MERGE_C R190, R190, R0, RZ ;  /* 0x00000000bebe723e */ /* 0x000fc600048070ff */
[----:B------:R-:W3:Y:S04]  /*18110*/  LDL.LU R151, [R1+0x7c8] ;  /* 0x0007c80001977983 */ /* 0x000ee80000300800 */
[----:B------:R-:W3:Y:S04]  /*18120*/  LDL.LU R150, [R1+0x7c4] ;  /* 0x0007c40001967983 */ /* 0x000ee80000300800 */
[----:B------:R-:W4:Y:S01]  /*18130*/  LDL.LU R0, [R1+0x7c0] ;  /* 0x0007c00001007983 */ /* 0x000f220000300800 */
[----:B------:R-:W-:Y:S02]  /*18140*/  F2FP.SATFINITE.E4M3.F32.PACK_AB_MERGE_C R20, R20, R243, RZ ;  /* 0x000000f31414723e */ /* 0x000fe400048070ff */
[----:B------:R-:W-:-:S02]  /*18150*/  F2FP.SATFINITE.E4M3.F32.PACK_AB_MERGE_C R37, R37, R36, RZ ;  /* 0x000000242525723e */ /* 0x000fc400048070ff */
[----:B------:R-:W-:Y:S02]  /*18160*/  F2FP.SATFINITE.E4M3.F32.PACK_AB_MERGE_C R29, R29, R28, RZ ;  /* 0x0000001c1d1d723e */ /* 0x000fe400048070ff */
[----:B------:R-:W-:Y:S02]  /*18170*/  F2FP.SATFINITE.E4M3.F32.PACK_AB_MERGE_C R9, R9, R229, RZ ;  /* 0x000000e50909723e */ /* 0x000fe400048070ff */
[----:B------:R-:W-:Y:S02]  /*18180*/  F2FP.SATFINITE.E4M3.F32.PACK_AB_MERGE_C R3, R3, R230, RZ ;  /* 0x000000e60303723e */ /* 0x000fe400048070ff */
[----:B------:R-:W-:Y:S02]  /*18190*/  F2FP.SATFINITE.E4M3.F32.PACK_AB_MERGE_C R4, R4, R232, RZ ;  /* 0x000000e80404723e */ /* 0x000fe400048070ff */
        /* <DEDUP_REMOVED lines=103> */
[----:B------:R-:W2:Y:S01]  /*18810*/  LDL.LU R197, [R1+0x7bc] ;  /* 0x0007bc0001c57983 */ /* 0x000ea20000300800 */
[----:B------:R-:W-:-:S02]  /*18820*/  F2FP.SATFINITE.E4M3.F32.PACK_AB_MERGE_C R185, R185, R196, RZ ;  /* 0x000000c4b9b9723e */ /* 0x000fc400048070ff */
[----:B------:R-:W-:Y:S02]  /*18830*/  F2FP.SATFINITE.E4M3.F32.PACK_AB_MERGE_C R186, R186, R195, RZ ;  /* 0x000000c3baba723e */ /* 0x000fe400048070ff */
[----:B------:R-:W3:Y:S01]  /*18840*/  LDL.LU R195, [R1+0x7b8] ;  /* 0x0007b80001c37983 */ /* 0x000ee20000300800 */
[----:B------:R-:W0:Y:S01]  /*18850*/  S2R R196, SR_TID.X ;  /* 0x0000000000c47919 */ /* 0x000e220000002100 */
[----:B------:R-:W-:Y:S01]  /*18860*/  F2FP.SATFINITE.E4M3.F32.PACK_AB_MERGE_C R188, R188, R194, RZ ;  /* 0x000000c2bcbc723e */ /* 0x000fe200048070ff */
[----:B------:R-:W1:Y:S01]  /*18870*/  S2R R243, SR_CgaCtaId ;  /* 0x0000000000f37919 */ /* 0x000e620000008800 */
[----:B------:R-:W-:Y:S02]  /*18880*/  F2FP.SATFINITE.E4M3.F32.PACK_AB_MERGE_C R194, R25, R24, RZ ;  /* 0x0000001819c2723e */ /* 0x000fe400048070ff */
[----:B------:R-:W-:-:S04]  /*18890*/  F2FP.SATFINITE.E4M3.F32.PACK_AB_MERGE_C R28, R31, R30, RZ ;  /* 0x0000001e1f1c723e */ /* 0x000fc800048070ff */
[----:B------:R-:W-:Y:S01]  /*188a0*/  PRMT R27, R27, 0x5410, R28 ;  /* 0x000054101b1b7816 */ /* 0x000fe2000000001c */
[C---:B0-----:R-:W-:Y:S02]  /*188b0*/  IMAD.SHL.U32 R24, R196.reuse, 0x10, RZ ;  /* 0x00000010c4187824 */ /* 0x041fe400078e00ff */
[----:B------:R-:W-:Y:S02]  /*188c0*/  IMAD.SHL.U32 R25, R196, 0x40, RZ ;  /* 0x00000040c4197824 */ /* 0x000fe400078e00ff */
[----:B-1----:R-:W-:Y:S01]  /*188d0*/  IMAD.SHL.U32 R243, R243, 0x100, RZ ;  /* 0x00000100f3f37824 */ /* 0x002fe200078e00ff */
[----:B------:R-:W-:Y:S02]  /*188e0*/  LOP3.LUT R24, R24, 0xf0, RZ, 0xc0, !PT ;  /* 0x000000f018187812 */ /* 0x000fe400078ec0ff */
[----:B------:R-:W-:Y:S02]  /*188f0*/  LOP3.LUT R25, R25, 0x400, RZ, 0xc0, !PT ;  /* 0x0000040019197812 */ /* 0x000fe400078ec0ff */
[----:B------:R-:W-:-:S02]  /*18900*/  LOP3.LUT R243, R243, 0x100, RZ, 0xc0, !PT ;  /* 0x00000100f3f37812 */ /* 0x000fc400078ec0ff */
[----:B------:R-:W-:Y:S02]  /*18910*/  IADD3 R25, R25, UR12, R24 ;  /* 0x0000000c19197c10 */ /* 0x000fe4000fffe018 */
[C-C-:B----4-:R-:W-:Y:S02]  /*18920*/  LOP3.LUT R26, R0.reuse, 0x1, R243.reuse, 0xfe, !PT ;  /* 0x00000001001a7812 */ /* 0x150fe400078efef3 */
[----:B------:R-:W-:Y:S02]  /*18930*/  LOP3.LUT R24, R0, 0x2, R243, 0xfe, !PT ;  /* 0x0000000200187812 */ /* 0x000fe400078efef3 */
[----:B------:R-:W-:-:S04]  /*18940*/  LOP3.LUT R196, R196, 0x7f, RZ, 0xc0, !PT ;  /* 0x0000007fc4c47812 */ /* 0x000fc800078ec0ff */
[----:B------:R-:W-:Y:S02]  /*18950*/  LEA R229, R196, UR12, 0x4 ;  /* 0x0000000cc4e57c11 */ /* 0x000fe4000f8e20ff */
[----:B------:R-:W-:Y:S02]  /*18960*/  F2FP.SATFINITE.E4M3.F32.PACK_AB_MERGE_C R30, R33, R32, RZ ;  /* 0x00000020211e723e */ /* 0x000fe400048070ff */
[----:B------:R-:W-:Y:S02]  /*18970*/  F2FP.SATFINITE.E4M3.F32.PACK_AB_MERGE_C R31, R35, R34, RZ ;  /* 0x00000022231f723e */ /* 0x000fe400048070ff */
[----:B------:R-:W-:Y:S02]  /*18980*/  PRMT R28, R190, 0x5410, R4 ;  /* 0x00005410be1c7816 */ /* 0x000fe40000000004 */
[----:B------:R-:W-:Y:S02]  /*18990*/  PRMT R30, R30, 0x5410, R37 ;  /* 0x000054101e1e7816 */ /* 0x000fe40000000025 */
[----:B------:R-:W-:-:S02]  /*189a0*/  PRMT R31, R31, 0x5410, R38 ;  /* 0x000054101f1f7816 */ /* 0x000fc40000000026 */
[----:B------:R-:W-:Y:S02]  /*189b0*/  PRMT R4, R189, 0x5410, R7 ;  /* 0x00005410bd047816 */ /* 0x000fe40000000007 */
[----:B------:R-:W-:Y:S02]  /*189c0*/  PRMT R7, R42, 0x5410, R47 ;  /* 0x000054102a077816 */ /* 0x000fe4000000002f */
[----:B------:R-:W-:Y:S02]  /*189d0*/  PRMT R32, R9, 0x5410, R11 ;  /* 0x0000541009207816 */ /* 0x000fe4000000000b */
[----:B------:R-:W-:Y:S02]  /*189e0*/  PRMT R33, R10, 0x5410, R12 ;  /* 0x000054100a217816 */ /* 0x000fe4000000000c */
[----:B------:R-:W-:Y:S02]  /*189f0*/  F2FP.SATFINITE.E4M3.F32.PACK_AB_MERGE_C R34, R49, R48, RZ ;  /* 0x000000303122723e */ /* 0x000fe400048070ff */
[----:B------:R-:W-:-:S02]  /*18a00*/  F2FP.SATFINITE.E4M3.F32.PACK_AB_MERGE_C R35, R51, R50, RZ ;  /* 0x000000323323723e */ /* 0x000fc400048070ff */
[----:B------:R-:W-:Y:S02]  /*18a10*/  PRMT R34, R34, 0x5410, R53 ;  /* 0x0000541022227816 */ /* 0x000fe40000000035 */
[----:B------:R-:W-:Y:S01]  /*18a20*/  PRMT R35, R35, 0x5410, R54 ;  /* 0x0000541023237816 */ /* 0x000fe20000000036 */
[----:B------:R-:W-:Y:S01]  /*18a30*/  BAR.SYNC.DEFER_BLOCKING 0x0 ;  /* 0x0000000000007b1d */ /* 0x000fe20000010000 */
[----:B--2---:R-:W-:-:S05]  /*18a40*/  LOP3.LUT R36, R197, 0x300, RZ, 0xc0, !PT ;  /* 0x00000300c5247812 */ /* 0x004fca00078ec0ff */
[----:B------:R-:W-:Y:S01]  /*18a50*/  IMAD.IADD R36, R36, 0x1, R25 ;  /* 0x0000000124247824 */ /* 0x000fe200078e0219 */
[----:B------:R-:W-:Y:S02]  /*18a60*/  PRMT R25, R192, 0x5410, R2 ;  /* 0x00005410c0197816 */ /* 0x000fe40000000002 */
[----:B---3--:R-:W-:Y:S01]  /*18a70*/  ISETP.GE.AND P0, PT, R195, UR4, PT ;  /* 0x00000004c3007c0c */ /* 0x008fe2000bf06270 */
[----:B------:R-:W-:-:S03]  /*18a80*/  ULDC UR4, c[0x0][0x22c] ;  /* 0x00008b0000047ab9 */ /* 0x000fc60000000800 */
[----:B------:R-:W-:Y:S01]  /*18a90*/  ISETP.LT.AND P2, PT, R26, UR4, !P0 ;  /* 0x000000041a007c0c */ /* 0x000fe2000c741270 */
[----:B------:R-:W-:Y:S01]  /*18aa0*/  ULDC UR4, c[0x0][0x22c] ;  /* 0x00008b0000047ab9 */ /* 0x000fe20000000800 */
[----:B------:R-:W-:Y:S01]  /*18ab0*/  ISETP.LT.AND P1, PT, R24, UR6, !P0 ;  /* 0x0000000618007c0c */ /* 0x000fe2000c721270 */
[----:B------:R-:W-:Y:S01]  /*18ac0*/  ULDC UR6, c[0x0][0x22c] ;  /* 0x00008b0000067ab9 */ /* 0x000fe20000000800 */
[C-C-:B------:R-:W-:Y:S02]  /*18ad0*/  LOP3.LUT R26, R0.reuse, 0x3, R243.reuse, 0xfe, !PT ;  /* 0x00000003001a7812 */ /* 0x140fe400078efef3 */
[----:B------:R-:W-:Y:S02]  /*18ae0*/  LOP3.LUT R24, R0, 0x4, R243, 0xfe, !PT ;  /* 0x0000000400187812 */ /* 0x000fe400078efef3 */
[----:B------:R-:W-:Y:S01]  /*18af0*/  ISETP.LT.AND P5, PT, R26, UR4, !P0 ;  /* 0x000000041a007c0c */ /* 0x000fe2000c7a1270 */
[----:B------:R-:W-:Y:S01]  /*18b00*/  ULDC UR4, c[0x0][0x244] ;  /* 0x0000910000047ab9 */ /* 0x000fe20000000800 */
[----:B------:R-:W-:Y:S01]  /*18b10*/  ISETP.LT.AND P6, PT, R24, UR6, !P0 ;  /* 0x0000000618007c0c */ /* 0x000fe2000c7c1270 */
[----:B------:R-:W-:Y:S01]  /*18b20*/  ULDC UR6, c[0x0][0x248] ;  /* 0x0000920000067ab9 */ /* 0x000fe20000000800 */
[----:B------:R-:W-:-:S02]  /*18b30*/  PRMT R24, R193, 0x5410, R191 ;  /* 0x00005410c1187816 */ /* 0x000fc400000000bf */
[----:B------:R-:W-:-:S05]  /*18b40*/  PRMT R26, R194, 0x5410, R29 ;  /* 0x00005410c21a7816 */ /* 0x000fca000000001d */
[----:B------:R-:W-:Y:S01]  /*18b50*/  STSM.16.M88.4 [R36], R24 ;  /* 0x0000001824007844 */ /* 0x000fe20000000200 */
[----:B------:R-:W-:Y:S01]  /*18b60*/  BAR.SYNC.DEFER_BLOCKING 0x0 ;  /* 0x0000000000007b1d */ /* 0x000fe20000010000 */
[----:B------:R-:W-:-:S05]  /*18b70*/  PRMT R29, R3, 0x5410, R5 ;  /* 0x00005410031d7816 */ /* 0x000fca0000000005 */
[----:B------:R-:W0:Y:S02]  /*18b80*/  LDS.128 R24, [R229] ;  /* 0x00000000e5187984 */ /* 0x000e240000000c00 */
[----:B------:R-:W-:Y:S06]  /*18b90*/  BAR.SYNC.DEFER_BLOCKING 0x0 ;  /* 0x0000000000007b1d */ /* 0x000fec0000010000 */
[----:B------:R-:W-:Y:S02]  /*18ba0*/  STSM.16.M88.4 [R36], R28 ;  /* 0x0000001c24007844 */ /* 0x000fe40000000200 */
[----:B------:R-:W-:Y:S01]  /*18bb0*/  BAR.SYNC.DEFER_BLOCKING 0x0 ;  /* 0x0000000000007b1d */ /* 0x000fe20000010000 */
[----:B------:R-:W-:-:S02]  /*18bc0*/  PRMT R5, R6, 0x5410, R8 ;  /* 0x0000541006057816 */ /* 0x000fc40000000008 */
[----:B------:R-:W-:-:S03]  /*18bd0*/  PRMT R6, R40, 0x5410, R45 ;  /* 0x0000541028067816 */ /* 0x000fc6000000002d */
[----:B------:R-:W1:Y:S02]  /*18be0*/  LDS.128 R28, [R229] ;  /* 0x00000000e51c7984 */ /* 0x000e640000000c00 */
[----:B------:R-:W-:Y:S06]  /*18bf0*/  BAR.SYNC.DEFER_BLOCKING 0x0 ;  /* 0x0000000000007b1d */ /* 0x000fec0000010000 */
[----:B------:R-:W-:Y:S02]  /*18c00*/  STSM.16.M88.4 [R36], R4 ;  /* 0x0000000424007844 */ /* 0x000fe40000000200 */
[----:B------:R-:W-:Y:S06]  /*18c10*/  BAR.SYNC.DEFER_BLOCKING 0x0 ;  /* 0x0000000000007b1d */ /* 0x000fec0000010000 */
[----:B------:R-:W2:Y:S02]  /*18c20*/  LDS.128 R8, [R229] ;  /* 0x00000000e5087984 */ /* 0x000ea40000000c00 */
[----:B------:R-:W-:Y:S06]  /*18c30*/  BAR.SYNC.DEFER_BLOCKING 0x0 ;  /* 0x0000000000007b1d */ /* 0x000fec0000010000 */
[----:B------:R-:W-:Y:S02]  /*18c40*/  STSM.16.M88.4 [R36], R32 ;  /* 0x0000002024007844 */ /* 0x000fe40000000200 */
[----:B------:R-:W-:Y:S01]  /*18c50*/  BAR.SYNC.DEFER_BLOCKING 0x0 ;  /* 0x0000000000007b1d */ /* 0x000fe20000010000 */
[----:B------:R-:W-:-:S02]  /*18c60*/  PRMT R12, R13, 0x5410, R15 ;  /* 0x000054100d0c7816 */ /* 0x000fc4000000000f */
[----:B------:R-:W-:-:S03]  /*18c70*/  PRMT R13, R14, 0x5410, R17 ;  /* 0x000054100e0d7816 */ /* 0x000fc60000000011 */
[----:B------:R-:W3:Y:S01]  /*18c80*/  LDS.128 R4, [R229] ;  /* 0x00000000e5047984 */ /* 0x000ee20000000c00 */
[----:B------:R-:W-:Y:S02]  /*18c90*/  PRMT R14, R56, 0x5410, R61 ;  /* 0x00005410380e7816 */ /* 0x000fe4000000003d */
[----:B------:R-:W-:Y:S01]  /*18ca0*/  PRMT R15, R58, 0x5410, R63 ;  /* 0x000054103a0f7816 */ /* 0x000fe2000000003f */
[----:B------:R-:W-:Y:S06]  /*18cb0*/  BAR.SYNC.DEFER_BLOCKING 0x0 ;  /* 0x0000000000007b1d */ /* 0x000fec0000010000 */
[----:B------:R-:W-:Y:S02]  /*18cc0*/  STSM.16.M88.4 [R36], R12 ;  /* 0x0000000c24007844 */ /* 0x000fe40000000200 */
[----:B------:R-:W-:Y:S01]  /*18cd0*/  BAR.SYNC.DEFER_BLOCKING 0x0 ;  /* 0x0000000000007b1d */ /* 0x000fe20000010000 */
[----:B------:R-:W-:-:S02]  /*18ce0*/  PRMT R16, R16, 0x5410, R19 ;  /* 0x0000541010107816 */ /* 0x000fc40000000013 */
[----:B------:R-:W-:-:S03]  /*18cf0*/  PRMT R17, R18, 0x5410, R21 ;  /* 0x0000541012117816 */ /* 0x000fc60000000015 */
[----:B------:R-:W4:Y:S01]  /*18d00*/  LDS.128 R56, [R229] ;  /* 0x00000000e5387984 */ /* 0x000f220000000c00 */
[----:B------:R-:W-:Y:S02]  /*18d10*/  PRMT R18, R64, 0x5410, R69 ;  /* 0x0000541040127816 */ /* 0x000fe40000000045 */
[----:B------:R-:W-:Y:S01]  /*18d20*/  PRMT R19, R66, 0x5410, R71 ;  /* 0x0000541042137816 */ /* 0x000fe20000000047 */
[----:B------:R-:W-:Y:S06]  /*18d30*/  BAR.SYNC.DEFER_BLOCKING 0x0 ;  /* 0x0000000000007b1d */ /* 0x000fec0000010000 */
[----:B------:R0:W-:Y:S02]  /*18d40*/  STSM.16.M88.4 [R36], R16 ;  /* 0x0000001024007844 */ /* 0x0001e40000000200 */
        /* <DEDUP_REMOVED lines=14> */
[----:B------:R-:W-:Y:S01]  /*18e30*/  BAR.SYNC.DEFER_BLOCKING 0x0 ;  /* 0x0000000000007b1d */ /* 0x000fe20000010000 */
[----:B------:R-:W-:-:S05]  /*18e40*/  PRMT R156, R156, 0x5410, R159 ;  /* 0x000054109c9c7816 */ /* 0x000fca000000009f */
[----:B------:R-:W-:Y:S01]  /*18e50*/  STSM.16.M88.4 [R36], R152 ;  /* 0x0000009824007844 */ /* 0x000fe20000000200 */
[----:B------:R-:W-:Y:S02]  /*18e60*/  PRMT R157, R158, 0x5410, R161 ;  /* 0x000054109e9d7816 */ /* 0x000fe400000000a1 */
[----:B------:R-:W-:Y:S02]  /*18e70*/  PRMT R158, R88, 0x5410, R93 ;  /* 0x00005410589e7816 */ /* 0x000fe4000000005d */
[----:B------:R-:W-:Y:S01]  /*18e80*/  PRMT R159, R90, 0x5410, R95 ;  /* 0x000054105a9f7816 */ /* 0x000fe2000000005f */
[----:B------:R-:W-:Y:S06]  /*18e90*/  BAR.SYNC.DEFER_BLOCKING 0x0 ;  /* 0x0000000000007b1d */ /* 0x000fec0000010000 */
[----:B------:R-:W4:Y:S02]  /*18ea0*/  LDS.128 R92, [R229] ;  /* 0x00000000e55c7984 */ /* 0x000f240000000c00 */
        /* <DEDUP_REMOVED lines=35> */
[----:B0-----:R-:W-:-:S02]  /*190e0*/  PRMT R16, R176, 0x5410, R180 ;  /* 0x00005410b0107816 */ /* 0x001fc400000000b4 */
[----:B------:R-:W-:-:S03]  /*190f0*/  PRMT R17, R178, 0x5410, R181 ;  /* 0x00005410b2117816 */ /* 0x000fc600000000b5 */
[----:B------:R-:W0:Y:S01]  /*19100*/  LDS.128 R68, [R229] ;  /* 0x00000000e5447984 */ /* 0x000e220000000c00 */
[----:B------:R-:W-:Y:S02]  /*19110*/  PRMT R18, R128, 0x5410, R133 ;  /* 0x0000541080127816 */ /* 0x000fe40000000085 */
[----:B------:R-:W-:Y:S01]  /*19120*/  PRMT R19, R130, 0x5410, R135 ;  /* 0x0000541082137816 */ /* 0x000fe20000000087 */
[----:B------:R-:W-:Y:S06]  /*19130*/  BAR.SYNC.DEFER_BLOCKING 0x0 ;  /* 0x0000000000007b1d */ /* 0x000fec0000010000 */
[----:B------:R2:W-:Y:S02]  /*19140*/  STSM.16.M88.4 [R36], R16 ;  /* 0x0000001024007844 */ /* 0x0005e40000000200 */
[----:B------:R-:W-:Y:S01]  /*19150*/  BAR.SYNC.DEFER_BLOCKING 0x0 ;  /* 0x0000000000007b1d */ /* 0x000fe20000010000 */
[----:B-1----:R-:W-:-:S02]  /*19160*/  PRMT R20, R179, 0x5410, R184 ;  /* 0x00005410b3147816 */ /* 0x002fc400000000b8 */
[----:B------:R-:W-:-:S03]  /*19170*/  PRMT R21, R182, 0x5410, R187 ;  /* 0x00005410b6157816 */ /* 0x000fc600000000bb */
[----:B------:R-:W1:Y:S01]  /*19180*/  LDS.128 R60, [R229] ;  /* 0x00000000e53c7984 */ /* 0x000e620000000c00 */
[----:B------:R-:W-:Y:S02]  /*19190*/  PRMT R22, R136, 0x5410, R141 ;  /* 0x0000541088167816 */ /* 0x000fe4000000008d */
[----:B------:R-:W-:Y:S01]  /*191a0*/  PRMT R23, R138, 0x5410, R143 ;  /* 0x000054108a177816 */ /* 0x000fe2000000008f */
[----:B------:R-:W-:Y:S06]  /*191b0*/  BAR.SYNC.DEFER_BLOCKING 0x0 ;  /* 0x0000000000007b1d */ /* 0x000fec0000010000 */
[----:B------:R3:W-:Y:S02]  /*191c0*/  STSM.16.M88.4 [R36], R20 ;  /* 0x0000001424007844 */ /* 0x0007e40000000200 */
[----:B------:R-:W-:Y:S01]  /*191d0*/  BAR.SYNC.DEFER_BLOCKING 0x0 ;  /* 0x0000000000007b1d */ /* 0x000fe20000010000 */
[----:B------:R-:W-:-:S02]  /*191e0*/  F2FP.SATFINITE.E4M3.F32.PACK_AB_MERGE_C R144, R145, R144, RZ ;  /* 0x000000909190723e */ /* 0x000fc400048070ff */
[----:B------:R-:W-:Y:S02]  /*191f0*/  F2FP.SATFINITE.E4M3.F32.PACK_AB_MERGE_C R146, R147, R146, RZ ;  /* 0x000000929392723e */ /* 0x000fe400048070ff */
[----:B------:R-:W-:Y:S02]  /*19200*/  F2FP.SATFINITE.E4M3.F32.PACK_AB_MERGE_C R149, R149, R148, RZ ;  /* 0x000000949595723e */ /* 0x000fe400048070ff */
[----:B------:R-:W-:Y:S01]  /*19210*/  F2FP.SATFINITE.E4M3.F32.PACK_AB_MERGE_C R151, R151, R150, RZ ;  /* 0x000000969797723e */ /* 0x000fe200048070ff */
[----:B------:R-:W1:Y:S01]  /*19220*/  LDS.128 R52, [R229] ;  /* 0x00000000e5347984 */ /* 0x000e620000000c00 */
[----:B------:R-:W-:Y:S02]  /*19230*/  PRMT R184, R183, 0x5410, R186 ;  /* 0x00005410b7b87816 */ /* 0x000fe400000000ba */
[----:B------:R-:W-:Y:S02]  /*19240*/  PRMT R185, R185, 0x5410, R188 ;  /* 0x00005410b9b97816 */ /* 0x000fe400000000bc */
[----:B------:R-:W-:-:S02]  /*19250*/  PRMT R186, R144, 0x5410, R149 ;  /* 0x0000541090ba7816 */ /* 0x000fc40000000095 */
[----:B------:R-:W-:Y:S01]  /*19260*/  PRMT R187, R146, 0x5410, R151 ;  /* 0x0000541092bb7816 */ /* 0x000fe20000000097 */
[----:B------:R-:W-:Y:S01]  /*19270*/  BAR.SYNC.DEFER_BLOCKING 0x0 ;  /* 0x0000000000007b1d */ /* 0x000fe20000010000 */
[----:B------:R-:W-:Y:S01]  /*19280*/  LOP3.LUT R2, R0, R243, RZ, 0xfc, !PT ;  /* 0x000000f300027212 */ /* 0x000fe200078efcff */
[----:B------:R-:W-:-:S03]  /*19290*/  IMAD R3, R195, UR4, RZ ;  /* 0x00000004c3037c24 */ /* 0x000fc6000f8e02ff */
[C---:B------:R-:W-:Y:S01]  /*192a0*/  ISETP.LT.AND P3, PT, R2.reuse, UR5, !P0 ;  /* 0x0000000502007c0c */ /* 0x040fe2000c761270 */
[----:B------:R-:W-:Y:S01]  /*192b0*/  ULDC.64 UR4, c[0x0][0x220] ;  /* 0x0000880000047ab9 */ /* 0x000fe20000000a00 */
[----:B------:R-:W-:Y:S01]  /*192c0*/  IMAD R14, R2, UR6, RZ ;  /* 0x00000006020e7c24 */ /* 0x000fe2000f8e02ff */
[C---:B------:R-:W-:Y:S01]  /*192d0*/  IADD3 R2, P4, R3.reuse, UR4, RZ ;  /* 0x0000000403027c10 */ /* 0x040fe2000ff9e0ff */
[----:B------:R-:W-:Y:S01]  /*192e0*/  ULDC UR4, c[0x0][0x248] ;  /* 0x0000920000047ab9 */ /* 0x000fe20000000800 */
[----:B--2---:R-:W-:Y:S01]  /*192f0*/  PRMT R17, R24, 0x7770, RZ ;  /* 0x0000777018117816 */ /* 0x004fe200000000ff */
[----:B------:R-:W-:Y:S01]  /*19300*/  ULDC UR6, c[0x0][0x22c] ;  /* 0x00008b0000067ab9 */ /* 0x000fe20000000800 */
[----:B------:R-:W-:Y:S01]  /*19310*/  STSM.16.M88.4 [R36], R184 ;  /* 0x000000b824007844 */ /* 0x000fe20000000200 */
[----:B------:R-:W-:Y:S01]  /*19320*/  LEA.HI.X.SX32 R3, R3, UR5, 0x1, P4 ;  /* 0x0000000503037c11 */ /* 0x000fe2000a0f0eff */
[C---:B------:R-:W-:Y:S01]  /*19330*/  VIADD R16, R14.reuse, UR4 ;  /* 0x000000040e107c36 */ /* 0x040fe20008000000 */
[----:B------:R-:W-:Y:S01]  /*19340*/  IADD3 R12, P4, R14, R2, RZ ;  /* 0x000000020e0c7210 */ /* 0x000fe20007f9e0ff */
[----:B------:R-:W-:Y:S01]  /*19350*/  ULDC UR5, c[0x0][0x22c] ;  /* 0x00008b0000057ab9 */ /* 0x000fe20000000800 */
[----:B------:R-:W-:Y:S01]  /*19360*/  LOP3.LUT R15, R0, 0x5, R243, 0xfe, !PT ;  /* 0x00000005000f7812 */ /* 0x000fe200078efef3 */
[----:B------:R-:W-:Y:S01]  /*19370*/  ULDC UR4, c[0x0][0x248] ;  /* 0x0000920000047ab9 */ /* 0x000fe20000000800 */
[----:B------:R-:W-:Y:S01]  /*19380*/  LEA.HI.X.SX32 R13, R14, R3, 0x1, P4 ;  /* 0x000000030e0d7211 */ /* 0x000fe200020f0eff */
[----:B------:R-:W-:Y:S01]  /*19390*/  BAR.SYNC.DEFER_BLOCKING 0x0 ;  /* 0x0000000000007b1d */ /* 0x000fe20000010000 */
[----:B------:R-:W-:Y:S01]  /*193a0*/  ISETP.LT.AND P4, PT, R15, UR5, !P0 ;  /* 0x000000050f007c0c */ /* 0x000fe2000c781270 */
[----:B------:R-:W-:Y:S01]  /*193b0*/  VIADD R18, R16, UR4 ;  /* 0x0000000410127c36 */ /* 0x000fe20008000000 */
[----:B---3--:R-:W-:-:S03]  /*193c0*/  PRMT R21, R24, 0x7771, RZ ;  /* 0x0000777118157816 */ /* 0x008fc600000000ff */
[----:B------:R-:W-:Y:S01]  /*193d0*/  ULDC UR4, c[0x0][0x22c] ;  /* 0x00008b0000047ab9 */ /* 0x000fe20000000800 */
[----:B------:R-:W-:Y:S01]  /*193e0*/  PRMT R19, R25, 0x7770, RZ ;  /* 0x0000777019137816 */ /* 0x000fe200000000ff */
[----:B------:R-:W-:Y:S01]  /*193f0*/  ULDC UR5, c[0x0][0x22c] ;  /* 0x00008b0000057ab9 */ /* 0x000fe20000000800 */
[----:B------:R2:W-:Y:S01]  /*19400*/  @P3 STG.E.U8 desc[UR14][R12.64], R17 ;  /* 0x000000110c003986 */ /* 0x0005e2000c10110e */
[----:B------:R-:W-:-:S04]  /*19410*/  IADD3 R14, P3, R16, R2, RZ ;  /* 0x00000002100e7210 */ /* 0x000fc80007f7e0ff */
[----:B------:R-:W-:Y:S02]  /*19420*/  LEA.HI.X.SX32 R15, R16, R3, 0x1, P3 ;  /* 0x00000003100f7211 */ /* 0x000fe400018f0eff */
[----:B------:R-:W-:-:S03]  /*19430*/  LOP3.LUT R16, R0, 0x6, R243, 0xfe, !PT ;  /* 0x0000000600107812 */ /* 0x000fc600078efef3 */
[----:B------:R3:W-:Y:S01]  /*19440*/  @P2 STG.E.U8 desc[UR14][R14.64], R21 ;  /* 0x000000150e002986 */ /* 0x0007e2000c10110e */
[-C--:B--2---:R-:W-:Y:S02]  /*19450*/  IADD3 R12, P3, R18, R2.reuse, RZ ;  /* 0x00000002120c7210 */ /* 0x084fe40007f7e0ff */
[----:B------:R-:W-:Y:S01]  /*19460*/  ISETP.LT.AND P2, PT, R16, UR4, !P0 ;  /* 0x0000000410007c0c */ /* 0x000fe2000c741270 */
[----:B------:R-:W-:Y:S01]  /*19470*/  ULDC UR4, c[0x0][0x248] ;  /* 0x0000920000047ab9 */ /* 0x000fe20000000800 */
[C---:B------:R-:W-:Y:S01]  /*19480*/  LEA.HI.X.SX32 R13, R18.reuse, R3, 0x1, P3 ;  /* 0x00000003120d7211 */ /* 0x040fe200018f0eff */
[----:B------:R-:W-:Y:S01]  /*19490*/  VIADD R18, R18, UR4 ;  /* 0x0000000412127c36 */ /* 0x000fe20008000000 */
[----:B------:R-:W-:Y:S01]  /*194a0*/  LOP3.LUT R17, R0, 0x7, R243, 0xfe, !PT ;  /* 0x0000000700117812 */ /* 0x000fe200078efef3 */
[----:B------:R-:W-:Y:S02]  /*194b0*/  ULDC UR4, c[0x0][0x22c] ;  /* 0x00008b0000047ab9 */ /* 0x000fe40000000800 */
[----:B------:R2:W-:Y:S01]  /*194c0*/  @P1 STG.E.U8 desc[UR14][R12.64], R19 ;  /* 0x000000130c001986 */ /* 0x0005e2000c10110e */
[----:B------:R-:W-:-:S02]  /*194d0*/  IADD3 R16, P1, R18, R2, RZ ;  /* 0x0000000212107210 */ /* 0x000fc40007f3e0ff */
[----:B---3--:R-:W-:Y:S02]  /*194e0*/  LOP3.LUT R14, R0, 0x8, R243, 0xfe, !PT ;  /* 0x00000008000e7812 */ /* 0x008fe400078efef3 */
[----:B------:R-:W-:Y:S01]  /*194f0*/  ISETP.LT.AND P3, PT, R17, UR4, !P0 ;  /* 0x0000000411007c0c */ /* 0x000fe2000c761270 */
[----:B------:R-:W-:Y:S01]  /*19500*/  ULDC UR4, c[0x0][0x248] ;  /* 0x0000920000047ab9 */ /* 0x000fe20000000800 */
[-C--:B------:R-:W-:Y:S02]  /*19510*/  LEA.HI.X.SX32 R17, R18, R3.reuse, 0x1, P1 ;  /* 0x0000000312117211 */ /* 0x080fe400008f0eff */
[----:B------:R-:W-:Y:S02]  /*19520*/  PRMT R21, R25, 0x7771, RZ ;  /* 0x0000777119157816 */ /* 0x000fe400000000ff */
[----:B------:R-:W-:Y:S01]  /*19530*/  ISETP.LT.AND P1, PT, R14, UR5, !P0 ;  /* 0x000000050e007c0c */ /* 0x000fe2000c721270 */
[----:B------:R-:W-:Y:S01]  /*19540*/  VIADD R14, R18, UR4 ;  /* 0x00000004120e7c36 */ /* 0x000fe20008000000 */
[----:B------:R-:W-:Y:S01]  /*19550*/  ULDC UR4, c[0x0][0x248] ;  /* 0x0000920000047ab9 */ /* 0x000fe20000000800 */
[----:B------:R3:W-:Y:S01]  /*19560*/  @P5 STG.E.U8 desc[UR14][R16.64], R21 ;  /* 0x0000001510005986 */ /* 0x0007e2000c10110e */
[----:B------:R-:W-:Y:S01]  /*19570*/  ULDC UR5, c[0x0][0x248] ;  /* 0x0000920000057ab9 */ /* 0x000fe20000000800 */
[C---:B------:R-:W-:Y:S01]  /*19580*/  VIADD R15, R14.reuse, UR4 ;  /* 0x000000040e0f7c36 */ /* 0x040fe20008000000 */
[-C--:B--2---:R-:W-:Y:S01]  /*19590*/  IADD3 R12, P5, R14, R2.reuse, RZ ;  /* 0x000000020e0c7210 */ /* 0x084fe20007fbe0ff */
[----:B------:R-:W-:Y:S01]  /*195a0*/  ULDC UR4, c[0x0][0x22c] ;  /* 0x00008b0000047ab9 */ /* 0x000fe20000000800 */
[----:B------:R-:W-:Y:S01]  /*195b0*/  PRMT R33, R26, 0x7770, RZ ;  /* 0x000077701a217816 */ /* 0x000fe200000000ff */
[C---:B------:R-:W-:Y:S01]  /*195c0*/  VIADD R19, R15.reuse, UR5 ;  /* 0x000000050f137c36 */ /* 0x040fe20008000000 */
[----:B------:R-:W-:Y:S01]  /*195d0*/  LEA.HI.X.SX32 R13, R14, R3, 0x1, P5 ;  /* 0x000000030e0d7211 */ /* 0x000fe200028f0eff */
[----:B------:R-:W-:Y:S01]  /*195e0*/  ULDC UR5, c[0x0][0x22c] ;  /* 0x00008b0000057ab9 */ /* 0x000fe20000000800 */
[----:B------:R-:W-:-:S02]  /*195f0*/  IADD3 R14, P5, R15, R2, RZ ;  /* 0x000000020f0e7210 */ /* 0x000fc40007fbe0ff */
[----:B------:R-:W-:Y:S01]  /*19600*/  LOP3.LUT R18, R0, 0x9, R243, 0xfe, !PT ;  /* 0x0000000900127812 */ /* 0x000fe200078efef3 */
[----:B------:R2:W-:Y:S01]  /*19610*/  @P6 STG.E.U8 desc[UR14][R12.64], R33 ;  /* 0x000000210c006986 */ /* 0x0005e2000c10110e */
[----:B---3--:R-:W-:Y:S02]  /*19620*/  IADD3 R16, P6, R19, R2, RZ ;  /* 0x0000000213107210 */ /* 0x008fe40007fde0ff */
[-C--:B------:R-:W-:Y:S02]  /*19630*/  LEA.HI.X.SX32 R15, R15, R3.reuse, 0x1, P5 ;  /* 0x000000030f0f7211 */ /* 0x080fe400028f0eff */
[----:B------:R-:W-:Y:S01]  /*19640*/  ISETP.LT.AND P5, PT, R18, UR4, !P0 ;  /* 0x0000000412007c0c */ /* 0x000fe2000c7a1270 */
[----:B------:R-:W-:Y:S01]  /*19650*/  ULDC UR4, c[0x0][0x248] ;  /* 0x0000920000047ab9 */ /* 0x000fe20000000800 */
[----:B------:R-:W-:Y:S02]  /*19660*/  PRMT R23, R26, 0x7771, RZ ;  /* 0x000077711a177816 */ /* 0x000fe400000000ff */
[C---:B------:R-:W-:Y:S01]  /*19670*/  LEA.HI.X.SX32 R17, R19.reuse, R3, 0x1, P6 ;  /* 0x0000000313117211 */ /* 0x040fe200030f0eff */
[----:B------:R-:W-:Y:S01]  /*19680*/  VIADD R19, R19, UR4 ;  /* 0x0000000413137c36 */ /* 0x000fe20008000000 */
[----:B------:R-:W-:-:S02]  /*19690*/  PRMT R21, R27, 0x7770, RZ ;  /* 0x000077701b157816 */ /* 0x000fc400000000ff */
[C-C-:B------:R-:W-:Y:S01]  /*196a0*/  LOP3.LUT R18, R0.reuse, 0xa, R243.reuse, 0xfe, !PT ;  /* 0x0000000a00127812 */ /* 0x140fe200078efef3 */
[----:B------:R3:W-:Y:S01]  /*196b0*/  @P4 STG.E.U8 desc[UR14][R14.64], R23 ;  /* 0x000000170e004986 */ /* 0x0007e2000c10110e */
[----:B--2---:R-:W-:Y:S01]  /*196c0*/  LOP3.LUT R13, R0, 0xb, R243, 0xfe, !PT ;  /* 0x0000000b000d7812 */ /* 0x004fe200078efef3 */
[----:B------:R-:W-:Y:S01]  /*196d0*/  ULDC UR4, c[0x0][0x248] ;  /* 0x0000920000047ab9 */ /* 0x000fe20000000800 */
[----:B------:R-:W-:Y:S01]  /*196e0*/  ISETP.LT.AND P6, PT, R18, UR5, !P0 ;  /* 0x0000000512007c0c */ /* 0x000fe2000c7c1270 */
[----:B------:R2:W-:Y:S01]  /*196f0*/  @P2 STG.E.U8 desc[UR14][R16.64], R21 ;  /* 0x0000001510002986 */ /* 0x0005e2000c10110e */
[C---:B------:R-:W-:Y:S01]  /*19700*/  IADD3 R12, P2, R19.reuse, R2, RZ ;  /* 0x00000002130c7210 */ /* 0x040fe20007f5e0ff */
[----:B------:R-:W-:Y:S01]  /*19710*/  ULDC UR5, c[0x0][0x22c] ;  /* 0x00008b0000057ab9 */ /* 0x000fe20000000800 */
[----:B------:R-:W-:Y:S01]  /*19720*/  VIADD R18, R19, UR4 ;  /* 0x0000000413127c36 */ /* 0x000fe20008000000 */
[----:B------:R-:W-:Y:S01]  /*19730*/  ISETP.LT.AND P4, PT, R13, UR5, !P0 ;  /* 0x000000050d007c0c */ /* 0x000fe2000c781270 */
[----:B------:R-:W-:Y:S01]  /*19740*/  ULDC UR4, c[0x0][0x22c] ;  /* 0x00008b0000047ab9 */ /* 0x000fe20000000800 */
[----:B------:R-:W-:Y:S01]  /*19750*/  LEA.HI.X.SX32 R13, R19, R3, 0x1, P2 ;  /* 0x00000003130d7211 */ /* 0x000fe200010f0eff */
[----:B------:R-:W-:Y:S01]  /*19760*/  ULDC UR5, c[0x0][0x22c] ;  /* 0x00008b0000057ab9 */ /* 0x000fe20000000800 */
[----:B------:R-:W-:-:S02]  /*19770*/  PRMT R19, R27, 0x7771, RZ ;  /* 0x000077711b137816 */ /* 0x000fc400000000ff */
[--C-:B---3--:R-:W-:Y:S02]  /*19780*/  LOP3.LUT R15, R0, 0xc, R243.reuse, 0xfe, !PT ;  /* 0x0000000c000f7812 */ /* 0x108fe400078efef3 */
[C---:B------:R-:W-:Y:S01]  /*19790*/  IADD3 R14, P2, R18.reuse, R2, RZ ;  /* 0x00000002120e7210 */ /* 0x040fe20007f5e0ff */
[----:B------:R3:W-:Y:S01]  /*197a0*/  @P3 STG.E.U8 desc[UR14][R12.64], R19 ;  /* 0x000000130c003986 */ /* 0x0007e2000c10110e */
[----:B------:R-:W-:Y:S01]  /*197b0*/  ISETP.LT.AND P3, PT, R15, UR4, !P0 ;  /* 0x000000040f007c0c */ /* 0x000fe2000c761270 */
[----:B------:R-:W-:Y:S01]  /*197c0*/  ULDC UR4, c[0x0][0x248] ;  /* 0x0000920000047ab9 */ /* 0x000fe20000000800 */
[C---:B------:R-:W-:Y:S01]  /*197d0*/  LEA.HI.X.SX32 R15, R18.reuse, R3, 0x1, P2 ;  /* 0x00000003120f7211 */ /* 0x040fe200010f0eff */
[----:B------:R-:W-:Y:S01]  /*197e0*/  VIADD R18, R18, UR4 ;  /* 0x0000000412127c36 */ /* 0x000fe20008000000 */
[----:B--2---:R-:W-:Y:S01]  /*197f0*/  PRMT R21, R24, 0x7772, RZ ;  /* 0x0000777218157816 */ /* 0x004fe200000000ff */
[----:B------:R-:W-:Y:S01]  /*19800*/  ULDC UR4, c[0x0][0x22c] ;  /* 0x00008b0000047ab9 */ /* 0x000fe20000000800 */
[----:B------:R-:W-:-:S03]  /*19810*/  LOP3.LUT R17, R0, 0xd, R243, 0xfe, !PT ;  /* 0x0000000d00117812 */ /* 0x000fc600078efef3 */
[----:B------:R2:W-:Y:S01]  /*19820*/  @P1 STG.E.U8 desc[UR14][R14.64], R21 ;  /* 0x000000150e001986 */ /* 0x0005e2000c10110e */
[C---:B------:R-:W-:Y:S02]  /*19830*/  IADD3 R16, P1, R18.reuse, R2, RZ ;  /* 0x0000000212107210 */ /* 0x040fe40007f3e0ff */
[----:B------:R-:W-:Y:S01]  /*19840*/  ISETP.LT.AND P2, PT, R17, UR4, !P0 ;  /* 0x0000000411007c0c */ /* 0x000fe2000c741270 */
[----:B------:R-:W-:Y:S01]  /*19850*/  ULDC UR4, c[0x0][0x248] ;  /* 0x0000920000047ab9 */ /* 0x000fe20000000800 */
[C---:B------:R-:W-:Y:S01]  /*19860*/  LEA.HI.X.SX32 R17, R18.reuse, R3, 0x1, P1 ;  /* 0x0000000312117211 */ /* 0x040fe200008f0eff */
[----:B---3--:R-:W-:Y:S01]  /*19870*/  VIADD R13, R18, UR4 ;  /* 0x00000004120d7c36 */ /* 0x008fe20008000000 */
[----:B------:R-:W-:Y:S01]  /*19880*/  PRMT R19, R24, 0x7773, RZ ;  /* 0x0000777318137816 */ /* 0x000fe200000000ff */
[----:B------:R-:W-:Y:S01]  /*19890*/  ULDC UR4, c[0x0][0x248] ;  /* 0x0000920000047ab9 */ /* 0x000fe20000000800 */
[----:B------:R-:W-:-:S03]  /*198a0*/  LOP3.LUT R12, R0, 0xe, R243, 0xfe, !PT ;  /* 0x0000000e000c7812 */ /* 0x000fc600078efef3 */
[----:B------:R3:W-:Y:S01]  /*198b0*/  @P5 STG.E.U8 desc[UR14][R16.64], R19 ;  /* 0x0000001310005986 */ /* 0x0007e2000c10110e */
[----:B------:R-:W-:Y:S01]  /*198c0*/  ISETP.LT.AND P1, PT, R12, UR5, !P0 ;  /* 0x000000050c007c0c */ /* 0x000fe2000c721270 */
[C---:B--2---:R-:W-:Y:S01]  /*198d0*/  VIADD R15, R13.reuse, UR4 ;  /* 0x000000040d0f7c36 */ /* 0x044fe20008000000 */
[-C--:B------:R-:W-:Y:S01]  /*198e0*/  IADD3 R12, P5, R13, R2.reuse, RZ ;  /* 0x000000020d0c7210 */ /* 0x080fe20007fbe0ff */
[----:B------:R-:W-:Y:S01]  /*198f0*/  ULDC UR5, c[0x0][0x248] ;  /* 0x0000920000057ab9 */ /* 0x000fe20000000800 */
[----:B------:R-:W-:Y:S01]  /*19900*/  PRMT R21, R25, 0x7772, RZ ;  /* 0x0000777219157816 */ /* 0x000fe200000000ff */
[----:B------:R-:W-:Y:S01]  /*19910*/  ULDC UR4, c[0x0][0x22c] ;  /* 0x00008b0000047ab9 */ /* 0x000fe20000000800 */
[-C--:B------:R-:W-:Y:S02]  /*19920*/  LEA.HI.X.SX32 R13, R13, R3.reuse, 0x1, P5 ;  /* 0x000000030d0d7211 */ /* 0x080fe400028f0eff */
[CC--:B------:R-:W-:Y:S01]  /*19930*/  IADD3 R14, P5, R15.reuse, R2.reuse, RZ ;  /* 0x000000020f0e7210 */ /* 0x0c0fe20007fbe0ff */
[C---:B---3--:R-:W-:Y:S01]  /*19940*/  VIADD R19, R15.reuse, UR5 ;  /* 0x000000050f137c36 */ /* 0x048fe20008000000 */
[----:B------:R-:W-:Y:S01]  /*19950*/  LOP3.LUT R18, R0, 0xf, R243, 0xfe, !PT ;  /* 0x0000000f00127812 */ /* 0x000fe200078efef3 */
[----:B------:R2:W-:Y:S01]  /*19960*/  @P6 STG.E.U8 desc[UR14][R12.64], R21 ;  /* 0x000000150c006986 */ /* 0x0005e2000c10110e */
[----:B------:R-:W-:Y:S01]  /*19970*/  LEA.HI.X.SX32 R15, R15, R3, 0x1, P5 ;  /* 0x000000030f0f7211 */ /* 0x000fe200028f0eff */
[----:B------:R-:W-:Y:S01]  /*19980*/  ULDC UR5, c[0x0][0x22c] ;  /* 0x00008b0000057ab9 */ /* 0x000fe20000000800 */
[----:B------:R-:W-:-:S02]  /*19990*/  IADD3 R16, P6, R19, R2, RZ ;  /* 0x0000000213107210 */ /* 0x000fc40007fde0ff */
[----:B------:R-:W-:Y:S01]  /*199a0*/  ISETP.LT.AND P5, PT, R18, UR4, !P0 ;  /* 0x0000000412007c0c */ /* 0x000fe2000c7a1270 */
[----:B------:R-:W-:Y:S01]  /*199b0*/  ULDC UR4, c[0x0][0x248] ;  /* 0x0000920000047ab9 */ /* 0x000fe20000000800 */
[----:B------:R-:W-:Y:S02]  /*199c0*/  PRMT R25, R25, 0x7773, RZ ;  /* 0x0000777319197816 */ /* 0x000fe400000000ff */
[CC--:B------:R-:W-:Y:S01]  /*199d0*/  LEA.HI.X.SX32 R17, R19.reuse, R3.reuse, 0x1, P6 ;  /* 0x0000000313117211 */ /* 0x0c0fe200030f0eff */
[----:B------:R-:W-:Y:S01]  /*199e0*/  VIADD R19, R19, UR4 ;  /* 0x0000000413137c36 */ /* 0x000fe20008000000 */
[----:B------:R-:W-:Y:S02]  /*199f0*/  PRMT R23, R26, 0x7772, RZ ;  /* 0x000077721a177816 */ /* 0x000fe400000000ff */
        /* <DEDUP_REMOVED lines=21> */
[----:B------:R-:W-:Y:S01]  /*19b50*/  PRMT R19, R27, 0x7772, RZ ;  /* 0x000077721b137816 */ /* 0x000fe200000000ff */
[----:B------:R-:W-:Y:S01]  /*19b60*/  ULDC UR4, c[0x0][0x22c] ;  /* 0x00008b0000047ab9 */ /* 0x000fe20000000800 */
[----:B--2---:R-:W-:-:S03]  /*19b70*/  LOP3.LUT R17, R0, 0x13, R243, 0xfe, !PT ;  /* 0x0000001300117812 */ /* 0x004fc600078efef3 */
[----:B------:R2:W-:Y:S01]  /*19b80*/  @P1 STG.E.U8 desc[UR14][R14.64], R19 ;  /* 0x000000130e001986 */ /* 0x0005e2000c10110e */
[C---:B------:R-:W-:Y:S02]  /*19b90*/  IADD3 R16, P1, R18.reuse, R2, RZ ;  /* 0x0000000212107210 */ /* 0x040fe40007f3e0ff */
[----:B------:R-:W-:Y:S01]  /*19ba0*/  ISETP.LT.AND P3, PT, R17, UR4, !P0 ;  /* 0x0000000411007c0c */ /* 0x000fe2000c761270 */
[----:B------:R-:W-:Y:S01]  /*19bb0*/  ULDC UR4, c[0x0][0x248] ;  /* 0x0000920000047ab9 */ /* 0x000fe20000000800 */
[----:B------:R-:W-:Y:S01]  /*19bc0*/  PRMT R27, R27, 0x7773, RZ ;  /* 0x000077731b1b7816 */ /* 0x000fe200000000ff */
[C---:B---3--:R-:W-:Y:S01]  /*19bd0*/  VIADD R13, R18.reuse, UR4 ;  /* 0x00000004120d7c36 */ /* 0x048fe20008000000 */
[----:B------:R-:W-:Y:S01]  /*19be0*/  LEA.HI.X.SX32 R17, R18, R3, 0x1, P1 ;  /* 0x0000000312117211 */ /* 0x000fe200008f0eff */
        /* <DEDUP_REMOVED lines=8> */
[----:B------:R-:W-:Y:S01]  /*19c70*/  VIADD R19, R15, UR5 ;  /* 0x000000050f137c36 */ /* 0x000fe20008000000 */
[----:B------:R-:W-:Y:S01]  /*19c80*/  LEA.HI.X.SX32 R13, R13, R3, 0x1, P5 ;  /* 0x000000030d0d7211 */ /* 0x000fe200028f0eff */
[----:B------:R-:W-:Y:S01]  /*19c90*/  ULDC UR4, c[0x0][0x22c] ;  /* 0x00008b0000047ab9 */ /* 0x000fe20000000800 */
[-C--:B------:R-:W-:Y:S01]  /*19ca0*/  IADD3 R14, P5, R15, R2.reuse, RZ ;  /* 0x000000020f0e7210 */ /* 0x080fe20007fbe0ff */
[----:B------:R-:W-:Y:S01]  /*19cb0*/  ULDC UR5, c[0x0][0x22c] ;  /* 0x00008b0000057ab9 */ /* 0x000fe20000000800 */
[----:B------:R-:W-:Y:S01]  /*19cc0*/  LOP3.LUT R18, R0, 0x15, R243, 0xfe, !PT ;  /* 0x0000001500127812 */ /* 0x000fe200078efef3 */
[----:B------:R2:W-:Y:S01]  /*19cd0*/  @P6 STG.E.U8 desc[UR14][R12.64], R25 ;  /* 0x000000190c006986 */ /* 0x0005e2000c10110e */
[----:B---3--:R-:W-:-:S02]  /*19ce0*/  IADD3 R16, P6, R19, R2, RZ ;  /* 0x0000000213107210 */ /* 0x008fc40007fde0ff */
[-C--:B------:R-:W-:Y:S02]  /*19cf0*/  LEA.HI.X.SX32 R15, R15, R3.reuse, 0x1, P5 ;  /* 0x000000030f0f7211 */ /* 0x080fe400028f0eff */
        /* <DEDUP_REMOVED lines=29> */
[----:B------:R-:W-:-:S02]  /*19ed0*/  LOP3.LUT R17, R0, 0x19, R243, 0xfe, !PT ;  /* 0x0000001900117812 */ /* 0x000fc400078efef3 */
[C---:B------:R-:W-:Y:S01]  /*19ee0*/  IADD3 R16, P2, R18.reuse, R2, RZ ;  /* 0x0000000212107210 */ /* 0x040fe20007f5e0ff */
[----:B------:R2:W-:Y:S01]  /*19ef0*/  @P1 STG.E.U8 desc[UR14][R14.64], R21 ;  /* 0x000000150e001986 */ /* 0x0005e2000c10110e */
        /* <DEDUP_REMOVED lines=41> */
[----:B---3--:R-:W-:-:S02]  /*1a190*/  PRMT R21, R28, 0x7773, RZ ;  /* 0x000077731c157816 */ /* 0x008fc400000000ff */
[--C-:B------:R-:W-:Y:S02]  /*1a1a0*/  LOP3.LUT R15, R0, 0x1e, R243.reuse, 0xfe, !PT ;  /* 0x0000001e000f7812 */ /* 0x100fe400078efef3 */
        /* <DEDUP_REMOVED lines=8> */
[----:B--2---:R-:W-:-:S02]  /*1a230*/  LOP3.LUT R17, R0, 0x1f, R243, 0xfe, !PT ;  /* 0x0000001f00117812 */ /* 0x004fc400078efef3 */
        /* <DEDUP_REMOVED lines=29> */
[C-C-:B------:R-:W-:Y:S02]  /*1a410*/  LOP3.LUT R18, R0.reuse, 0x22, R243.reuse, 0xfe, !PT ;  /* 0x0000002200127812 */ /* 0x140fe400078efef3 */
[----:B------:R-:W-:Y:S01]  /*1a420*/  PRMT R21, R31, 0x7772, RZ ;  /* 0x000077721f157816 */ /* 0x000fe200000000ff */
[----:B------:R3:W-:Y:S01]  /*1a430*/  @P4 STG.E.U8 desc[UR14][R14.64], R23 ;  /* 0x000000170e004986 */ /* 0x0007e2000c10110e */
[--C-:B--2---:R-:W-:Y:S01]  /*1a440*/  LOP3.LUT R13, R0, 0x23, R243.reuse, 0xfe, !PT ;  /* 0x00000023000d7812 */ /* 0x104fe200078efef3 */
[----:B------:R-:W-:Y:S01]  /*1a450*/  ULDC UR4, c[0x0][0x248] ;  /* 0x0000920000047ab9 */ /* 0x000fe20000000800 */
[----:B------:R-:W-:Y:S01]  /*1a460*/  ISETP.LT.AND P4, PT, R18, UR5, !P0 ;  /* 0x0000000512007c0c */ /* 0x000fe2000c781270 */
[----:B------:R-:W-:Y:S01]  /*1a470*/  ULDC UR5, c[0x0][0x22c] ;  /* 0x00008b0000057ab9 */ /* 0x000fe20000000800 */
[----:B------:R-:W-:Y:S01]  /*1a480*/  IADD3 R12, P6, R19, R2, RZ ;  /* 0x00000002130c7210 */ /* 0x000fe20007fde0ff */
[----:B------:R2:W-:Y:S01]  /*1a490*/  @P1 STG.E.U8 desc[UR14][R16.64], R21 ;  /* 0x0000001510001986 */ /* 0x0005e2000c10110e */
[----:B------:R-:W-:Y:S01]  /*1a4a0*/  ISETP.LT.AND P1, PT, R13, UR5, !P0 ;  /* 0x000000050d007c0c */ /* 0x000fe2000c721270 */
[C---:B------:R-:W-:Y:S01]  /*1a4b0*/  VIADD R18, R19.reuse, UR4 ;  /* 0x0000000413127c36 */ /* 0x040fe20008000000 */
[----:B------:R-:W-:Y:S01]  /*1a4c0*/  LEA.HI.X.SX32 R13, R19, R3, 0x1, P6 ;  /* 0x00000003130d7211 */ /* 0x000fe200030f0eff */
[----:B------:R-:W-:Y:S01]  /*1a4d0*/  ULDC UR4, c[0x0][0x22c] ;  /* 0x00008b0000047ab9 */ /* 0x000fe20000000800 */
[----:B------:R-:W-:Y:S01]  /*1a4e0*/  PRMT R31, R31, 0x7773, RZ ;  /* 0x000077731f1f7816 */ /* 0x000fe200000000ff */
[----:B------:R-:W-:Y:S01]  /*1a4f0*/  ULDC UR5, c[0x0][0x22c] ;  /* 0x00008b0000057ab9 */ /* 0x000fe20000000800 */
[----:B---3--:R-:W-:-:S02]  /*1a500*/  LOP3.LUT R15, R0, 0x24, R243, 0xfe, !PT ;  /* 0x00000024000f7812 */ /* 0x008fc400078efef3 */
        /* <DEDUP_REMOVED lines=38> */
[--C-:B------:R-:W-:Y:S02]  /*1a770*/  LOP3.LUT R18, R0, 0x28, R243.reuse, 0xfe, !PT ;  /* 0x0000002800127812 */ /* 0x100fe400078efef3 */
        /* <DEDUP_REMOVED lines=15> */
[CC--:B------:R-:W-:Y:S01]  /*1a870*/  IADD3 R14, P5, R18.reuse, R2.reuse, RZ ;  /* 0x00000002120e7210 */ /* 0x0c0fe20007fbe0ff */
[----:B------:R3:W-:Y:S01]  /*1a880*/  @P6 STG.E.U8 desc[UR14][R12.64], R19 ;  /* 0x000000130c006986 */ /* 0x0007e2000c10110e */
[----:B------:R-:W-:Y:S01]  /*1a890*/  ISETP.LT.AND P6, PT, R15, UR4, !P0 ;  /* 0x000000040f007c0c */ /* 0x000fe2000c7c1270 */
[----:B------:R-:W-:Y:S01]  /*1a8a0*/  ULDC UR4, c[0x0][0x248] ;  /* 0x0000920000047ab9 */ /* 0x000fe20000000800 */
[CC--:B------:R-:W-:Y:S01]  /*1a8b0*/  LEA.HI.X.SX32 R15, R18.reuse, R3.reuse, 0x1, P5 ;  /* 0x00000003120f7211 */ /* 0x0c0fe200028f0eff */
[----:B------:R-:W-:Y:S01]  /*1a8c0*/  VIADD R18, R18, UR4 ;  /* 0x0000000412127c36 */ /* 0x000fe20008000000 */
[----:B--2---:R-:W-:Y:S01]  /*1a8d0*/  PRMT R21, R11, 0x7770, RZ ;  /* 0x000077700b157816 */ /* 0x004fe200000000ff */
[----:B------:R-:W-:Y:S01]  /*1a8e0*/  ULDC UR4, c[0x0][0x22c] ;  /* 0x00008b0000047ab9 */ /* 0x000fe20000000800 */
[--C-:B------:R-:W-:Y:S02]  /*1a8f0*/  LOP3.LUT R17, R0, 0x2b, R243.reuse, 0xfe, !PT ;  /* 0x0000002b00117812 */ /* 0x100fe400078efef3 */
        /* <DEDUP_REMOVED lines=12> */
[CC--:B------:R-:W-:Y:S01]  /*1a9c0*/  IADD3 R12, P4, R13.reuse, R2.reuse, RZ ;  /* 0x000000020d0c7210 */ /* 0x0c0fe20007f9e0ff */
        /* <DEDUP_REMOVED lines=14> */
[C---:B------:R-:W-:Y:S01]  /*1aab0*/  LEA.HI.X.SX32 R17, R19.reuse, R3, 0x1, P4 ;  /* 0x0000000313117211 */ /* 0x040fe200020f0eff */
[----:B------:R-:W-:Y:S01]  /*1aac0*/  VIADD R19, R19, UR4 ;  /* 0x0000000413137c36 */ /* 0x000fe20008000000 */
[----:B------:R-:W-:Y:S01]  /*1aad0*/  PRMT R21, R9, 0x7772, RZ ;  /* 0x0000777209157816 */ /* 0x000fe200000000ff */
[----:B------:R3:W-:Y:S01]  /*1aae0*/  @P2 STG.E.U8 desc[UR14][R14.64], R23 ;  /* 0x000000170e002986 */ /* 0x0007e2000c10110e */
[----:B------:R-:W-:Y:S01]  /*1aaf0*/  LOP3.LUT R8, R0, 0x2e, R243, 0xfe, !PT ;  /* 0x0000002e00087812 */ /* 0x000fe200078efef3 */
[----:B------:R-:W-:Y:S02]  /*1ab00*/  ULDC UR4, c[0x0][0x248] ;  /* 0x0000920000047ab9 */ /* 0x000fe40000000800 */
[----:B------:R4:W-:Y:S01]  /*1ab10*/  @P6 STG.E.U8 desc[UR14][R16.64], R21 ;  /* 0x0000001510006986 */ /* 0x0009e2000c10110e */
[----:B--2---:R-:W-:-:S02]  /*1ab20*/  IADD3 R12, P6, R19, R2, RZ ;  /* 0x00000002130c7210 */ /* 0x004fc40007fde0ff */
[----:B------:R-:W-:Y:S01]  /*1ab30*/  ISETP.LT.AND P2, PT, R8, UR5, !P0 ;  /* 0x0000000508007c0c */ /* 0x000fe2000c741270 */
[----:B------:R-:W-:Y:S01]  /*1ab40*/  ULDC UR5, c[0x0][0x22c] ;  /* 0x00008b0000057ab9 */ /* 0x000fe20000000800 */
[C-C-:B------:R-:W-:Y:S02]  /*1ab50*/  LOP3.LUT R8, R0.reuse, 0x2f, R243.reuse, 0xfe, !PT ;  /* 0x0000002f00087812 */ /* 0x140fe400078efef3 */
[CC--:B------:R-:W-:Y:S01]  /*1ab60*/  LEA.HI.X.SX32 R13, R19.reuse, R3.reuse, 0x1, P6 ;  /* 0x00000003130d7211 */ /* 0x0c0fe200030f0eff */
[----:B---3--:R-:W-:Y:S01]  /*1ab70*/  VIADD R14, R19, UR4 ;  /* 0x00000004130e7c36 */ /* 0x008fe20008000000 */
[----:B------:R-:W-:Y:S01]  /*1ab80*/  PRMT R19, R9, 0x7773, RZ ;  /* 0x0000777309137816 */ /* 0x000fe200000000ff */
[----:B------:R-:W-:Y:S01]  /*1ab90*/  ULDC UR4, c[0x0][0x22c] ;  /* 0x00008b0000047ab9 */ /* 0x000fe20000000800 */
[--C-:B------:R-:W-:Y:S02]  /*1aba0*/  LOP3.LUT R9, R0, 0x30, R243.reuse, 0xfe, !PT ;  /* 0x0000003000097812 */ /* 0x100fe400078efef3 */
[----:B------:R-:W-:Y:S01]  /*1abb0*/  ISETP.LT.AND P4, PT, R8, UR5, !P0 ;  /* 0x0000000508007c0c */ /* 0x000fe2000c781270 */
[----:B------:R2:W-:Y:S01]  /*1abc0*/  @P3 STG.E.U8 desc[UR14][R12.64], R19 ;  /* 0x000000130c003986 */ /* 0x0005e2000c10110e */
[C---:B------:R-:W-:Y:S01]  /*1abd0*/  IADD3 R8, P6, R14.reuse, R2, RZ ;  /* 0x000000020e087210 */ /* 0x040fe20007fde0ff */
[----:B------:R-:W-:Y:S01]  /*1abe0*/  ULDC UR5, c[0x0][0x22c] ;  /* 0x00008b0000057ab9 */ /* 0x000fe20000000800 */
[----:B------:R-:W-:Y:S01]  /*1abf0*/  ISETP.LT.AND P3, PT, R9, UR4, !P0 ;  /* 0x0000000409007c0c */ /* 0x000fe2000c761270 */
[----:B------:R-:W-:Y:S01]  /*1ac00*/  ULDC UR4, c[0x0][0x248] ;  /* 0x0000920000047ab9 */ /* 0x000fe20000000800 */
[C---:B------:R-:W-:Y:S01]  /*1ac10*/  LEA.HI.X.SX32 R9, R14.reuse, R3, 0x1, P6 ;  /* 0x000000030e097211 */ /* 0x040fe200030f0eff */
[----:B----4-:R-:W-:Y:S01]  /*1ac20*/  VIADD R16, R14, UR4 ;  /* 0x000000040e107c36 */ /* 0x010fe20008000000 */
[----:B------:R-:W-:Y:S01]  /*1ac30*/  PRMT R17, R10, 0x7772, RZ ;  /* 0x000077720a117816 */ /* 0x000fe200000000ff */
[----:B------:R-:W-:Y:S01]  /*1ac40*/  ULDC UR4, c[0x0][0x22c] ;  /* 0x00008b0000047ab9 */ /* 0x000fe20000000800 */
[----:B------:R-:W-:-:S03]  /*1ac50*/  LOP3.LUT R15, R0, 0x31, R243, 0xfe, !PT ;  /* 0x00000031000f7812 */ /* 0x000fc600078efef3 */
[----:B------:R3:W-:Y:S01]  /*1ac60*/  @P5 STG.E.U8 desc[UR14][R8.64], R17 ;  /* 0x0000001108005986 */ /* 0x0007e2000c10110e */
[CC--:B------:R-:W-:Y:S02]  /*1ac70*/  IADD3 R14, P5, R16.reuse, R2.reuse, RZ ;  /* 0x00000002100e7210 */ /* 0x0c0fe40007fbe0ff */
[----:B------:R-:W-:Y:S01]  /*1ac80*/  ISETP.LT.AND P6, PT, R15, UR4, !P0 ;  /* 0x000000040f007c0c */ /* 0x000fe2000c7c1270 */
[----:B------:R-:W-:Y:S01]  /*1ac90*/  ULDC UR4, c[0x0][0x248] ;  /* 0x0000920000047ab9 */ /* 0x000fe20000000800 */
[C---:B------:R-:W-:Y:S01]  /*1aca0*/  LEA.HI.X.SX32 R15, R16.reuse, R3, 0x1, P5 ;  /* 0x00000003100f7211 */ /* 0x040fe200028f0eff */
[----:B------:R-:W-:Y:S01]  /*1acb0*/  VIADD R16, R16, UR4 ;  /* 0x0000000410107c36 */ /* 0x000fe20008000000 */
[----:B------:R-:W-:Y:S01]  /*1acc0*/  PRMT R21, R10, 0x7773, RZ ;  /* 0x000077730a157816 */ /* 0x000fe200000000ff */
[----:B------:R-:W-:Y:S01]  /*1acd0*/  ULDC UR4, c[0x0][0x248] ;  /* 0x0000920000047ab9 */ /* 0x000fe20000000800 */
[----:B--2---:R-:W-:Y:S01]  /*1ace0*/  LOP3.LUT R12, R0, 0x32, R243, 0xfe, !PT ;  /* 0x00000032000c7812 */ /* 0x004fe200078efef3 */
[C---:B------:R-:W-:Y:S01]  /*1acf0*/  VIADD R13, R16.reuse, UR4 ;  /* 0x00000004100d7c36 */ /* 0x040fe20008000000 */
[----:B------:R-:W-:Y:S01]  /*1ad00*/  ULDC UR4, c[0x0][0x248] ;  /* 0x0000920000047ab9 */ /* 0x000fe20000000800 */
[----:B------:R2:W-:Y:S01]  /*1ad10*/  @P1 STG.E.U8 desc[UR14][R14.64], R21 ;  /* 0x000000150e001986 */ /* 0x0005e2000c10110e */
[----:B---3--:R-:W-:-:S02]  /*1ad20*/  IADD3 R8, P1, R16, R2, RZ ;  /* 0x0000000210087210 */ /* 0x008fc40007f3e0ff */
[----:B------:R-:W-:Y:S01]  /*1ad30*/  ISETP.LT.AND P5, PT, R12, UR5, !P0 ;  /* 0x000000050c007c0c */ /* 0x000fe2000c7a1270 */
[----:B------:R-:W-:Y:S01]  /*1ad40*/  ULDC UR5, c[0x0][0x22c] ;  /* 0x00008b0000057ab9 */ /* 0x000fe20000000800 */
[-C--:B------:R-:W-:Y:S02]  /*1ad50*/  LEA.HI.X.SX32 R9, R16, R3.reuse, 0x1, P1 ;  /* 0x0000000310097211 */ /* 0x080fe400008f0eff */
[----:B------:R-:W-:Y:S02]  /*1ad60*/  PRMT R19, R11, 0x7772, RZ ;  /* 0x000077720b137816 */ /* 0x000fe400000000ff */
[CC--:B------:R-:W-:Y:S02]  /*1ad70*/  IADD3 R10, P1, R13.reuse, R2.reuse, RZ ;  /* 0x000000020d0a7210 */ /* 0x0c0fe40007f3e0ff */
[----:B------:R-:W-:Y:S01]  /*1ad80*/  LOP3.LUT R12, R0, 0x33, R243, 0xfe, !PT ;  /* 0x00000033000c7812 */ /* 0x000fe200078efef3 */
[----:B--2---:R-:W-:Y:S01]  /*1ad90*/  VIADD R15, R13, UR4 ;  /* 0x000000040d0f7c36 */ /* 0x004fe20008000000 */
[----:B------:R-:W-:Y:S01]  /*1ada0*/  PRMT R17, R11, 0x7773, RZ ;  /* 0x000077730b117816 */ /* 0x000fe200000000ff */
[----:B------:R2:W-:Y:S01]  /*1adb0*/  @P2 STG.E.U8 desc[UR14][R8.64], R19 ;  /* 0x0000001308002986 */ /* 0x0005e2000c10110e */
[----:B------:R-:W-:Y:S01]  /*1adc0*/  LEA.HI.X.SX32 R11, R13, R3, 0x1, P1 ;  /* 0x000000030d0b7211 */ /* 0x000fe200008f0eff */
[----:B------:R-:W-:Y:S01]  /*1add0*/  ULDC UR4, c[0x0][0x248] ;  /* 0x0000920000047ab9 */ /* 0x000fe20000000800 */
[----:B------:R-:W-:Y:S01]  /*1ade0*/  ISETP.LT.AND P1, PT, R12, UR5, !P0 ;  /* 0x000000050c007c0c */ /* 0x000fe2000c721270 */
[----:B------:R-:W-:Y:S01]  /*1adf0*/  ULDC UR5, c[0x0][0x22c] ;  /* 0x00008b0000057ab9 */ /* 0x000fe20000000800 */
[----:B------:R-:W-:-:S02]  /*1ae00*/  IADD3 R12, P2, R15, R2, RZ ;  /* 0x000000020f0c7210 */ /* 0x000fc40007f5e0ff */
[--C-:B------:R-:W-:Y:S02]  /*1ae10*/  LOP3.LUT R14, R0, 0x34, R243.reuse, 0xfe, !PT ;  /* 0x00000034000e7812 */ /* 0x100fe400078efef3 */
[CC--:B------:R-:W-:Y:S01]  /*1ae20*/  LEA.HI.X.SX32 R13, R15.reuse, R3.reuse, 0x1, P2 ;  /* 0x000000030f0d7211 */ /* 0x0c0fe200010f0eff */
[----:B------:R-:W-:Y:S01]  /*1ae30*/  VIADD R15, R15, UR4 ;  /* 0x000000040f0f7c36 */ /* 0x000fe20008000000 */
        /* <DEDUP_REMOVED lines=83> */
[----:B------:R-:W-:Y:S01]  /*1b370*/  VIADD R14, R14, UR4 ;  /* 0x000000040e0e7c36 */ /* 0x000fe20008000000 */
[----:B---3--:R-:W-:Y:S01]  /*1b380*/  PRMT R17, R4, 0x7773, RZ ;  /* 0x0000777304117816 */ /* 0x008fe200000000ff */
[----:B------:R-:W-:Y:S01]  /*1b390*/  ULDC UR4, c[0x0][0x248] ;  /* 0x0000920000047ab9 */ /* 0x000fe20000000800 */
[----:B------:R-:W-:-:S03]  /*1b3a0*/  LOP3.LUT R8, R0, 0x3e, R243, 0xfe, !PT ;  /* 0x0000003e00087812 */ /* 0x000fc600078efef3 */
[----:B------:R3:W-:Y:S01]  /*1b3b0*/  @P1 STG.E.U8 desc[UR14][R12.64], R17 ;  /* 0x000000110c001986 */ /* 0x0007e2000c10110e */
[----:B------:R-:W-:Y:S01]  /*1b3c0*/  ISETP.LT.AND P6, PT, R8, UR5, !P0 ;  /* 0x0000000508007c0c */ /* 0x000fe2000c7c1270 */
[C---:B--2---:R-:W-:Y:S01]  /*1b3d0*/  VIADD R10, R14.reuse, UR4 ;  /* 0x000000040e0a7c36 */ /* 0x044fe20008000000 */
[-C--:B------:R-:W-:Y:S01]  /*1b3e0*/  IADD3 R8, P1, R14, R2.reuse, RZ ;  /* 0x000000020e087210 */ /* 0x080fe20007f3e0ff */
[----:B------:R-:W-:Y:S01]  /*1b3f0*/  ULDC UR4, c[0x0][0x248] ;  /* 0x0000920000047ab9 */ /* 0x000fe20000000800 */
[----:B------:R-:W-:Y:S01]  /*1b400*/  ULDC UR5, c[0x0][0x248] ;  /* 0x0000920000057ab9 */ /* 0x000fe20000000800 */
[----:B------:R-:W-:Y:S01]  /*1b410*/  VIADD R11, R10, UR4 ;  /* 0x000000040a0b7c36 */ /* 0x000fe20008000000 */
[----:B------:R-:W-:Y:S01]  /*1b420*/  LEA.HI.X.SX32 R9, R14, R3, 0x1, P1 ;  /* 0x000000030e097211 */ /* 0x000fe200008f0eff */
[----:B------:R-:W-:Y:S01]  /*1b430*/  ULDC UR4, c[0x0][0x248] ;  /* 0x0000920000047ab9 */ /* 0x000fe20000000800 */
[----:B------:R-:W-:Y:S02]  /*1b440*/  IADD3 R4, P1, R10, R2, RZ ;  /* 0x000000020a047210 */ /* 0x000fe40007f3e0ff */
[----:B------:R-:W-:-:S02]  /*1b450*/  PRMT R15, R5, 0x7772, RZ ;  /* 0x00007772050f7816 */ /* 0x000fc400000000ff */
[----:B------:R-:W-:Y:S01]  /*1b460*/  PRMT R21, R5, 0x7773, RZ ;  /* 0x0000777305157816 */ /* 0x000fe200000000ff */
[C---:B---3--:R-:W-:Y:S01]  /*1b470*/  VIADD R13, R11.reuse, UR5 ;  /* 0x000000050b0d7c36 */ /* 0x048fe20008000000 */
[-C--:B------:R-:W-:Y:S02]  /*1b480*/  LEA.HI.X.SX32 R5, R10, R3.reuse, 0x1, P1 ;  /* 0x000000030a057211 */ /* 0x080fe400008f0eff */
[----:B------:R-:W-:Y:S01]  /*1b490*/  LOP3.LUT R242, R0, 0x3f, R243, 0xfe, !PT ;  /* 0x0000003f00f27812 */ /* 0x000fe200078efef3 */
[----:B------:R2:W-:Y:S01]  /*1b4a0*/  @P2 STG.E.U8 desc[UR14][R8.64], R15 ;  /* 0x0000000f08002986 */ /* 0x0005e2000c10110e */
[-C--:B------:R-:W-:Y:S01]  /*1b4b0*/  IADD3 R10, P1, R11, R2.reuse, RZ ;  /* 0x000000020b0a7210 */ /* 0x080fe20007f3e0ff */
[----:B------:R-:W-:Y:S01]  /*1b4c0*/  VIADD R148, R13, UR4 ;  /* 0x000000040d947c36 */ /* 0x000fe20008000000 */
[----:B------:R-:W-:Y:S01]  /*1b4d0*/  ULDC UR4, c[0x0][0x22c] ;  /* 0x00008b0000047ab9 */ /* 0x000fe20000000800 */
[----:B------:R-:W-:Y:S01]  /*1b4e0*/  PRMT R19, R6, 0x7772, RZ ;  /* 0x0000777206137816 */ /* 0x000fe200000000ff */
[----:B------:R-:W-:Y:S01]  /*1b4f0*/  ULDC UR5, c[0x0][0x22c] ;  /* 0x00008b0000057ab9 */ /* 0x000fe20000000800 */
[----:B------:R-:W-:Y:S01]  /*1b500*/  LEA.HI.X.SX32 R11, R11, R3, 0x1, P1 ;  /* 0x000000030b0b7211 */ /* 0x000fe200008f0eff */
[----:B------:R-:W-:Y:S01]  /*1b510*/  @P3 STG.E.U8 desc[UR14][R4.64], R21 ;  /* 0x0000001504003986 */ /* 0x000fe2000c10110e */
[----:B------:R-:W-:-:S02]  /*1b520*/  IADD3 R12, P1, R13, R2, RZ ;  /* 0x000000020d0c7210 */ /* 0x000fc40007f3e0ff */
[----:B------:R-:W-:Y:S01]  /*1b530*/  ISETP.LT.AND P3, PT, R242, UR4, !P0 ;  /* 0x00000004f2007c0c */ /* 0x000fe2000c761270 */
[----:B------:R-:W-:Y:S01]  /*1b540*/  ULDC UR4, c[0x0][0x248] ;  /* 0x0000920000047ab9 */ /* 0x000fe20000000800 */
[-C--:B------:R-:W-:Y:S01]  /*1b550*/  LEA.HI.X.SX32 R13, R13, R3.reuse, 0x1, P1 ;  /* 0x000000030d0d7211 */ /* 0x080fe200008f0eff */
[C---:B------:R-:W-:Y:S01]  /*1b560*/  VIADD R242, R148.reuse, UR4 ;  /* 0x0000000494f27c36 */ /* 0x040fe20008000000 */
[-C--:B--2---:R-:W-:Y:S02]  /*1b570*/  IADD3 R8, P1, R148, R2.reuse, RZ ;  /* 0x0000000294087210 */ /* 0x084fe40007f3e0ff */
[----:B------:R-:W-:Y:S02]  /*1b580*/  PRMT R17, R6, 0x7773, RZ ;  /* 0x0000777306117816 */ /* 0x000fe400000000ff */
[--C-:B------:R-:W-:Y:S01]  /*1b590*/  LOP3.LUT R241, R0, 0x40, R243.reuse, 0xfe, !PT ;  /* 0x0000004000f17812 */ /* 0x100fe200078efef3 */
[----:B------:R-:W-:Y:S01]  /*1b5a0*/  @P4 STG.E.U8 desc[UR14][R10.64], R19 ;  /* 0x000000130a004986 */ /* 0x000fe2000c10110e */
[----:B------:R-:W-:Y:S01]  /*1b5b0*/  LEA.HI.X.SX32 R9, R148, R3, 0x1, P1 ;  /* 0x0000000394097211 */ /* 0x000fe200008f0eff */
[----:B------:R-:W-:Y:S01]  /*1b5c0*/  ULDC UR4, c[0x0][0x22c] ;  /* 0x00008b0000047ab9 */ /* 0x000fe20000000800 */
[----:B------:R-:W-:Y:S01]  /*1b5d0*/  LOP3.LUT R149, R0, 0xff, R243, 0xfe, !PT ;  /* 0x000000ff00957812 */ /* 0x000fe200078efef3 */
[----:B------:R-:W-:Y:S01]  /*1b5e0*/  @P5 STG.E.U8 desc[UR14][R12.64], R17 ;  /* 0x000000110c005986 */ /* 0x000fe2000c10110e */
[----:B------:R-:W-:-:S02]  /*1b5f0*/  IADD3 R148, P2, R242, R2, RZ ;  /* 0x00000002f2947210 */ /* 0x000fc40007f5e0ff */
[----:B------:R-:W-:Y:S01]  /*1b600*/  ISETP.LT.AND P5, PT, R241, UR4, !P0 ;  /* 0x00000004f1007c0c */ /* 0x000fe2000c7a1270 */
[----:B------:R-:W-:Y:S01]  /*1b610*/  ULDC UR4, c[0x0][0x248] ;  /* 0x0000920000047ab9 */ /* 0x000fe20000000800 */
[----:B------:R-:W-:Y:S02]  /*1b620*/  PRMT R15, R7, 0x7772, RZ ;  /* 0x00007772070f7816 */ /* 0x000fe400000000ff */
[----:B------:R-:W-:Y:S01]  /*1b630*/  ISETP.LT.AND P1, PT, R149, UR5, !P0 ;  /* 0x0000000595007c0c */ /* 0x000fe2000c721270 */
[----:B------:R-:W-:Y:S01]  /*1b640*/  ULDC UR5, c[0x0][0x22c] ;  /* 0x00008b0000057ab9 */ /* 0x000fe20000000800 */
[----:B------:R-:W-:Y:S02]  /*1b650*/  PRMT R241, R7, 0x7773, RZ ;  /* 0x0000777307f17816 */ /* 0x000fe400000000ff */
[C---:B------:R-:W-:Y:S01]  /*1b660*/  LEA.HI.X.SX32 R149, R242.reuse, R3, 0x1, P2 ;  /* 0x00000003f2957211 */ /* 0x040fe200010f0eff */
[----:B------:R-:W-:Y:S01]  /*1b670*/  VIADD R242, R242, UR4 ;  /* 0x00000004f2f27c36 */ /* 0x000fe20008000000 */
[----:B------:R-:W-:Y:S01]  /*1b680*/  @P6 STG.E.U8 desc[UR14][R8.64], R15 ;  /* 0x0000000f08006986 */ /* 0x000fe2000c10110e */
[----:B------:R-:W-:Y:S01]  /*1b690*/  LOP3.LUT R240, R0, 0x41, R243, 0xfe, !PT ;  /* 0x0000004100f07812 */ /* 0x000fe200078efef3 */
[----:B------:R-:W-:-:S02]  /*1b6a0*/  ULDC UR4, c[0x0][0x248] ;  /* 0x0000920000047ab9 */ /* 0x000fc40000000800 */
[----:B------:R2:W-:Y:S01]  /*1b6b0*/  @P3 STG.E.U8 desc[UR14][R148.64], R241 ;  /* 0x000000f194003986 */ /* 0x0005e2000c10110e */
[--C-:B------:R-:W-:Y:S01]  /*1b6c0*/  LOP3.LUT R150, R0, 0x43, R243.reuse, 0xfe, !PT ;  /* 0x0000004300967812 */ /* 0x100fe200078efef3 */
[----:B------:R-:W-:Y:S01]  /*1b6d0*/  VIADD R7, R242, UR4 ;  /* 0x00000004f2077c36 */ /* 0x000fe20008000000 */
[----:B------:R-:W-:Y:S01]  /*1b6e0*/  ISETP.LT.AND P4, PT, R240, UR5, !P0 ;  /* 0x00000005f0007c0c */ /* 0x000fe2000c781270 */
[----:B------:R-:W-:Y:S01]  /*1b6f0*/  ULDC UR5, c[0x0][0x22c] ;  /* 0x00008b0000057ab9 */ /* 0x000fe20000000800 */
[----:B------:R-:W-:Y:S01]  /*1b700*/  LOP3.LUT R151, R0, 0x42, R243, 0xfe, !PT ;  /* 0x0000004200977812 */ /* 0x000fe200078efef3 */
[----:B------:R-:W-:Y:S01]  /*1b710*/  ULDC UR4, c[0x0][0x248] ;  /* 0x0000920000047ab9 */ /* 0x000fe20000000800 */
[----:B--2---:R-:W-:-:S04]  /*1b720*/  IADD3 R148, P2, R242, R2, RZ ;  /* 0x00000002f2947210 */ /* 0x004fc80007f5e0ff */
[----:B------:R-:W-:Y:S02]  /*1b730*/  LEA.HI.X.SX32 R149, R242, R3, 0x1, P2 ;  /* 0x00000003f2957211 */ /* 0x000fe400010f0eff */
[----:B------:R-:W-:Y:S01]  /*1b740*/  ISETP.LT.AND P2, PT, R150, UR6, !P0 ;  /* 0x0000000696007c0c */ /* 0x000fe2000c741270 */
[----:B------:R-:W-:Y:S01]  /*1b750*/  ULDC UR6, c[0x0][0x22c] ;  /* 0x00008b0000067ab9 */ /* 0x000fe20000000800 */
[----:B------:R-:W-:Y:S02]  /*1b760*/  IADD3 R150, P6, R7, R2, RZ ;  /* 0x0000000207967210 */ /* 0x000fe40007fde0ff */
[C-C-:B------:R-:W-:Y:S02]  /*1b770*/  LOP3.LUT R239, R0.reuse, 0x44, R243.reuse, 0xfe, !PT ;  /* 0x0000004400ef7812 */ /* 0x140fe400078efef3 */
[C-C-:B------:R-:W-:Y:S02]  /*1b780*/  LOP3.LUT R238, R0.reuse, 0x45, R243.reuse, 0xfe, !PT ;  /* 0x0000004500ee7812 */ /* 0x140fe400078efef3 */
[----:B------:R-:W-:-:S02]  /*1b790*/  LOP3.LUT R235, R0, 0x46, R243, 0xfe, !PT ;  /* 0x0000004600eb7812 */ /* 0x000fc400078efef3 */
[C-C-:B------:R-:W-:Y:S02]  /*1b7a0*/  LOP3.LUT R237, R0.reuse, 0x47, R243.reuse, 0xfe, !PT ;  /* 0x0000004700ed7812 */ /* 0x140fe400078efef3 */
[C-C-:B------:R-:W-:Y:S02]  /*1b7b0*/  LOP3.LUT R232, R0.reuse, 0x48, R243.reuse, 0xfe, !PT ;  /* 0x0000004800e87812 */ /* 0x140fe400078efef3 */
[C-C-:B------:R-:W-:Y:S02]  /*1b7c0*/  LOP3.LUT R231, R0.reuse, 0x49, R243.reuse, 0xfe, !PT ;  /* 0x0000004900e77812 */ /* 0x140fe400078efef3 */
        /* <DEDUP_REMOVED lines=180> */
[----:B------:R-:W-:Y:S02]  /*1c310*/  LOP3.LUT R0, R0, 0xfe, R243, 0xfe, !PT ;  /* 0x000000fe00007812 */ /* 0x000fe400078efef3 */
[C---:B------:R-:W-:Y:S02]  /*1c320*/  PRMT R243, R56.reuse, 0x7770, RZ ;  /* 0x0000777038f37816 */ /* 0x040fe400000000ff */
[----:B------:R-:W-:Y:S01]  /*1c330*/  ISETP.LT.AND P3, PT, R151, UR5, !P0 ;  /* 0x0000000597007c0c */ /* 0x000fe2000c761270 */
[----:B------:R-:W-:Y:S01]  /*1c340*/  ULDC UR5, c[0x0][0x22c] ;  /* 0x00008b0000057ab9 */ /* 0x000fe20000000800 */
[C---:B------:R-:W-:Y:S01]  /*1c350*/  LEA.HI.X.SX32 R151, R7.reuse, R3, 0x1, P6 ;  /* 0x0000000307977211 */ /* 0x040fe200030f0eff */
[----:B------:R-:W-:Y:S01]  /*1c360*/  VIADD R7, R7, UR4 ;  /* 0x0000000407077c36 */ /* 0x000fe20008000000 */
[----:B------:R-:W-:Y:S01]  /*1c370*/  PRMT R241, R56, 0x7771, RZ ;  /* 0x0000777138f17816 */ /* 0x000fe200000000ff */
[----:B------:R2:W-:Y:S01]  /*1c380*/  @P5 STG.E.U8 desc[UR14][R148.64], R243 ;  /* 0x000000f394005986 */ /* 0x0005e2000c10110e */
[----:B------:R-:W-:-:S03]  /*1c390*/  ULDC UR4, c[0x0][0x248] ;  /* 0x0000920000047ab9 */ /* 0x000fc60000000800 */
[----:B------:R3:W-:Y:S01]  /*1c3a0*/  @P4 STG.E.U8 desc[UR14][R150.64], R241 ;  /* 0x000000f196004986 */ /* 0x0007e2000c10110e */
[----:B------:R-:W-:Y:S01]  /*1c3b0*/  ISETP.LT.AND P6, PT, R239, UR5, !P0 ;  /* 0x00000005ef007c0c */ /* 0x000fe2000c7c1270 */
[C---:B------:R-:W-:Y:S01]  /*1c3c0*/  VIADD R239, R7.reuse, UR4 ;  /* 0x0000000407ef7c36 */ /* 0x040fe20008000000 */
[----:B------:R-:W-:Y:S01]  /*1c3d0*/  ULDC UR4, c[0x0][0x22c] ;  /* 0x00008b0000047ab9 */ /* 0x000fe20000000800 */
[----:B------:R-:W-:Y:S01]  /*1c3e0*/  ULDC UR5, c[0x0][0x22c] ;  /* 0x00008b0000057ab9 */ /* 0x000fe20000000800 */
[----:B--2---:R-:W-:-:S04]  /*1c3f0*/  IADD3 R148, P4, R7, R2, RZ ;  /* 0x0000000207947210 */ /* 0x004fc80007f9e0ff */
[----:B------:R-:W-:Y:S02]  /*1c400*/  LEA.HI.X.SX32 R149, R7, R3, 0x1, P4 ;  /* 0x0000000307957211 */ /* 0x000fe400020f0eff */
[----:B------:R-:W-:Y:S02]  /*1c410*/  PRMT R7, R57, 0x7770, RZ ;  /* 0x0000777039077816 */ /* 0x000fe400000000ff */
[----:B---3--:R-:W-:-:S03]  /*1c420*/  IADD3 R150, P4, R239, R2, RZ ;  /* 0x00000002ef967210 */ /* 0x008fc60007f9e0ff */
[----:B------:R2:W-:Y:S01]  /*1c430*/  @P3 STG.E.U8 desc[UR14][R148.64], R7 ;  /* 0x0000000794003986 */ /* 0x0005e2000c10110e */
[----:B------:R-:W-:Y:S01]  /*1c440*/  ISETP.LT.AND P3, PT, R235, UR4, !P0 ;  /* 0x00000004eb007c0c */ /* 0x000fe2000c761270 */
[----:B------:R-:W-:Y:S01]  /*1c450*/  ULDC UR4, c[0x0][0x248] ;  /* 0x0000920000047ab9 */ /* 0x000fe20000000800 */
[C---:B------:R-:W-:Y:S01]  /*1c460*/  LEA.HI.X.SX32 R151, R239.reuse, R3, 0x1, P4 ;  /* 0x00000003ef977211 */ /* 0x040fe200020f0eff */
[----:B------:R-:W-:Y:S01]  /*1c470*/  VIADD R239, R239, UR4 ;  /* 0x00000004efef7c36 */ /* 0x000fe20008000000 */
[----:B------:R-:W-:Y:S01]  /*1c480*/  PRMT R243, R57, 0x7771, RZ ;  /* 0x0000777139f37816 */ /* 0x000fe200000000ff */
[----:B------:R-:W-:-:S04]  /*1c490*/  ULDC UR4, c[0x0][0x248] ;  /* 0x0000920000047ab9 */ /* 0x000fc80000000800 */
[----:B------:R3:W-:Y:S01]  /*1c4a0*/  @P2 STG.E.U8 desc[UR14][R150.64], R243 ;  /* 0x000000f396002986 */ /* 0x0007e2000c10110e */
[----:B--2---:R-:W-:Y:S01]  /*1c4b0*/  VIADD R7, R239, UR4 ;  /* 0x00000004ef077c36 */ /* 0x004fe20008000000 */
[----:B------:R-:W-:Y:S01]  /*1c4c0*/  ULDC UR4, c[0x0][0x248] ;  /* 0x0000920000047ab9 */ /* 0x000fe20000000800 */
[----:B------:R-:W-:Y:S02]  /*1c4d0*/  PRMT R241, R58, 0x7770, RZ ;  /* 0x000077703af17816 */ /* 0x000fe400000000ff */
[----:B------:R-:W-:Y:S01]  /*1c4e0*/  ISETP.LT.AND P5, PT, R238, UR5, !P0 ;  /* 0x00000005ee007c0c */ /* 0x000fe2000c7a1270 */
[----:B------:R-:W-:Y:S01]  /*1c4f0*/  VIADD R235, R7, UR4 ;  /* 0x0000000407eb7c36 */ /* 0x000fe20008000000 */
[----:B------:R-:W-:Y:S01]  /*1c500*/  ULDC UR5, c[0x0][0x22c] ;  /* 0x00008b0000057ab9 */ /* 0x000fe20000000800 */
[----:B------:R-:W-:Y:S01]  /*1c510*/  ULDC UR4, c[0x0][0x248] ;  /* 0x0000920000047ab9 */ /* 0x000fe20000000800 */
[----:B---3--:R-:W-:-:S04]  /*1c520*/  IADD3 R150, P2, R239, R2, RZ ;  /* 0x00000002ef967210 */ /* 0x008fc80007f5e0ff */
[----:B------:R-:W-:Y:S02]  /*1c530*/  LEA.HI.X.SX32 R151, R239, R3, 0x1, P2 ;  /* 0x00000003ef977211 */ /* 0x000fe400010f0eff */
[----:B------:R-:W-:-:S03]  /*1c540*/  IADD3 R148, P2, R7, R2, RZ ;  /* 0x0000000207947210 */ /* 0x000fc60007f5e0ff */
[----:B------:R2:W-:Y:S01]  /*1c550*/  @P6 STG.E.U8 desc[UR14][R150.64], R241 ;  /* 0x000000f196006986 */ /* 0x0005e2000c10110e */
[----:B------:R-:W-:Y:S01]  /*1c560*/  ISETP.LT.AND P4, PT, R237, UR5, !P0 ;  /* 0x00000005ed007c0c */ /* 0x000fe2000c781270 */
[----:B------:R-:W-:Y:S01]  /*1c570*/  ULDC UR5, c[0x0][0x22c] ;  /* 0x00008b0000057ab9 */ /* 0x000fe20000000800 */
[----:B------:R-:W-:Y:S02]  /*1c580*/  PRMT R239, R58, 0x7771, RZ ;  /* 0x000077713aef7816 */ /* 0x000fe400000000ff */
[----:B------:R-:W-:Y:S02]  /*1c590*/  LEA.HI.X.SX32 R149, R7, R3, 0x1, P2 ;  /* 0x0000000307957211 */ /* 0x000fe400010f0eff */
[----:B------:R-:W-:Y:S02]  /*1c5a0*/  PRMT R237, R59, 0x7770, RZ ;  /* 0x000077703bed7816 */ /* 0x000fe400000000ff */
[----:B--2---:R-:W-:-:S04]  /*1c5b0*/  IADD3 R150, P6, R235, R2, RZ ;  /* 0x00000002eb967210 */ /* 0x004fc80007fde0ff */
[C---:B------:R-:W-:Y:S01]  /*1c5c0*/  LEA.HI.X.SX32 R151, R235.reuse, R3, 0x1, P6 ;  /* 0x00000003eb977211 */ /* 0x040fe200030f0eff */
[----:B------:R-:W-:Y:S01]  /*1c5d0*/  VIADD R235, R235, UR4 ;  /* 0x00000004ebeb7c36 */ /* 0x000fe20008000000 */
[----:B------:R2:W-:Y:S01]  /*1c5e0*/  @P5 STG.E.U8 desc[UR14][R148.64], R239 ;  /* 0x000000ef94005986 */ /* 0x0005e2000c10110e */
[----:B------:R-:W-:-:S03]  /*1c5f0*/  ULDC UR4, c[0x0][0x248] ;  /* 0x0000920000047ab9 */ /* 0x000fc60000000800 */
[----:B------:R3:W-:Y:S01]  /*1c600*/  @P3 STG.E.U8 desc[UR14][R150.64], R237 ;  /* 0x000000ed96003986 */ /* 0x0007e2000c10110e */
[C---:B------:R-:W-:Y:S01]  /*1c610*/  VIADD R7, R235.reuse, UR4 ;  /* 0x00000004eb077c36 */ /* 0x040fe20008000000 */
[----:B------:R-:W-:Y:S01]  /*1c620*/  ISETP.LT.AND P2, PT, R232, UR5, !P0 ;  /* 0x00000005e8007c0c */ /* 0x000fe2000c741270 */
        /* <DEDUP_REMOVED lines=9> */
[----:B------:R-:W-:Y:S01]  /*1c6c0*/  ISETP.LT.AND P6, PT, R231, UR5, !P0 ;  /* 0x00000005e7007c0c */ /* 0x000fe2000c7c1270 */
[----:B------:R-:W-:Y:S01]  /*1c6d0*/  ULDC UR5, c[0x0][0x22c] ;  /* 0x00008b0000057ab9 */ /* 0x000fe20000000800 */
[C---:B------:R-:W-:Y:S01]  /*1c6e0*/  LEA.HI.X.SX32 R151, R7.reuse, R3, 0x1, P3 ;  /* 0x0000000307977211 */ /* 0x040fe200018f0eff */
[----:B------:R-:W-:Y:S01]  /*1c6f0*/  VIADD R7, R7, UR4 ;  /* 0x0000000407077c36 */ /* 0x000fe20008000000 */
[----:B------:R-:W-:Y:S01]  /*1c700*/  PRMT R231, R56, 0x7772, RZ ;  /* 0x0000777238e77816 */ /* 0x000fe200000000ff */
[----:B------:R-:W-:-:S04]  /*1c710*/  ULDC UR4, c[0x0][0x248] ;  /* 0x0000920000047ab9 */ /* 0x000fc80000000800 */
[----:B------:R3:W-:Y:S01]  /*1c720*/  @P2 STG.E.U8 desc[UR14][R150.64], R231 ;  /* 0x000000e796002986 */ /* 0x0007e2000c10110e */
[C---:B--2---:R-:W-:Y:S01]  /*1c730*/  VIADD R149, R7.reuse, UR4 ;  /* 0x0000000407957c36 */ /* 0x044fe20008000000 */
[----:B------:R-:W-:Y:S01]  /*1c740*/  ULDC UR4, c[0x0][0x248] ;  /* 0x0000920000047ab9 */ /* 0x000fe20000000800 */
[----:B------:R-:W-:Y:S02]  /*1c750*/  PRMT R235, R56, 0x7773, RZ ;  /* 0x0000777338eb7816 */ /* 0x000fe400000000ff */
[----:B------:R-:W-:Y:S01]  /*1c760*/  ISETP.LT.AND P5, PT, R236, UR5, !P0 ;  /* 0x00000005ec007c0c */ /* 0x000fe2000c7a1270 */
[----:B------:R-:W-:Y:S01]  /*1c770*/  ULDC UR5, c[0x0][0x22c] ;  /* 0x00008b0000057ab9 */ /* 0x000fe20000000800 */
[----:B---3--:R-:W-:-:S04]  /*1c780*/  IADD3 R150, P2, R7, R2, RZ ;  /* 0x0000000207967210 */ /* 0x008fc80007f5e0ff */
[-C--:B------:R-:W-:Y:S01]  /*1c790*/  LEA.HI.X.SX32 R151, R7, R3.reuse, 0x1, P2 ;  /* 0x0000000307977211 */ /* 0x080fe200010f0eff */
[C---:B------:R-:W-:Y:S01]  /*1c7a0*/  VIADD R7, R149.reuse, UR4 ;  /* 0x0000000495077c36 */ /* 0x040fe20008000000 */
[----:B------:R-:W-:Y:S01]  /*1c7b0*/  IADD3 R148, P2, R149, R2, RZ ;  /* 0x0000000295947210 */ /* 0x000fe20007f5e0ff */
[----:B------:R-:W-:Y:S02]  /*1c7c0*/  ULDC UR4, c[0x0][0x248] ;  /* 0x0000920000047ab9 */ /* 0x000fe40000000800 */
[----:B------:R2:W-:Y:S01]  /*1c7d0*/  @P6 STG.E.U8 desc[UR14][R150.64], R235 ;  /* 0x000000eb96006986 */ /* 0x0005e2000c10110e */
[----:B------:R-:W-:Y:S02]  /*1c7e0*/  PRMT R233, R57, 0x7772, RZ ;  /* 0x0000777239e97816 */ /* 0x000fe400000000ff */
[----:B------:R-:W-:Y:S02]  /*1c7f0*/  LEA.HI.X.SX32 R149, R149, R3, 0x1, P2 ;  /* 0x0000000395957211 */ /* 0x000fe400010f0eff */
[----:B------:R-:W-:-:S02]  /*1c800*/  PRMT R231, R57, 0x7773, RZ ;  /* 0x0000777339e77816 */ /* 0x000fc400000000ff */
[----:B--2---:R-:W-:-:S04]  /*1c810*/  IADD3 R150, P6, R7, R2, RZ ;  /* 0x0000000207967210 */ /* 0x004fc80007fde0ff */
[CC--:B------:R-:W-:Y:S01]  /*1c820*/  LEA.HI.X.SX32 R151, R7.reuse, R3.reuse, 0x1, P6 ;  /* 0x0000000307977211 */ /* 0x0c0fe200030f0eff */
[----:B------:R-:W-:Y:S01]  /*1c830*/  VIADD R7, R7, UR4 ;  /* 0x0000000407077c36 */ /* 0x000fe20008000000 */
[----:B------:R-:W-:Y:S01]  /*1c840*/  ISETP.LT.AND P3, PT, R234, UR5, !P0 ;  /* 0x00000005ea007c0c */ /* 0x000fe2000c761270 */
[----:B------:R-:W-:Y:S01]  /*1c850*/  ULDC UR5, c[0x0][0x22c] ;  /* 0x00008b0000057ab9 */ /* 0x000fe20000000800 */
[----:B------:R2:W-:Y:S01]  /*1c860*/  @P5 STG.E.U8 desc[UR14][R148.64], R233 ;  /* 0x000000e994005986 */ /* 0x0005e2000c10110e */
[----:B------:R-:W-:Y:S01]  /*1c870*/  ISETP.LT.AND P2, PT, R230, UR5, !P0 ;  /* 0x00000005e6007c0c */ /* 0x000fe2000c741270 */
[----:B------:R-:W-:Y:S01]  /*1c880*/  ULDC UR5, c[0x0][0x22c] ;  /* 0x00008b0000057ab9 */ /* 0x000fe20000000800 */
[----:B------:R-:W-:Y:S01]  /*1c890*/  ULDC UR4, c[0x0][0x248] ;  /* 0x0000920000047ab9 */ /* 0x000fe20000000800 */
[----:B------:R3:W-:Y:S01]  /*1c8a0*/  @P4 STG.E.U8 desc[UR14][R150.64], R231 ;  /* 0x000000e796004986 */ /* 0x0007e2000c10110e */
[CC--:B------:R-:W-:Y:S02]  /*1c8b0*/  IADD3 R56, P4, R7.reuse, R2.reuse, RZ ;  /* 0x0000000207387210 */ /* 0x0c0fe40007f9e0ff */
[----:B------:R-:W-:Y:S01]  /*1c8c0*/  ISETP.LT.AND P5, PT, R228, UR5, !P0 ;  /* 0x00000005e4007c0c */ /* 0x000fe2000c7a1270 */
[C---:B------:R-:W-:Y:S01]  /*1c8d0*/  VIADD R228, R7.reuse, UR4 ;  /* 0x0000000407e47c36 */ /* 0x040fe20008000000 */
[----:B------:R-:W-:Y:S01]  /*1c8e0*/  LEA.HI.X.SX32 R57, R7, R3, 0x1, P4 ;  /* 0x0000000307397211 */ /* 0x000fe200020f0eff */
[----:B------:R-:W-:Y:S01]  /*1c8f0*/  ULDC UR4, c[0x0][0x22c] ;  /* 0x00008b0000047ab9 */ /* 0x000fe20000000800 */
[----:B------:R-:W-:Y:S01]  /*1c900*/  PRMT R7, R58, 0x7772, RZ ;  /* 0x000077723a077816 */ /* 0x000fe200000000ff */
[----:B------:R-:W-:Y:S01]  /*1c910*/  ULDC UR5, c[0x0][0x22c] ;  /* 0x00008b0000057ab9 */ /* 0x000fe20000000800 */
[----:B--2---:R-:W-:-:S03]  /*1c920*/  IADD3 R148, P6, R228, R2, RZ ;  /* 0x00000002e4947210 */ /* 0x004fc60007fde0ff */
[----:B------:R2:W-:Y:S01]  /*1c930*/  @P3 STG.E.U8 desc[UR14][R56.64], R7 ;  /* 0x0000000738003986 */ /* 0x0005e2000c10110e */
[----:B------:R-:W-:Y:S01]  /*1c940*/  ISETP.LT.AND P3, PT, R224, UR4, !P0 ;  /* 0x00000004e0007c0c */ /* 0x000fe2000c761270 */
[----:B------:R-:W-:Y:S01]  /*1c950*/  ULDC UR4, c[0x0][0x248] ;  /* 0x0000920000047ab9 */ /* 0x000fe20000000800 */
[CC--:B------:R-:W-:Y:S01]  /*1c960*/  LEA.HI.X.SX32 R149, R228.reuse, R3.reuse, 0x1, P6 ;  /* 0x00000003e4957211 */ /* 0x0c0fe200030f0eff */
[----:B------:R-:W-:Y:S01]  /*1c970*/  VIADD R228, R228, UR4 ;  /* 0x00000004e4e47c36 */ /* 0x000fe20008000000 */
[----:B---3--:R-:W-:Y:S01]  /*1c980*/  PRMT R231, R58, 0x7773, RZ ;  /* 0x000077733ae77816 */ /* 0x008fe200000000ff */
[----:B------:R-:W-:Y:S01]  /*1c990*/  ULDC UR4, c[0x0][0x248] ;  /* 0x0000920000047ab9 */ /* 0x000fe20000000800 */
[----:B------:R-:W-:Y:S01]  /*1c9a0*/  ISETP.LT.AND P4, PT, R226, UR5, !P0 ;  /* 0x00000005e2007c0c */ /* 0x000fe2000c781270 */
[----:B------:R-:W-:Y:S02]  /*1c9b0*/  ULDC UR5, c[0x0][0x22c] ;  /* 0x00008b0000057ab9 */ /* 0x000fe40000000800 */
[----:B------:R3:W-:Y:S01]  /*1c9c0*/  @P2 STG.E.U8 desc[UR14][R148.64], R231 ;  /* 0x000000e794002986 */ /* 0x0007e2000c10110e */
[CC--:B--2---:R-:W-:Y:S01]  /*1c9d0*/  IADD3 R56, P2, R228.reuse, R2.reuse, RZ ;  /* 0x00000002e4387210 */ /* 0x0c4fe20007f5e0ff */
[C---:B------:R-:W-:Y:S01]  /*1c9e0*/  VIADD R7, R228.reuse, UR4 ;  /* 0x00000004e4077c36 */ /* 0x040fe20008000000 */
[----:B------:R-:W-:Y:S01]  /*1c9f0*/  ISETP.LT.AND P6, PT, R223, UR5, !P0 ;  /* 0x00000005df007c0c */ /* 0x000fe2000c7c1270 */
[----:B------:R-:W-:Y:S01]  /*1ca00*/  ULDC UR4, c[0x0][0x248] ;  /* 0x0000920000047ab9 */ /* 0x000fe20000000800 */
[-C--:B------:R-:W-:Y:S01]  /*1ca10*/  LEA.HI.X.SX32 R57, R228, R3.reuse, 0x1, P2 ;  /* 0x00000003e4397211 */ /* 0x080fe200010f0eff */
[----:B------:R-:W-:Y:S01]  /*1ca20*/  ULDC UR5, c[0x0][0x22c] ;  /* 0x00008b0000057ab9 */ /* 0x000fe20000000800 */
[C---:B------:R-:W-:Y:S01]  /*1ca30*/  IADD3 R58, P2, R7.reuse, R2, RZ ;  /* 0x00000002073a7210 */ /* 0x040fe20007f5e0ff */
[----:B------:R-:W-:Y:S01]  /*1ca40*/  VIADD R150, R7, UR4 ;  /* 0x0000000407967c36 */ /* 0x000fe20008000000 */
[C---:B------:R-:W-:Y:S01]  /*1ca50*/  PRMT R223, R59.reuse, 0x7772, RZ ;  /* 0x000077723bdf7816 */ /* 0x040fe200000000ff */
[----:B------:R-:W-:Y:S01]  /*1ca60*/  ULDC UR4, c[0x0][0x22c] ;  /* 0x00008b0000047ab9 */ /* 0x000fe20000000800 */
[----:B------:R-:W-:Y:S01]  /*1ca70*/  PRMT R151, R59, 0x7773, RZ ;  /* 0x000077733b977816 */ /* 0x000fe200000000ff */
[----:B------:R-:W2:Y:S01]  /*1ca80*/  LDS.128 R228, [R229] ;  /* 0x00000000e5e47984 */ /* 0x000ea20000000c00 */
[----:B------:R-:W-:-:S03]  /*1ca90*/  LEA.HI.X.SX32 R59, R7, R3, 0x1, P2 ;  /* 0x00000003073b7211 */ /* 0x000fc600010f0eff */
[----:B------:R4:W-:Y:S01]  /*1caa0*/  @P5 STG.E.U8 desc[UR14][R56.64], R223 ;  /* 0x000000df38005986 */ /* 0x0009e2000c10110e */
[----:B---3--:R-:W-:-:S03]  /*1cab0*/  PRMT R149, R64, 0x7770, RZ ;  /* 0x0000777040957816 */ /* 0x008fc600000000ff */
[----:B------:R3:W-:Y:S01]  /*1cac0*/  @P4 STG.E.U8 desc[UR14][R58.64], R151 ;  /* 0x000000973a004986 */ /* 0x0007e2000c10110e */
[----:B------:R-:W-:Y:S01]  /*1cad0*/  ISETP.LT.AND P4, PT, R218, UR4, !P0 ;  /* 0x00000004da007c0c */ /* 0x000fe2000c781270 */
[----:B------:R-:W-:Y:S01]  /*1cae0*/  ULDC UR4, c[0x0][0x248] ;  /* 0x0000920000047ab9 */ /* 0x000fe20000000800 */
[----:B----4-:R-:W-:-:S04]  /*1caf0*/  IADD3 R56, P2, R150, R2, RZ ;  /* 0x0000000296387210 */ /* 0x010fc80007f5e0ff */
[CC--:B------:R-:W-:Y:S01]  /*1cb00*/  LEA.HI.X.SX32 R57, R150.reuse, R3.reuse, 0x1, P2 ;  /* 0x0000000396397211 */ /* 0x0c0fe200010f0eff */
[----:B------:R-:W-:Y:S01]  /*1cb10*/  VIADD R150, R150, UR4 ;  /* 0x0000000496967c36 */ /* 0x000fe20008000000 */
[----:B------:R-:W-:Y:S01]  /*1cb20*/  ULDC UR4, c[0x0][0x248] ;  /* 0x0000920000047ab9 */ /* 0x000fe20000000800 */
[----:B------:R-:W-:Y:S01]  /*1cb30*/  ISETP.LT.AND P5, PT, R220, UR5, !P0 ;  /* 0x00000005dc007c0c */ /* 0x000fe2000c7a1270 */
[----:B------:R-:W-:Y:S01]  /*1cb40*/  ULDC UR5, c[0x0][0x22c] ;  /* 0x00008b0000057ab9 */ /* 0x000fe20000000800 */
[----:B------:R4:W-:Y:S01]  /*1cb50*/  @P3 STG.E.U8 desc[UR14][R56.64], R149 ;  /* 0x0000009538003986 */ /* 0x0009e2000c10110e */
[CC--:B---3--:R-:W-:Y:S01]  /*1cb60*/  IADD3 R58, P3, R150.reuse, R2.reuse, RZ ;  /* 0x00000002963a7210 */ /* 0x0c8fe20007f7e0ff */
[C---:B------:R-:W-:Y:S01]  /*1cb70*/  VIADD R7, R150.reuse, UR4 ;  /* 0x0000000496077c36 */ /* 0x040fe20008000000 */
[----:B------:R-:W-:Y:S01]  /*1cb80*/  ISETP.LT.AND P2, PT, R217, UR5, !P0 ;  /* 0x00000005d9007c0c */ /* 0x000fe2000c741270 */
[----:B------:R-:W-:Y:S01]  /*1cb90*/  ULDC UR4, c[0x0][0x248] ;  /* 0x0000920000047ab9 */ /* 0x000fe20000000800 */
[----:B------:R-:W-:Y:S01]  /*1cba0*/  LEA.HI.X.SX32 R59, R150, R3, 0x1, P3 ;  /* 0x00000003963b7211 */ /* 0x000fe200018f0eff */
[----:B------:R-:W-:Y:S01]  /*1cbb0*/  VIADD R148, R7, UR4 ;  /* 0x0000000407947c36 */ /* 0x000fe20008000000 */
[----:B------:R-:W-:Y:S01]  /*1cbc0*/  PRMT R217, R64, 0x7771, RZ ;  /* 0x0000777140d97816 */ /* 0x000fe200000000ff */
[----:B------:R-:W-:Y:S01]  /*1cbd0*/  ULDC UR4, c[0x0][0x248] ;  /* 0x0000920000047ab9 */ /* 0x000fe20000000800 */
[----:B------:R-:W-:Y:S01]  /*1cbe0*/  PRMT R151, R65, 0x7770, RZ ;  /* 0x0000777041977816 */ /* 0x000fe200000000ff */
[----:B------:R-:W-:Y:S01]  /*1cbf0*/  ULDC UR5, c[0x0][0x22c] ;  /* 0x00008b0000057ab9 */ /* 0x000fe20000000800 */
[----:B----4-:R-:W-:Y:S01]  /*1cc00*/  IADD3 R56, P3, R7, R2, RZ ;  /* 0x0000000207387210 */ /* 0x010fe20007f7e0ff */
[----:B------:R3:W-:Y:S01]  /*1cc10*/  @P6 STG.E.U8 desc[UR14][R58.64], R217 ;  /* 0x000000d93a006986 */ /* 0x0007e2000c10110e */
[----:B------:R-:W-:-:S02]  /*1cc20*/  PRMT R149, R65, 0x7771, RZ ;  /* 0x0000777141957816 */ /* 0x000fc400000000ff */
[----:B------:R-:W-:Y:S02]  /*1cc30*/  LEA.HI.X.SX32 R57, R7, R3, 0x1, P3 ;  /* 0x0000000307397211 */ /* 0x000fe400018f0eff */
[----:B---3--:R-:W-:-:S04]  /*1cc40*/  IADD3 R58, P6, R148, R2, RZ ;  /* 0x00000002943a7210 */ /* 0x008fc80007fde0ff */
[C---:B------:R-:W-:Y:S01]  /*1cc50*/  LEA.HI.X.SX32 R59, R148.reuse, R3, 0x1, P6 ;  /* 0x00000003943b7211 */ /* 0x040fe200030f0eff */
[----:B------:R-:W-:Y:S01]  /*1cc60*/  VIADD R148, R148, UR4 ;  /* 0x0000000494947c36 */ /* 0x000fe20008000000 */
[----:B------:R3:W-:Y:S01]  /*1cc70*/  @P5 STG.E.U8 desc[UR14][R56.64], R151 ;  /* 0x0000009738005986 */ /* 0x0007e2000c10110e */
[----:B------:R-:W-:-:S03]  /*1cc80*/  ULDC UR4, c[0x0][0x248] ;  /* 0x0000920000047ab9 */ /* 0x000fc60000000800 */
[----:B------:R4:W-:Y:S01]  /*1cc90*/  @P4 STG.E.U8 desc[UR14][R58.64], R149 ;  /* 0x000000953a004986 */ /* 0x0009e2000c10110e */
[----:B------:R-:W-:Y:S01]  /*1cca0*/  VIADD R7, R148, UR4 ;  /* 0x0000000494077c36 */ /* 0x000fe20008000000 */
[----:B------:R-:W-:Y:S01]  /*1ccb0*/  ISETP.LT.AND P3, PT, R214, UR5, !P0 ;  /* 0x00000005d6007c0c */ /* 0x000fe2000c761270 */
[----:B------:R-:W-:Y:S01]  /*1ccc0*/  ULDC UR4, c[0x0][0x22c] ;  /* 0x00008b0000047ab9 */ /* 0x000fe20000000800 */
[----:B------:R-:W-:Y:S01]  /*1ccd0*/  ULDC UR5, c[0x0][0x22c] ;  /* 0x00008b0000057ab9 */ /* 0x000fe20000000800 */
[-C--:B---3--:R-:W-:Y:S02]  /*1cce0*/  IADD3 R56, P4, R148, R2.reuse, RZ ;  /* 0x0000000294387210 */ /* 0x088fe40007f9e0ff */
[----:B------:R-:W-:Y:S02]  /*1ccf0*/  PRMT R151, R66, 0x7770, RZ ;  /* 0x0000777042977816 */ /* 0x000fe400000000ff */
[----:B------:R-:W-:Y:S02]  /*1cd00*/  LEA.HI.X.SX32 R57, R148, R3, 0x1, P4 ;  /* 0x0000000394397211 */ /* 0x000fe400020f0eff */
[----:B----4-:R-:W-:-:S03]  /*1cd10*/  IADD3 R58, P4, R7, R2, RZ ;  /* 0x00000002073a7210 */ /* 0x010fc60007f9e0ff */
[----:B------:R3:W-:Y:S01]  /*1cd20*/  @P2 STG.E.U8 desc[UR14][R56.64], R151 ;  /* 0x0000009738002986 */ /* 0x0007e2000c10110e */
[----:B------:R-:W-:Y:S01]  /*1cd30*/  ISETP.LT.AND P2, PT, R208, UR4, !P0 ;  /* 0x00000004d0007c0c */ /* 0x000fe2000c741270 */
[----:B------:R-:W-:Y:S01]  /*1cd40*/  ULDC UR4, c[0x0][0x248] ;  /* 0x0000920000047ab9 */ /* 0x000fe20000000800 */
[C---:B------:R-:W-:Y:S01]  /*1cd50*/  LEA.HI.X.SX32 R59, R7.reuse, R3, 0x1, P4 ;  /* 0x00000003073b7211 */ /* 0x040fe200020f0eff */
[----:B------:R-:W-:Y:S01]  /*1cd60*/  VIADD R7, R7, UR4 ;  /* 0x0000000407077c36 */ /* 0x000fe20008000000 */
[----:B------:R-:W-:Y:S01]  /*1cd70*/  PRMT R149, R66, 0x7771, RZ ;  /* 0x0000777142957816 */ /* 0x000fe200000000ff */
[----:B------:R-:W-:Y:S01]  /*1cd80*/  ULDC UR4, c[0x0][0x248] ;  /* 0x0000920000047ab9 */ /* 0x000fe20000000800 */
[----:B------:R-:W-:Y:S01]  /*1cd90*/  ISETP.LT.AND P6, PT, R212, UR5, !P0 ;  /* 0x00000005d4007c0c */ /* 0x000fe2000c7c1270 */
[----:B------:R-:W-:Y:S02]  /*1cda0*/  ULDC UR5, c[0x0][0x22c] ;  /* 0x00008b0000057ab9 */ /* 0x000fe40000000800 */
[----:B------:R4:W-:Y:S01]  /*1cdb0*/  @P3 STG.E.U8 desc[UR14][R58.64], R149 ;  /* 0x000000953a003986 */ /* 0x0009e2000c10110e */
[----:B------:R-:W-:Y:S01]  /*1cdc0*/  ISETP.LT.AND P5, PT, R210, UR5, !P0 ;  /* 0x00000005d2007c0c */ /* 0x000fe2000c7a1270 */
[----:B------:R-:W-:Y:S01]  /*1cdd0*/  ULDC UR5, c[0x0][0x22c] ;  /* 0x00008b0000057ab9 */ /* 0x000fe20000000800 */
[----:B---3--:R-:W-:Y:S01]  /*1cde0*/  VIADD R57, R7, UR4 ;  /* 0x0000000407397c36 */ /* 0x008fe20008000000 */
[----:B------:R-:W-:Y:S01]  /*1cdf0*/  ISETP.LT.AND P4, PT, R207, UR5, !P0 ;  /* 0x00000005cf007c0c */ /* 0x000fe2000c781270 */
[----:B------:R-:W-:Y:S01]  /*1ce00*/  ULDC UR4, c[0x0][0x248] ;  /* 0x0000920000047ab9 */ /* 0x000fe20000000800 */
[----:B------:R-:W-:Y:S01]  /*1ce10*/  PRMT R207, R67, 0x7770, RZ ;  /* 0x0000777043cf7816 */ /* 0x000fe200000000ff */
[----:B------:R-:W-:Y:S01]  /*1ce20*/  ULDC UR5, c[0x0][0x22c] ;  /* 0x00008b0000057ab9 */ /* 0x000fe20000000800 */
[----:B----4-:R-:W-:-:S04]  /*1ce30*/  IADD3 R58, P3, R7, R2, RZ ;  /* 0x00000002073a7210 */ /* 0x010fc80007f7e0ff */
        /* <DEDUP_REMOVED lines=8> */
[----:B---3--:R-:W-:-:S04]  /*1cec0*/  IADD3 R58, P6, R7, R2, RZ ;  /* 0x00000002073a7210 */ /* 0x008fc80007fde0ff */
        /* <DEDUP_REMOVED lines=9> */
[----:B---3--:R-:W-:-:S04]  /*1cf60*/  IADD3 R56, P2, R7, R2, RZ ;  /* 0x0000000207387210 */ /* 0x008fc80007f5e0ff */
[----:B------:R-:W-:Y:S02]  /*1cf70*/  LEA.HI.X.SX32 R57, R7, R3, 0x1, P2 ;  /* 0x0000000307397211 */ /* 0x000fe400010f0eff */
[----:B------:R-:W-:Y:S02]  /*1cf80*/  PRMT R7, R64, 0x7773, RZ ;  /* 0x0000777340077816 */ /* 0x000fe400000000ff */
[----:B----4-:R-:W-:-:S03]  /*1cf90*/  IADD3 R58, P2, R148, R2, RZ ;  /* 0x00000002943a7210 */ /* 0x010fc60007f5e0ff */
[----:B------:R3:W-:Y:S01]  /*1cfa0*/  @P4 STG.E.U8 desc[UR14][R56.64], R7 ;  /* 0x0000000738004986 */ /* 0x0007e2000c10110e */
[----:B------:R-:W-:Y:S01]  /*1cfb0*/  ISETP.LT.AND P4, PT, R198, UR4, !P0 ;  /* 0x00000004c6007c0c */ /* 0x000fe2000c781270 */
[----:B------:R-:W-:Y:S01]  /*1cfc0*/  ULDC UR4, c[0x0][0x248] ;  /* 0x0000920000047ab9 */ /* 0x000fe20000000800 */
[C---:B------:R-:W-:Y:S01]  /*1cfd0*/  LEA.HI.X.SX32 R59, R148.reuse, R3, 0x1, P2 ;  /* 0x00000003943b7211 */ /* 0x040fe200010f0eff */
[----:B------:R-:W-:Y:S01]  /*1cfe0*/  VIADD R148, R148, UR4 ;  /* 0x0000000494947c36 */ /* 0x000fe20008000000 */
[C---:B------:R-:W-:Y:S01]  /*1cff0*/  PRMT R149, R65.reuse, 0x7772, RZ ;  /* 0x0000777241957816 */ /* 0x040fe200000000ff */
[----:B------:R-:W-:Y:S01]  /*1d000*/  ULDC UR4, c[0x0][0x248] ;  /* 0x0000920000047ab9 */ /* 0x000fe20000000800 */
[----:B------:R-:W-:Y:S01]  /*1d010*/  ISETP.LT.AND P6, PT, R202, UR5, !P0 ;  /* 0x00000005ca007c0c */ /* 0x000fe2000c7c1270 */
[----:B------:R-:W-:Y:S02]  /*1d020*/  ULDC UR5, c[0x0][0x22c] ;  /* 0x00008b0000057ab9 */ /* 0x000fe40000000800 */
[----:B------:R4:W-:Y:S01]  /*1d030*/  @P3 STG.E.U8 desc[UR14][R58.64], R149 ;  /* 0x000000953a003986 */ /* 0x0009e2000c10110e */
[C---:B---3--:R-:W-:Y:S01]  /*1d040*/  IADD3 R56, P3, R148.reuse, R2, RZ ;  /* 0x0000000294387210 */ /* 0x048fe20007f7e0ff */
[----:B------:R-:W-:Y:S01]  /*1d050*/  VIADD R7, R148, UR4 ;  /* 0x0000000494077c36 */ /* 0x000fe20008000000 */
[----:B------:R-:W-:Y:S01]  /*1d060*/  ULDC UR4, c[0x0][0x248] ;  /* 0x0000920000047ab9 */ /* 0x000fe20000000800 */
[----:B------:R-:W-:-:S02]  /*1d070*/  PRMT R151, R65, 0x7773, RZ ;  /* 0x0000777341977816 */ /* 0x000fc400000000ff */
[-C--:B------:R-:W-:Y:S01]  /*1d080*/  LEA.HI.X.SX32 R57, R148, R3.reuse, 0x1, P3 ;  /* 0x0000000394397211 */ /* 0x080fe200018f0eff */
[C---:B------:R-:W-:Y:S01]  /*1d090*/  VIADD R64, R7.reuse, UR4 ;  /* 0x0000000407407c36 */ /* 0x040fe20008000000 */
[----:B------:R-:W-:Y:S01]  /*1d0a0*/  ISETP.LT.AND P5, PT, R200, UR5, !P0 ;  /* 0x00000005c8007c0c */ /* 0x000fe2000c7a1270 */
[----:B------:R-:W-:Y:S01]  /*1d0b0*/  ULDC UR4, c[0x0][0x248] ;  /* 0x0000920000047ab9 */ /* 0x000fe20000000800 */
[C---:B------:R-:W-:Y:S01]  /*1d0c0*/  PRMT R65, R66.reuse, 0x7772, RZ ;  /* 0x0000777242417816 */ /* 0x040fe200000000ff */
[----:B------:R3:W-:Y:S01]  /*1d0d0*/  @P6 STG.E.U8 desc[UR14][R56.64], R151 ;  /* 0x0000009738006986 */ /* 0x0007e2000c10110e */
[C---:B----4-:R-:W-:Y:S01]  /*1d0e0*/  IADD3 R58, P3, R7.reuse, R2, RZ ;  /* 0x00000002073a7210 */ /* 0x050fe20007f7e0ff */
[----:B------:R-:W-:Y:S01]  /*1d0f0*/  ULDC UR5, c[0x0][0x22c] ;  /* 0x00008b0000057ab9 */ /* 0x000fe20000000800 */
[----:B------:R-:W-:Y:S02]  /*1d100*/  PRMT R149, R66, 0x7773, RZ ;  /* 0x0000777342957816 */ /* 0x000fe400000000ff */
[----:B------:R-:W-:-:S02]  /*1d110*/  LEA.HI.X.SX32 R59, R7, R3, 0x1, P3 ;  /* 0x00000003073b7211 */ /* 0x000fc400018f0eff */
[C---:B---3--:R-:W-:Y:S02]  /*1d120*/  IADD3 R56, P6, R64.reuse, R2, RZ ;  /* 0x0000000240387210 */ /* 0x048fe40007fde0ff */
[----:B------:R-:W-:Y:S01]  /*1d130*/  ISETP.LT.AND P2, PT, R197, UR5, !P0 ;  /* 0x00000005c5007c0c */ /* 0x000fe2000c741270 */
[----:B------:R3:W-:Y:S01]  /*1d140*/  @P5 STG.E.U8 desc[UR14][R58.64], R65 ;  /* 0x000000413a005986 */ /* 0x0007e2000c10110e */
[C---:B------:R-:W-:Y:S01]  /*1d150*/  LEA.HI.X.SX32 R57, R64.reuse, R3, 0x1, P6 ;  /* 0x0000000340397211 */ /* 0x040fe200030f0eff */
[----:B------:R-:W-:Y:S01]  /*1d160*/  VIADD R64, R64, UR4 ;  /* 0x0000000440407c36 */ /* 0x000fe20008000000 */
[----:B------:R-:W-:Y:S01]  /*1d170*/  ULDC UR4, c[0x0][0x248] ;  /* 0x0000920000047ab9 */ /* 0x000fe20000000800 */
[----:B------:R-:W-:Y:S02]  /*1d180*/  ULDC UR5, c[0x0][0x22c] ;  /* 0x00008b0000057ab9 */ /* 0x000fe40000000800 */
[----:B------:R4:W-:Y:S01]  /*1d190*/  @P4 STG.E.U8 desc[UR14][R56.64], R149 ;  /* 0x0000009538004986 */ /* 0x0009e2000c10110e */
[----:B------:R-:W-:Y:S01]  /*1d1a0*/  VIADD R7, R64, UR4 ;  /* 0x0000000440077c36 */ /* 0x000fe20008000000 */
[----:B------:R-:W-:Y:S01]  /*1d1b0*/  ISETP.LT.AND P3, PT, R194, UR5, !P0 ;  /* 0x00000005c2007c0c */ /* 0x000fe2000c761270 */
[----:B------:R-:W-:Y:S01]  /*1d1c0*/  ULDC UR4, c[0x0][0x22c] ;  /* 0x00008b0000047ab9 */ /* 0x000fe20000000800 */
[----:B------:R-:W-:Y:S01]  /*1d1d0*/  ULDC UR5, c[0x0][0x22c] ;  /* 0x00008b0000057ab9 */ /* 0x000fe20000000800 */
[----:B---3--:R-:W-:-:S02]  /*1d1e0*/  PRMT R65, R67, 0x7772, RZ ;  /* 0x0000777243417816 */ /* 0x008fc400000000ff */
[----:B----4-:R-:W-:-:S04]  /*1d1f0*/  IADD3 R56, P4, R64, R2, RZ ;  /* 0x0000000240387210 */ /* 0x010fc80007f9e0ff */
[----:B------:R-:W-:Y:S02]  /*1d200*/  LEA.HI.X.SX32 R57, R64, R3, 0x1, P4 ;  /* 0x0000000340397211 */ /* 0x000fe400020f0eff */
[----:B------:R-:W-:-:S03]  /*1d210*/  IADD3 R58, P4, R7, R2, RZ ;  /* 0x00000002073a7210 */ /* 0x000fc60007f9e0ff */
[----:B------:R3:W-:Y:S01]  /*1d220*/  @P2 STG.E.U8 desc[UR14][R56.64], R65 ;  /* 0x0000004138002986 */ /* 0x0007e2000c10110e */
[----:B------:R-:W-:Y:S01]  /*1d230*/  ISETP.LT.AND P2, PT, R188, UR4, !P0 ;  /* 0x00000004bc007c0c */ /* 0x000fe2000c741270 */
[----:B------:R-:W-:Y:S01]  /*1d240*/  ULDC UR4, c[0x0][0x248] ;  /* 0x0000920000047ab9 */ /* 0x000fe20000000800 */
[----:B------:R-:W-:Y:S02]  /*1d250*/  PRMT R67, R67, 0x7773, RZ ;  /* 0x0000777343437816 */ /* 0x000fe400000000ff */
[C---:B------:R-:W-:Y:S01]  /*1d260*/  LEA.HI.X.SX32 R59, R7.reuse, R3, 0x1, P4 ;  /* 0x00000003073b7211 */ /* 0x040fe200020f0eff */
[----:B------:R-:W-:Y:S01]  /*1d270*/  VIADD R7, R7, UR4 ;  /* 0x0000000407077c36 */ /* 0x000fe20008000000 */
[----:B------:R-:W-:Y:S01]  /*1d280*/  ISETP.LT.AND P6, PT, R192, UR5, !P0 ;  /* 0x00000005c0007c0c */ /* 0x000fe2000c7c1270 */
[----:B------:R-:W-:Y:S01]  /*1d290*/  ULDC UR4, c[0x0][0x248] ;  /* 0x0000920000047ab9 */ /* 0x000fe20000000800 */
[----:B------:R-:W-:Y:S01]  /*1d2a0*/  ULDC UR5, c[0x0][0x22c] ;  /* 0x00008b0000057ab9 */ /* 0x000fe20000000800 */
[----:B------:R4:W-:Y:S01]  /*1d2b0*/  @P3 STG.E.U8 desc[UR14][R58.64], R67 ;  /* 0x000000433a003986 */ /* 0x0009e2000c10110e */
[----:B---3--:R-:W-:Y:S01]  /*1d2c0*/  VIADD R57, R7, UR4 ;  /* 0x0000000407397c36 */ /* 0x008fe20008000000 */
[----:B------:R-:W-:Y:S01]  /*1d2d0*/  ULDC UR4, c[0x0][0x248] ;  /* 0x0000920000047ab9 */ /* 0x000fe20000000800 */
[----:B------:R-:W-:-:S02]  /*1d2e0*/  PRMT R151, R76, 0x7770, RZ ;  /* 0x000077704c977816 */ /* 0x000fc400000000ff */
[----:B------:R-:W-:Y:S01]  /*1d2f0*/  ISETP.LT.AND P5, PT, R190, UR5, !P0 ;  /* 0x00000005be007c0c */ /* 0x000fe2000c7a1270 */
[----:B------:R-:W-:Y:S01]  /*1d300*/  ULDC UR5, c[0x0][0x22c] ;  /* 0x00008b0000057ab9 */ /* 0x000fe20000000800 */
[----:B----4-:R-:W-:-:S04]  /*1d310*/  IADD3 R58, P3, R7, R2, RZ ;  /* 0x00000002073a7210 */ /* 0x010fc80007f7e0ff */
[-C--:B------:R-:W-:Y:S01]  /*1d320*/  LEA.HI.X.SX32 R59, R7, R3.reuse, 0x1, P3 ;  /* 0x00000003073b7211 */ /* 0x080fe200018f0eff */
[C---:B------:R-:W-:Y:S01]  /*1d330*/  VIADD R7, R57.reuse, UR4 ;  /* 0x0000000439077c36 */ /* 0x040fe20008000000 */
[C---:B------:R-:W-:Y:S01]  /*1d340*/  IADD3 R56, P3, R57.reuse, R2, RZ ;  /* 0x0000000239387210 */ /* 0x040fe20007f7e0ff */
        /* <DEDUP_REMOVED lines=8> */
[----:B------:R-:W-:Y:S01]  /*1d3d0*/  ISETP.LT.AND P4, PT, R187, UR5, !P0 ;  /* 0x00000005bb007c0c */ /* 0x000fe2000c781270 */
[----:B------:R3:W-:Y:S01]  /*1d3e0*/  @P5 STG.E.U8 desc[UR14][R56.64], R149 ;  /* 0x0000009538005986 */ /* 0x0007e2000c10110e */
[----:B------:R-:W-:Y:S01]  /*1d3f0*/  ULDC UR4, c[0x0][0x248] ;  /* 0x0000920000047ab9 */ /* 0x000fe20000000800 */
[----:B------:R-:W-:Y:S02]  /*1d400*/  ULDC UR5, c[0x0][0x22c] ;  /* 0x00008b0000057ab9 */ /* 0x000fe40000000800 */
        /* <DEDUP_REMOVED lines=33> */
[CC--:B---3--:R-:W-:Y:S02]  /*1d620*/  IADD3 R58, P6, R64.reuse, R2.reuse, RZ ;  /* 0x00000002403a7210 */ /* 0x0c8fe40007fde0ff */
        /* <DEDUP_REMOVED lines=11> */
[----:B---3--:R-:W-:-:S02]  /*1d6e0*/  IADD3 R56, P4, R64, R2, RZ ;  /* 0x0000000240387210 */ /* 0x008fc40007f9e0ff */
        /* <DEDUP_REMOVED lines=11> */
[C---:B------:R-:W-:Y:S01]  /*1d7a0*/  VIADD R64, R7.reuse, UR4 ;  /* 0x0000000407407c36 */ /* 0x040fe20008000000 */
[----:B------:R-:W-:Y:S01]  /*1d7b0*/  ULDC UR5, c[0x0][0x22c] ;  /* 0x00008b0000057ab9 */ /* 0x000fe20000000800 */
[----:B------:R4:W-:Y:S01]  /*1d7c0*/  @P3 STG.E.U8 desc[UR14][R58.64], R65 ;  /* 0x000000413a003986 */ /* 0x0009e2000c10110e */
[----:B------:R-:W-:Y:S01]  /*1d7d0*/  ULDC UR4, c[0x0][0x248] ;  /* 0x0000920000047ab9 */ /* 0x000fe20000000800 */
[----:B---3--:R-:W-:-:S02]  /*1d7e0*/  IADD3 R56, P3, R7, R2, RZ ;  /* 0x0000000207387210 */ /* 0x008fc40007f7e0ff */
[----:B------:R-:W-:Y:S02]  /*1d7f0*/  PRMT R67, R77, 0x7772, RZ ;  /* 0x000077724d437816 */ /* 0x000fe400000000ff */
[----:B------:R-:W-:Y:S01]  /*1d800*/  LEA.HI.X.SX32 R57, R7, R3, 0x1, P3 ;  /* 0x0000000307397211 */ /* 0x000fe200018f0eff */
[----:B------:R-:W-:Y:S01]  /*1d810*/  VIADD R7, R64, UR4 ;  /* 0x0000000440077c36 */ /* 0x000fe20008000000 */
[----:B------:R-:W-:Y:S01]  /*1d820*/  ISETP.LT.AND P5, PT, R170, UR5, !P0 ;  /* 0x00000005aa007c0c */ /* 0x000fe2000c7a1270 */
[----:B------:R-:W-:Y:S01]  /*1d830*/  ULDC UR4, c[0x0][0x248] ;  /* 0x0000920000047ab9 */ /* 0x000fe20000000800 */
[----:B------:R-:W-:Y:S01]  /*1d840*/  PRMT R77, R77, 0x7773, RZ ;  /* 0x000077734d4d7816 */ /* 0x000fe200000000ff */
[----:B------:R3:W-:Y:S01]  /*1d850*/  @P6 STG.E.U8 desc[UR14][R56.64], R67 ;  /* 0x0000004338006986 */ /* 0x0007e2000c10110e */
[----:B----4-:R-:W-:Y:S01]  /*1d860*/  IADD3 R58, P3, R64, R2, RZ ;  /* 0x00000002403a7210 */ /* 0x010fe20007f7e0ff */
[----:B------:R-:W-:Y:S01]  /*1d870*/  ULDC UR5, c[0x0][0x22c] ;  /* 0x00008b0000057ab9 */ /* 0x000fe20000000800 */
[----:B------:R-:W-:-:S02]  /*1d880*/  PRMT R65, R78, 0x7772, RZ ;  /* 0x000077724e417816 */ /* 0x000fc400000000ff */
[----:B------:R-:W-:Y:S02]  /*1d890*/  LEA.HI.X.SX32 R59, R64, R3, 0x1, P3 ;  /* 0x00000003403b7211 */ /* 0x000fe400018f0eff */
[----:B---3--:R-:W-:-:S04]  /*1d8a0*/  IADD3 R56, P6, R7, R2, RZ ;  /* 0x0000000207387210 */ /* 0x008fc80007fde0ff */
[C---:B------:R-:W-:Y:S01]  /*1d8b0*/  LEA.HI.X.SX32 R57, R7.reuse, R3, 0x1, P6 ;  /* 0x0000000307397211 */ /* 0x040fe200030f0eff */
[----:B------:R-:W-:Y:S01]  /*1d8c0*/  VIADD R7, R7, UR4 ;  /* 0x0000000407077c36 */ /* 0x000fe20008000000 */
[----:B------:R-:W-:Y:S01]  /*1d8d0*/  ISETP.LT.AND P4, PT, R167, UR5, !P0 ;  /* 0x00000005a7007c0c */ /* 0x000fe2000c781270 */
[----:B------:R-:W-:Y:S01]  /*1d8e0*/  @P5 STG.E.U8 desc[UR14][R58.64], R77 ;  /* 0x0000004d3a005986 */ /* 0x000fe2000c10110e */
        /* <DEDUP_REMOVED lines=10> */
[----:B------:R-:W-:-:S03]  /*1d990*/  IADD3 R58, P2, R64, R2, RZ ;  /* 0x00000002403a7210 */ /* 0x000fc60007f5e0ff */
        /* <DEDUP_REMOVED lines=95> */
[----:B------:R-:W-:Y:S01]  /*1df90*/  VIADD R64, R7, UR4 ;  /* 0x0000000407407c36 */ /* 0x000fe20008000000 */
[----:B------:R-:W-:Y:S01]  /*1dfa0*/  ISETP.LT.AND P5, PT, R142, UR5, !P0 ;  /* 0x000000058e007c0c */ /* 0x000fe2000c7a1270 */
[----:B------:R-:W-:Y:S01]  /*1dfb0*/  ULDC UR4, c[0x0][0x248] ;  /* 0x0000920000047ab9 */ /* 0x000fe20000000800 */
[----:B------:R-:W-:Y:S01]  /*1dfc0*/  PRMT R65, R93, 0x7772, RZ ;  /* 0x000077725d417816 */ /* 0x000fe200000000ff */
[----:B------:R3:W-:Y:S01]  /*1dfd0*/  @P6 STG.E.U8 desc[UR14][R56.64], R67 ;  /* 0x0000004338006986 */ /* 0x0007e2000c10110e */
[----:B----4-:R-:W-:Y:S01]  /*1dfe0*/  IADD3 R58, P3, R7, R2, RZ ;  /* 0x00000002073a7210 */ /* 0x010fe20007f7e0ff */
[----:B------:R-:W-:Y:S01]  /*1dff0*/  ULDC UR5, c[0x0][0x22c] ;  /* 0x00008b0000057ab9 */ /* 0x000fe20000000800 */
[----:B------:R-:W-:Y:S02]  /*1e000*/  PRMT R93, R93, 0x7773, RZ ;  /* 0x000077735d5d7816 */ /* 0x000fe400000000ff */
[----:B------:R-:W-:-:S02]  /*1e010*/  LEA.HI.X.SX32 R59, R7, R3, 0x1, P3 ;  /* 0x00000003073b7211 */ /* 0x000fc400018f0eff */
[----:B---3--:R-:W-:Y:S02]  /*1e020*/  IADD3 R56, P6, R64, R2, RZ ;  /* 0x0000000240387210 */ /* 0x008fe40007fde0ff */
        /* <DEDUP_REMOVED lines=10> */
[C---:B------:R-:W-:Y:S01]  /*1e0d0*/  PRMT R67, R94.reuse, 0x7773, RZ ;  /* 0x000077735e437816 */ /* 0x040fe200000000ff */
        /* <DEDUP_REMOVED lines=10> */
[----:B------:R-:W-:Y:S01]  /*1e180*/  ISETP.LT.AND P5, PT, R140, UR5, !P0 ;  /* 0x000000058c007c0c */ /* 0x000fe2000c7a1270 */
[----:B------:R-:W-:Y:S01]  /*1e190*/  ULDC UR4, c[0x0][0x248] ;  /* 0x0000920000047ab9 */ /* 0x000fe20000000800 */
[----:B------:R-:W-:Y:S01]  /*1e1a0*/  ULDC UR5, c[0x0][0x22c] ;  /* 0x00008b0000057ab9 */ /* 0x000fe20000000800 */
[----:B------:R4:W-:Y:S01]  /*1e1b0*/  @P3 STG.E.U8 desc[UR14][R58.64], R67 ;  /* 0x000000433a003986 */ /* 0x0009e2000c10110e */
[C---:B------:R-:W-:Y:S01]  /*1e1c0*/  VIADD R64, R7.reuse, UR4 ;  /* 0x0000000407407c36 */ /* 0x040fe20008000000 */
[----:B------:R-:W-:Y:S01]  /*1e1d0*/  ISETP.LT.AND P4, PT, R138, UR5, !P0 ;  /* 0x000000058a007c0c */ /* 0x000fe2000c781270 */
[----:B------:R-:W-:Y:S01]  /*1e1e0*/  ULDC UR4, c[0x0][0x248] ;  /* 0x0000920000047ab9 */ /* 0x000fe20000000800 */
[----:B---3--:R-:W-:Y:S01]  /*1e1f0*/  IADD3 R56, P3, R7, R2, RZ ;  /* 0x0000000207387210 */ /* 0x008fe20007f7e0ff */
[----:B------:R-:W-:Y:S01]  /*1e200*/  ULDC UR5, c[0x0][0x22c] ;  /* 0x00008b0000057ab9 */ /* 0x000fe20000000800 */
[----:B------:R-:W-:-:S02]  /*1e210*/  PRMT R65, R95, 0x7773, RZ ;  /* 0x000077735f417816 */ /* 0x000fc400000000ff */
[----:B------:R-:W-:Y:S01]  /*1e220*/  LEA.HI.X.SX32 R57, R7, R3, 0x1, P3 ;  /* 0x0000000307397211 */ /* 0x000fe200018f0eff */
[C---:B------:R-:W-:Y:S01]  /*1e230*/  VIADD R7, R64.reuse, UR4 ;  /* 0x0000000440077c36 */ /* 0x040fe20008000000 */
[----:B------:R-:W-:Y:S01]  /*1e240*/  PRMT R95, R95, 0x7772, RZ ;  /* 0x000077725f5f7816 */ /* 0x000fe200000000ff */
[----:B------:R-:W-:Y:S01]  /*1e250*/  ULDC UR4, c[0x0][0x22c] ;  /* 0x00008b0000047ab9 */ /* 0x000fe20000000800 */
[----:B----4-:R-:W-:-:S04]  /*1e260*/  IADD3 R58, P3, R64, R2, RZ ;  /* 0x00000002403a7210 */ /* 0x010fc80007f7e0ff */
[----:B------:R-:W-:Y:S01]  /*1e270*/  LEA.HI.X.SX32 R59, R64, R3, 0x1, P3 ;  /* 0x00000003403b7211 */ /* 0x000fe200018f0eff */
[----:B------:R3:W-:Y:S01]  /*1e280*/  @P5 STG.E.U8 desc[UR14][R56.64], R95 ;  /* 0x0000005f38005986 */ /* 0x0007e2000c10110e */
[----:B------:R-:W-:-:S03]  /*1e290*/  PRMT R79, R88, 0x7770, RZ ;  /* 0x00007770584f7816 */ /* 0x000fc600000000ff */
[----:B------:R4:W-:Y:S01]  /*1e2a0*/  @P4 STG.E.U8 desc[UR14][R58.64], R65 ;  /* 0x000000413a004986 */ /* 0x0009e2000c10110e */
[----:B------:R-:W-:Y:S01]  /*1e2b0*/  ISETP.LT.AND P4, PT, R137, UR4, !P0 ;  /* 0x0000000489007c0c */ /* 0x000fe2000c781270 */
[----:B------:R-:W-:Y:S01]  /*1e2c0*/  ULDC UR4, c[0x0][0x248] ;  /* 0x0000920000047ab9 */ /* 0x000fe20000000800 */
[----:B---3--:R-:W-:Y:S02]  /*1e2d0*/  IADD3 R56, P3, R7, R2, RZ ;  /* 0x0000000207387210 */ /* 0x008fe40007f7e0ff */
[----:B------:R-:W-:Y:S01]  /*1e2e0*/  ISETP.LT.AND P6, PT, R139, UR5, !P0 ;  /* 0x000000058b007c0c */ /* 0x000fe2000c7c1270 */
[----:B------:R-:W-:Y:S01]  /*1e2f0*/  ULDC UR5, c[0x0][0x22c] ;  /* 0x00008b0000057ab9 */ /* 0x000fe20000000800 */
[C---:B------:R-:W-:Y:S01]  /*1e300*/  LEA.HI.X.SX32 R57, R7.reuse, R3, 0x1, P3 ;  /* 0x0000000307397211 */ /* 0x040fe200018f0eff */
[----:B------:R-:W-:Y:S01]  /*1e310*/  VIADD R7, R7, UR4 ;  /* 0x0000000407077c36 */ /* 0x000fe20008000000 */
[----:B------:R-:W-:-:S03]  /*1e320*/  ULDC UR4, c[0x0][0x248] ;  /* 0x0000920000047ab9 */ /* 0x000fc60000000800 */
[----:B------:R3:W-:Y:S01]  /*1e330*/  @P2 STG.E.U8 desc[UR14][R56.64], R79 ;  /* 0x0000004f38002986 */ /* 0x0007e2000c10110e */
[C---:B----4-:R-:W-:Y:S01]  /*1e340*/  VIADD R59, R7.reuse, UR4 ;  /* 0x00000004073b7c36 */ /* 0x050fe20008000000 */
        /* <DEDUP_REMOVED lines=21> */
[----:B------:R-:W-:Y:S01]  /*1e4a0*/  VIADD R64, R7, UR4 ;  /* 0x0000000407407c36 */ /* 0x000fe20008000000 */
        /* <DEDUP_REMOVED lines=70> */
[-C--:B------:R-:W-:Y:S02]  /*1e910*/  LEA.HI.X.SX32 R59, R64, R3.reuse, 0x1, P2 ;  /* 0x00000003403b7211 */ /* 0x080fe400010f0eff */
        /* <DEDUP_REMOVED lines=19> */
[----:B------:R-:W-:Y:S01]  /*1ea50*/  PRMT R91, R91, 0x7773, RZ ;  /* 0x000077735b5b7816 */ /* 0x000fe200000000ff */
[C---:B------:R-:W-:Y:S01]  /*1ea60*/  VIADD R7, R64.reuse, UR4 ;  /* 0x0000000440077c36 */ /* 0x040fe20008000000 */
[----:B------:R-:W-:Y:S01]  /*1ea70*/  LEA.HI.X.SX32 R59, R64, R3, 0x1, P4 ;  /* 0x00000003403b7211 */ /* 0x000fe200020f0eff */
[----:B------:R-:W-:Y:S01]  /*1ea80*/  ULDC UR4, c[0x0][0x248] ;  /* 0x0000920000047ab9 */ /* 0x000fe20000000800 */
[----:B------:R-:W-:Y:S01]  /*1ea90*/  ISETP.LT.AND P6, PT, R122, UR5, !P0 ;  /* 0x000000057a007c0c */ /* 0x000fe2000c7c1270 */
[----:B------:R-:W-:Y:S02]  /*1eaa0*/  ULDC UR5, c[0x0][0x22c] ;  /* 0x00008b0000057ab9 */ /* 0x000fe40000000800 */
[----:B------:R4:W-:Y:S01]  /*1eab0*/  @P2 STG.E.U8 desc[UR14][R58.64], R91 ;  /* 0x0000005b3a002986 */ /* 0x0009e2000c10110e */
[C---:B------:R-:W-:Y:S01]  /*1eac0*/  IADD3 R64, P2, R7.reuse, R2, RZ ;  /* 0x0000000207407210 */ /* 0x040fe20007f5e0ff */
[----:B---3--:R-:W-:Y:S01]  /*1ead0*/  VIADD R57, R7, UR4 ;  /* 0x0000000407397c36 */ /* 0x008fe20008000000 */
[----:B------:R-:W-:Y:S01]  /*1eae0*/  ULDC UR4, c[0x0][0x248] ;  /* 0x0000920000047ab9 */ /* 0x000fe20000000800 */
[----:B------:R-:W-:-:S02]  /*1eaf0*/  PRMT R79, R84, 0x7770, RZ ;  /* 0x00007770544f7816 */ /* 0x000fc400000000ff */
[-C--:B------:R-:W-:Y:S01]  /*1eb00*/  LEA.HI.X.SX32 R65, R7, R3.reuse, 0x1, P2 ;  /* 0x0000000307417211 */ /* 0x080fe200010f0eff */
[----:B------:R-:W-:Y:S01]  /*1eb10*/  VIADD R7, R57, UR4 ;  /* 0x0000000439077c36 */ /* 0x000fe20008000000 */
[----:B------:R-:W-:Y:S01]  /*1eb20*/  ISETP.LT.AND P5, PT, R119, UR5, !P0 ;  /* 0x0000000577007c0c */ /* 0x000fe2000c7a1270 */
[----:B------:R-:W-:Y:S01]  /*1eb30*/  ULDC UR4, c[0x0][0x248] ;  /* 0x0000920000047ab9 */ /* 0x000fe20000000800 */
[-C--:B------:R-:W-:Y:S01]  /*1eb40*/  IADD3 R56, P2, R57, R2.reuse, RZ ;  /* 0x0000000239387210 */ /* 0x080fe20007f5e0ff */
[----:B------:R3:W-:Y:S01]  /*1eb50*/  @P6 STG.E.U8 desc[UR14][R64.64], R79 ;  /* 0x0000004f40006986 */ /* 0x0007e2000c10110e */
[----:B----4-:R-:W-:Y:S01]  /*1eb60*/  IADD3 R58, P6, R7, R2, RZ ;  /* 0x00000002073a7210 */ /* 0x010fe20007fde0ff */
[----:B------:R-:W-:Y:S01]  /*1eb70*/  ULDC UR5, c[0x0][0x22c] ;  /* 0x00008b0000057ab9 */ /* 0x000fe20000000800 */
[----:B------:R-:W-:Y:S02]  /*1eb80*/  PRMT R77, R84, 0x7771, RZ ;  /* 0x00007771544d7816 */ /* 0x000fe400000000ff */
[----:B------:R-:W-:-:S02]  /*1eb90*/  LEA.HI.X.SX32 R57, R57, R3, 0x1, P2 ;  /* 0x0000000339397211 */ /* 0x000fc400010f0eff */
[CC--:B------:R-:W-:Y:S01]  /*1eba0*/  LEA.HI.X.SX32 R59, R7.reuse, R3.reuse, 0x1, P6 ;  /* 0x00000003073b7211 */ /* 0x0c0fe200030f0eff */
[----:B------:R-:W-:Y:S01]  /*1ebb0*/  VIADD R7, R7, UR4 ;  /* 0x0000000407077c36 */ /* 0x000fe20008000000 */
[----:B------:R-:W-:Y:S01]  /*1ebc0*/  PRMT R67, R85, 0x7770, RZ ;  /* 0x0000777055437816 */ /* 0x000fe200000000ff */
[----:B------:R4:W-:Y:S01]  /*1ebd0*/  @P5 STG.E.U8 desc[UR14][R56.64], R77 ;  /* 0x0000004d38005986 */ /* 0x0009e2000c10110e */
[----:B------:R-:W-:Y:S01]  /*1ebe0*/  ISETP.LT.AND P4, PT, R121, UR5, !P0 ;  /* 0x0000000579007c0c */ /* 0x000fe2000c781270 */
[----:B------:R-:W-:Y:S01]  /*1ebf0*/  ULDC UR4, c[0x0][0x248] ;  /* 0x0000920000047ab9 */ /* 0x000fe20000000800 */
[----:B------:R-:W-:Y:S01]  /*1ec00*/  ULDC UR5, c[0x0][0x22c] ;  /* 0x00008b0000057ab9 */ /* 0x000fe20000000800 */
[----:B------:R0:W-:Y:S01]  /*1ec10*/  @P3 STG.E.U8 desc[UR14][R58.64], R67 ;  /* 0x000000433a003986 */ /* 0x0001e2000c10110e */
[C---:B---3--:R-:W-:Y:S01]  /*1ec20*/  IADD3 R64, P3, R7.reuse, R2, RZ ;  /* 0x0000000207407210 */ /* 0x048fe20007f7e0ff */
[C---:B------:R-:W-:Y:S01]  /*1ec30*/  VIADD R66, R7.reuse, UR4 ;  /* 0x0000000407427c36 */ /* 0x040fe20008000000 */
[----:B------:R-:W-:Y:S01]  /*1ec40*/  ISETP.LT.AND P2, PT, R120, UR5, !P0 ;  /* 0x0000000578007c0c */ /* 0x000fe2000c741270 */
[----:B------:R-:W-:Y:S01]  /*1ec50*/  ULDC UR4, c[0x0][0x22c] ;  /* 0x00008b0000047ab9 */ /* 0x000fe20000000800 */
[----:B------:R-:W-:Y:S01]  /*1ec60*/  LEA.HI.X.SX32 R65, R7, R3, 0x1, P3 ;  /* 0x0000000307417211 */ /* 0x000fe200018f0eff */
[----:B------:R-:W-:Y:S01]  /*1ec70*/  ULDC UR5, c[0x0][0x22c] ;  /* 0x00008b0000057ab9 */ /* 0x000fe20000000800 */
[----:B------:R-:W-:-:S02]  /*1ec80*/  PRMT R7, R85, 0x7771, RZ ;  /* 0x0000777155077816 */ /* 0x000fc400000000ff */
[----:B----4-:R-:W-:-:S03]  /*1ec90*/  IADD3 R56, P3, R66, R2, RZ ;  /* 0x0000000242387210 */ /* 0x010fc60007f7e0ff */
[----:B------:R3:W-:Y:S01]  /*1eca0*/  @P4 STG.E.U8 desc[UR14][R64.64], R7 ;  /* 0x0000000740004986 */ /* 0x0007e2000c10110e */
[----:B------:R-:W-:Y:S01]  /*1ecb0*/  ISETP.LT.AND P4, PT, R118, UR4, !P0 ;  /* 0x0000000476007c0c */ /* 0x000fe2000c781270 */
[----:B------:R-:W-:Y:S01]  /*1ecc0*/  ULDC UR4, c[0x0][0x248] ;  /* 0x0000920000047ab9 */ /* 0x000fe20000000800 */
[C---:B------:R-:W-:Y:S01]  /*1ecd0*/  LEA.HI.X.SX32 R57, R66.reuse, R3, 0x1, P3 ;  /* 0x0000000342397211 */ /* 0x040fe200018f0eff */
[----:B------:R-:W-:Y:S01]  /*1ece0*/  VIADD R66, R66, UR4 ;  /* 0x0000000442427c36 */ /* 0x000fe20008000000 */
[----:B0-----:R-:W-:Y:S01]  /*1ecf0*/  PRMT R67, R86, 0x7770, RZ ;  /* 0x0000777056437816 */ /* 0x001fe200000000ff */
        /* <DEDUP_REMOVED lines=9> */
[C---:B------:R-:W-:Y:S01]  /*1ed90*/  VIADD R66, R7.reuse, UR4 ;  /* 0x0000000407427c36 */ /* 0x040fe20008000000 */
[----:B------:R-:W-:Y:S01]  /*1eda0*/  ISETP.LT.AND P5, PT, R114, UR5, !P0 ;  /* 0x0000000572007c0c */ /* 0x000fe2000c7a1270 */
[----:B------:R-:W-:Y:S01]  /*1edb0*/  ULDC UR4, c[0x0][0x248] ;  /* 0x0000920000047ab9 */ /* 0x000fe20000000800 */
[-C--:B------:R-:W-:Y:S01]  /*1edc0*/  IADD3 R64, P2, R7, R2.reuse, RZ ;  /* 0x0000000207407210 */ /* 0x080fe20007f5e0ff */
[----:B------:R3:W-:Y:S01]  /*1edd0*/  @P6 STG.E.U8 desc[UR14][R58.64], R79 ;  /* 0x0000004f3a006986 */ /* 0x0007e2000c10110e */
[----:B0-----:R-:W-:Y:S01]  /*1ede0*/  IADD3 R56, P6, R66, R2, RZ ;  /* 0x0000000242387210 */ /* 0x001fe20007fde0ff */
[----:B------:R-:W-:Y:S01]  /*1edf0*/  ULDC UR5, c[0x0][0x22c] ;  /* 0x00008b0000057ab9 */ /* 0x000fe20000000800 */
[----:B------:R-:W-:Y:S02]  /*1ee00*/  PRMT R77, R87, 0x7770, RZ ;  /* 0x00007770574d7816 */ /* 0x000fe400000000ff */
[----:B------:R-:W-:-:S02]  /*1ee10*/  LEA.HI.X.SX32 R65, R7, R3, 0x1, P2 ;  /* 0x0000000307417211 */ /* 0x000fc400010f0eff */
[CC--:B------:R-:W-:Y:S01]  /*1ee20*/  LEA.HI.X.SX32 R57, R66.reuse, R3.reuse, 0x1, P6 ;  /* 0x0000000342397211 */ /* 0x0c0fe200030f0eff */
[----:B------:R-:W-:Y:S01]  /*1ee30*/  VIADD R66, R66, UR4 ;  /* 0x0000000442427c36 */ /* 0x000fe20008000000 */
[----:B------:R-:W-:Y:S02]  /*1ee40*/  PRMT R67, R87, 0x7771, RZ ;  /* 0x0000777157437816 */ /* 0x000fe400000000ff */
[----:B------:R-:W-:Y:S01]  /*1ee50*/  ISETP.LT.AND P3, PT, R116, UR5, !P0 ;  /* 0x0000000574007c0c */ /* 0x000fe2000c761270 */
[----:B------:R0:W-:Y:S01]  /*1ee60*/  @P5 STG.E.U8 desc[UR14][R64.64], R77 ;  /* 0x0000004d40005986 */ /* 0x0001e2000c10110e */
[----:B------:R-:W-:Y:S01]  /*1ee70*/  ULDC UR4, c[0x0][0x248] ;  /* 0x0000920000047ab9 */ /* 0x000fe20000000800 */
[----:B------:R-:W-:Y:S02]  /*1ee80*/  ULDC UR5, c[0x0][0x22c] ;  /* 0x00008b0000057ab9 */ /* 0x000fe40000000800 */
[----:B------:R4:W-:Y:S01]  /*1ee90*/  @P4 STG.E.U8 desc[UR14][R56.64], R67 ;  /* 0x0000004338004986 */ /* 0x0009e2000c10110e */
[C---:B---3--:R-:W-:Y:S01]  /*1eea0*/  IADD3 R58, P4, R66.reuse, R2, RZ ;  /* 0x00000002423a7210 */ /* 0x048fe20007f9e0ff */
[C---:B------:R-:W-:Y:S01]  /*1eeb0*/  VIADD R7, R66.reuse, UR4 ;  /* 0x0000000442077c36 */ /* 0x040fe20008000000 */
[----:B------:R-:W-:Y:S01]  /*1eec0*/  ISETP.LT.AND P2, PT, R115, UR5, !P0 ;  /* 0x0000000573007c0c */ /* 0x000fe2000c741270 */
[----:B------:R-:W-:Y:S01]  /*1eed0*/  ULDC UR4, c[0x0][0x22c] ;  /* 0x00008b0000047ab9 */ /* 0x000fe20000000800 */
[----:B------:R-:W-:Y:S01]  /*1eee0*/  LEA.HI.X.SX32 R59, R66, R3, 0x1, P4 ;  /* 0x00000003423b7211 */ /* 0x000fe200020f0eff */
[----:B------:R-:W-:Y:S01]  /*1eef0*/  ULDC UR5, c[0x0][0x22c] ;  /* 0x00008b0000057ab9 */ /* 0x000fe20000000800 */
[----:B0-----:R-:W-:-:S02]  /*1ef00*/  PRMT R77, R84, 0x7772, RZ ;  /* 0x00007772544d7816 */ /* 0x001fc400000000ff */
[----:B------:R-:W-:-:S03]  /*1ef10*/  IADD3 R64, P4, R7, R2, RZ ;  /* 0x0000000207407210 */ /* 0x000fc60007f9e0ff */
[----:B------:R0:W-:Y:S01]  /*1ef20*/  @P3 STG.E.U8 desc[UR14][R58.64], R77 ;  /* 0x0000004d3a003986 */ /* 0x0001e2000c10110e */
[----:B------:R-:W-:Y:S01]  /*1ef30*/  ISETP.LT.AND P3, PT, R113, UR4, !P0 ;  /* 0x0000000471007c0c */ /* 0x000fe2000c761270 */
[----:B------:R-:W-:Y:S01]  /*1ef40*/  ULDC UR4, c[0x0][0x248] ;  /* 0x0000920000047ab9 */ /* 0x000fe20000000800 */
[C---:B------:R-:W-:Y:S01]  /*1ef50*/  LEA.HI.X.SX32 R65, R7.reuse, R3, 0x1, P4 ;  /* 0x0000000307417211 */ /* 0x040fe200020f0eff */
[----:B------:R-:W-:Y:S01]  /*1ef60*/  VIADD R7, R7, UR4 ;  /* 0x0000000407077c36 */ /* 0x000fe20008000000 */
[----:B----4-:R-:W-:Y:S01]  /*1ef70*/  PRMT R67, R84, 0x7773, RZ ;  /* 0x0000777354437816 */ /* 0x010fe200000000ff */
[----:B------:R-:W-:Y:S01]  /*1ef80*/  ULDC UR4, c[0x0][0x248] ;  /* 0x0000920000047ab9 */ /* 0x000fe20000000800 */
[----:B------:R-:W-:Y:S01]  /*1ef90*/  ISETP.LT.AND P6, PT, R112, UR5, !P0 ;  /* 0x0000000570007c0c */ /* 0x000fe2000c7c1270 */
[----:B------:R-:W-:Y:S02]  /*1efa0*/  ULDC UR5, c[0x0][0x22c] ;  /* 0x00008b0000057ab9 */ /* 0x000fe40000000800 */
[----:B------:R3:W-:Y:S01]  /*1efb0*/  @P2 STG.E.U8 desc[UR14][R64.64], R67 ;  /* 0x0000004340002986 */ /* 0x0007e2000c10110e */
[C---:B------:R-:W-:Y:S01]  /*1efc0*/  IADD3 R56, P2, R7.reuse, R2, RZ ;  /* 0x0000000207387210 */ /* 0x040fe20007f5e0ff */
[----:B0-----:R-:W-:Y:S01]  /*1efd0*/  VIADD R59, R7, UR4 ;  /* 0x00000004073b7c36 */ /* 0x001fe20008000000 */
        /* <DEDUP_REMOVED lines=8> */
[----:B---3--:R-:W-:Y:S01]  /*1f060*/  IADD3 R64, P6, R7, R2, RZ ;  /* 0x0000000207407210 */ /* 0x008fe20007fde0ff */
        /* <DEDUP_REMOVED lines=11> */
[C---:B0-----:R-:W-:Y:S01]  /*1f120*/  IADD3 R56, P3, R7.reuse, R2, RZ ;  /* 0x0000000207387210 */ /* 0x041fe20007f7e0ff */
[C---:B------:R-:W-:Y:S01]  /*1f130*/  VIADD R66, R7.reuse, UR4 ;  /* 0x0000000407427c36 */ /* 0x040fe20008000000 */
[----:B------:R-:W-:Y:S01]  /*1f140*/  ISETP.LT.AND P2, PT, R110, UR5, !P0 ;  /* 0x000000056e007c0c */ /* 0x000fe2000c741270 */
[----:B------:R-:W-:Y:S01]  /*1f150*/  ULDC UR4, c[0x0][0x22c] ;  /* 0x00008b0000047ab9 */ /* 0x000fe20000000800 */
[----:B------:R-:W-:Y:S01]  /*1f160*/  LEA.HI.X.SX32 R57, R7, R3, 0x1, P3 ;  /* 0x0000000307397211 */ /* 0x000fe200018f0eff */
[----:B------:R-:W-:Y:S01]  /*1f170*/  ULDC UR5, c[0x0][0x22c] ;  /* 0x00008b0000057ab9 */ /* 0x000fe20000000800 */
[----:B------:R-:W-:-:S02]  /*1f180*/  PRMT R7, R86, 0x7773, RZ ;  /* 0x0000777356077816 */ /* 0x000fc400000000ff */
[----:B---3--:R-:W-:-:S03]  /*1f190*/  IADD3 R58, P3, R66, R2, RZ ;  /* 0x00000002423a7210 */ /* 0x008fc60007f7e0ff */
[----:B------:R0:W-:Y:S01]  /*1f1a0*/  @P4 STG.E.U8 desc[UR14][R56.64], R7 ;  /* 0x0000000738004986 */ /* 0x0001e2000c10110e */
[----:B------:R-:W-:Y:S01]  /*1f1b0*/  ISETP.LT.AND P4, PT, R107, UR4, !P0 ;  /* 0x000000046b007c0c */ /* 0x000fe2000c781270 */
[----:B------:R-:W-:Y:S01]  /*1f1c0*/  ULDC UR4, c[0x0][0x248] ;  /* 0x0000920000047ab9 */ /* 0x000fe20000000800 */
[C---:B------:R-:W-:Y:S01]  /*1f1d0*/  LEA.HI.X.SX32 R59, R66.reuse, R3, 0x1, P3 ;  /* 0x00000003423b7211 */ /* 0x040fe200018f0eff */
[----:B------:R-:W-:Y:S01]  /*1f1e0*/  VIADD R66, R66, UR4 ;  /* 0x0000000442427c36 */ /* 0x000fe20008000000 */
[C---:B----4-:R-:W-:Y:S01]  /*1f1f0*/  PRMT R67, R87.reuse, 0x7772, RZ ;  /* 0x0000777257437816 */ /* 0x050fe200000000ff */
        /* <DEDUP_REMOVED lines=9> */
[C---:B------:R-:W-:Y:S01]  /*1f290*/  VIADD R66, R7.reuse, UR4 ;  /* 0x0000000407427c36 */ /* 0x040fe20008000000 */
[----:B------:R-:W-:Y:S01]  /*1f2a0*/  ISETP.LT.AND P5, PT, R108, UR5, !P0 ;  /* 0x000000056c007c0c */ /* 0x000fe2000c7a1270 */
[----:B------:R-:W-:Y:S01]  /*1f2b0*/  ULDC UR4, c[0x0][0x248] ;  /* 0x0000920000047ab9 */ /* 0x000fe20000000800 */
[CC--:B------:R-:W-:Y:S01]  /*1f2c0*/  IADD3 R56, P2, R7.reuse, R2.reuse, RZ ;  /* 0x0000000207387210 */ /* 0x0c0fe20007f5e0ff */
[----:B------:R0:W-:Y:S01]  /*1f2d0*/  @P6 STG.E.U8 desc[UR14][R64.64], R87 ;  /* 0x0000005740006986 */ /* 0x0001e2000c10110e */
[----:B---3--:R-:W-:Y:S01]  /*1f2e0*/  IADD3 R58, P6, R66, R2, RZ ;  /* 0x00000002423a7210 */ /* 0x008fe20007fde0ff */
        /* <DEDUP_REMOVED lines=11> */
[C---:B0-----:R-:W-:Y:S01]  /*1f3a0*/  IADD3 R64, P4, R66.reuse, R2, RZ ;  /* 0x0000000242407210 */ /* 0x041fe20007f9e0ff */
[----:B------:R-:W-:Y:S01]  /*1f3b0*/  VIADD R7, R66, UR4 ;  /* 0x0000000442077c36 */ /* 0x000fe20008000000 */
[----:B------:R-:W-:Y:S01]  /*1f3c0*/  ISETP.LT.AND P2, PT, R104, UR5, !P0 ;  /* 0x0000000568007c0c */ /* 0x000fe2000c741270 */
[----:B------:R-:W-:Y:S01]  /*1f3d0*/  ULDC UR4, c[0x0][0x22c] ;  /* 0x00008b0000047ab9 */ /* 0x000fe20000000800 */
[----:B------:R-:W-:Y:S01]  /*1f3e0*/  LEA.HI.X.SX32 R65, R66, R3, 0x1, P4 ;  /* 0x0000000342417211 */ /* 0x000fe200020f0eff */
[----:B------:R-:W-:Y:S01]  /*1f3f0*/  ULDC UR5, c[0x0][0x22c] ;  /* 0x00008b0000057ab9 */ /* 0x000fe20000000800 */
[----:B---3--:R-:W-:-:S02]  /*1f400*/  PRMT R77, R81, 0x7770, RZ ;  /* 0x00007770514d7816 */ /* 0x008fc400000000ff */
        /* <DEDUP_REMOVED lines=50> */
[----:B------:R-:W-:Y:S01]  /*1f730*/  @P2 STG.E.U8 desc[UR14][R64.64], R79 ;  /* 0x0000004f40002986 */ /* 0x000fe2000c10110e */
[C---:B----4-:R-:W-:Y:S01]  /*1f740*/  IADD3 R56, P2, R66.reuse, R2, RZ ;  /* 0x0000000242387210 */ /* 0x050fe20007f5e0ff */
        /* <DEDUP_REMOVED lines=9> */
[----:B------:R-:W-:Y:S01]  /*1f7e0*/  ISETP.LT.AND P3, PT, R96, UR5, !P0 ;  /* 0x0000000560007c0c */ /* 0x000fe2000c761270 */
[----:B------:R-:W-:Y:S01]  /*1f7f0*/  ULDC UR5, c[0x0][0x22c] ;  /* 0x00008b0000057ab9 */ /* 0x000fe20000000800 */
[----:B------:R-:W-:Y:S01]  /*1f800*/  IADD3 R50, P6, R66, R2, RZ ;  /* 0x0000000242327210 */ /* 0x000fe20007fde0ff */
[----:B------:R-:W-:Y:S01]  /*1f810*/  ULDC UR4, c[0x0][0x248] ;  /* 0x0000920000047ab9 */ /* 0x000fe20000000800 */
[----:B------:R-:W-:-:S02]  /*1f820*/  LEA.HI.X.SX32 R59, R7, R3, 0x1, P2 ;  /* 0x00000003073b7211 */ /* 0x000fc400010f0eff */
[----:B------:R-:W-:Y:S02]  /*1f830*/  PRMT R67, R81, 0x7772, RZ ;  /* 0x0000777251437816 */ /* 0x000fe400000000ff */
        /* <DEDUP_REMOVED lines=8> */
[CC--:B0-----:R-:W-:Y:S01]  /*1f8c0*/  IADD3 R56, P4, R66.reuse, R2.reuse, RZ ;  /* 0x0000000242387210 */ /* 0x0c1fe20007f9e0ff */
[----:B------:R-:W-:Y:S01]  /*1f8d0*/  VIADD R7, R66, UR4 ;  /* 0x0000000442077c36 */ /* 0x000fe20008000000 */
[----:B------:R-:W-:Y:S01]  /*1f8e0*/  PRMT R65, R82, 0x7772, RZ ;  /* 0x0000777252417816 */ /* 0x000fe200000000ff */
[----:B------:R-:W-:Y:S01]  /*1f8f0*/  ULDC UR4, c[0x0][0x22c] ;  /* 0x00008b0000047ab9 */ /* 0x000fe20000000800 */
[-C--:B------:R-:W-:Y:S02]  /*1f900*/  LEA.HI.X.SX32 R57, R66, R3.reuse, 0x1, P4 ;  /* 0x0000000342397211 */ /* 0x080fe400020f0eff */
[----:B------:R-:W-:Y:S01]  /*1f910*/  ISETP.LT.AND P5, PT, R48, UR5, !P0 ;  /* 0x0000000530007c0c */ /* 0x000fe2000c7a1270 */
[----:B------:R-:W-:Y:S01]  /*1f920*/  ULDC UR5, c[0x0][0x22c] ;  /* 0x00008b0000057ab9 */ /* 0x000fe20000000800 */
[-C--:B------:R-:W-:Y:S01]  /*1f930*/  IADD3 R48, P6, R7, R2.reuse, RZ ;  /* 0x0000000207307210 */ /* 0x080fe20007fde0ff */
        /* <DEDUP_REMOVED lines=8> */
[C---:B----4-:R-:W-:Y:S01]  /*1f9c0*/  VIADD R51, R7.reuse, UR4 ;  /* 0x0000000407337c36 */ /* 0x050fe20008000000 */
[----:B------:R-:W-:Y:S01]  /*1f9d0*/  ULDC UR5, c[0x0][0x22c] ;  /* 0x00008b0000057ab9 */ /* 0x000fe20000000800 */
[----:B------:R3:W-:Y:S01]  /*1f9e0*/  @P2 STG.E.U8 desc[UR14][R48.64], R59 ;  /* 0x0000003b30002986 */ /* 0x0007e2000c10110e */
[----:B------:R-:W-:Y:S01]  /*1f9f0*/  IADD3 R46, P2, R7, R2, RZ ;  /* 0x00000002072e7210 */ /* 0x000fe20007f5e0ff */
[----:B------:R-:W-:Y:S01]  /*1fa00*/  ULDC UR4, c[0x0][0x248] ;  /* 0x0000920000047ab9 */ /* 0x000fe20000000800 */
[----:B------:R-:W-:Y:S01]  /*1fa10*/  ISETP.LT.AND P6, PT, R47, UR5, !P0 ;  /* 0x000000052f007c0c */ /* 0x000fe2000c7c1270 */
[----:B------:R-:W-:Y:S01]  /*1fa20*/  ULDC UR5, c[0x0][0x22c] ;  /* 0x00008b0000057ab9 */ /* 0x000fe20000000800 */
[----:B------:R-:W-:-:S02]  /*1fa30*/  LEA.HI.X.SX32 R47, R7, R3, 0x1, P2 ;  /* 0x00000003072f7211 */ /* 0x000fc400010f0eff */
[CC--:B------:R-:W-:Y:S01]  /*1fa40*/  IADD3 R50, P2, R51.reuse, R2.reuse, RZ ;  /* 0x0000000233327210 */ /* 0x0c0fe20007f5e0ff */
[----:B------:R-:W-:Y:S01]  /*1fa50*/  VIADD R7, R51, UR4 ;  /* 0x0000000433077c36 */ /* 0x000fe20008000000 */
[C---:B0-----:R-:W-:Y:S01]  /*1fa60*/  PRMT R57, R83.reuse, 0x7773, RZ ;  /* 0x0000777353397816 */ /* 0x041fe200000000ff */
[----:B------:R-:W-:Y:S01]  /*1fa70*/  ULDC UR4, c[0x0][0x22c] ;  /* 0x00008b0000047ab9 */ /* 0x000fe20000000800 */
[----:B------:R-:W-:Y:S02]  /*1fa80*/  PRMT R83, R83, 0x7772, RZ ;  /* 0x0000777253537816 */ /* 0x000fe400000000ff */
[----:B------:R-:W-:Y:S02]  /*1fa90*/  LEA.HI.X.SX32 R51, R51, R3, 0x1, P2 ;  /* 0x0000000333337211 */ /* 0x000fe400010f0eff */
[----:B---3--:R-:W-:Y:S01]  /*1faa0*/  IADD3 R48, P2, R7, R2, RZ ;  /* 0x0000000207307210 */ /* 0x008fe20007f5e0ff */
[----:B------:R-:W-:Y:S01]  /*1fab0*/  @P5 STG.E.U8 desc[UR14][R46.64], R83 ;  /* 0x000000532e005986 */ /* 0x000fe2000c10110e */
[----:B------:R-:W-:-:S03]  /*1fac0*/  PRMT R59, R72, 0x7770, RZ ;  /* 0x00007770483b7816 */ /* 0x000fc600000000ff */
[----:B------:R0:W-:Y:S01]  /*1fad0*/  @P4 STG.E.U8 desc[UR14][R50.64], R57 ;  /* 0x0000003932004986 */ /* 0x0001e2000c10110e */
[----:B------:R-:W-:Y:S01]  /*1fae0*/  ISETP.LT.AND P4, PT, R45, UR4, !P0 ;  /* 0x000000042d007c0c */ /* 0x000fe2000c781270 */
[----:B------:R-:W-:Y:S01]  /*1faf0*/  ULDC UR4, c[0x0][0x248] ;  /* 0x0000920000047ab9 */ /* 0x000fe20000000800 */
[CC--:B------:R-:W-:Y:S01]  /*1fb00*/  LEA.HI.X.SX32 R49, R7.reuse, R3.reuse, 0x1, P2 ;  /* 0x0000000307317211 */ /* 0x0c0fe200010f0eff */
[----:B------:R-:W-:Y:S01]  /*1fb10*/  VIADD R7, R7, UR4 ;  /* 0x0000000407077c36 */ /* 0x000fe20008000000 */
[----:B------:R-:W-:Y:S01]  /*1fb20*/  ISETP.LT.AND P5, PT, R42, UR5, !P0 ;  /* 0x000000052a007c0c */ /* 0x000fe2000c7a1270 */
[----:B------:R-:W-:Y:S01]  /*1fb30*/  ULDC UR5, c[0x0][0x22c] ;  /* 0x00008b0000057ab9 */ /* 0x000fe20000000800 */
[----:B------:R-:W-:Y:S01]  /*1fb40*/  ULDC UR4, c[0x0][0x248] ;  /* 0x0000920000047ab9 */ /* 0x000fe20000000800 */
[----:B------:R-:W-:Y:S01]  /*1fb50*/  ISETP.LT.AND P2, PT, R44, UR5, !P0 ;  /* 0x000000052c007c0c */ /* 0x000fe2000c741270 */
[----:B------:R3:W-:Y:S01]  /*1fb60*/  @P3 STG.E.U8 desc[UR14][R48.64], R59 ;  /* 0x0000003b30003986 */ /* 0x0007e2000c10110e */
[CC--:B------:R-:W-:Y:S01]  /*1fb70*/  IADD3 R44, P3, R7.reuse, R2.reuse, RZ ;  /* 0x00000002072c7210 */ /* 0x0c0fe20007f7e0ff */
[C---:B------:R-:W-:Y:S01]  /*1fb80*/  VIADD R42, R7.reuse, UR4 ;  /* 0x00000004072a7c36 */ /* 0x040fe20008000000 */
[----:B------:R-:W-:Y:S01]  /*1fb90*/  ULDC UR4, c[0x0][0x248] ;  /* 0x0000920000047ab9 */ /* 0x000fe20000000800 */
[----:B0-----:R-:W-:Y:S01]  /*1fba0*/  PRMT R57, R72, 0x7771, RZ ;  /* 0x0000777148397816 */ /* 0x001fe200000000ff */
[----:B------:R-:W-:Y:S01]  /*1fbb0*/  ULDC UR5, c[0x0][0x22c] ;  /* 0x00008b0000057ab9 */ /* 0x000fe20000000800 */
[----:B------:R-:W-:Y:S01]  /*1fbc0*/  LEA.HI.X.SX32 R45, R7, R3, 0x1, P3 ;  /* 0x00000003072d7211 */ /* 0x000fe200018f0eff */
[C---:B------:R-:W-:Y:S01]  /*1fbd0*/  VIADD R7, R42.reuse, UR4 ;  /* 0x000000042a077c36 */ /* 0x040fe20008000000 */
[----:B------:R-:W-:Y:S01]  /*1fbe0*/  IADD3 R46, P3, R42, R2, RZ ;  /* 0x000000022a2e7210 */ /* 0x000fe20007f7e0ff */
[----:B------:R-:W-:-:S02]  /*1fbf0*/  ULDC UR4, c[0x0][0x248] ;  /* 0x0000920000047ab9 */ /* 0x000fc40000000800 */
[----:B------:R0:W-:Y:S01]  /*1fc00*/  @P6 STG.E.U8 desc[UR14][R44.64], R57 ;  /* 0x000000392c006986 */ /* 0x0001e2000c10110e */
[-C--:B------:R-:W-:Y:S02]  /*1fc10*/  LEA.HI.X.SX32 R47, R42, R3.reuse, 0x1, P3 ;  /* 0x000000032a2f7211 */ /* 0x080fe400018f0eff */
[----:B------:R-:W-:Y:S02]  /*1fc20*/  IADD3 R42, P6, R7, R2, RZ ;  /* 0x00000002072a7210 */ /* 0x000fe40007fde0ff */
[----:B------:R-:W-:Y:S02]  /*1fc30*/  PRMT R51, R73, 0x7770, RZ ;  /* 0x0000777049337816 */ /* 0x000fe400000000ff */
[----:B------:R-:W-:Y:S01]  /*1fc40*/  ISETP.LT.AND P3, PT, R43, UR5, !P0 ;  /* 0x000000052b007c0c */ /* 0x000fe2000c761270 */
[----:B------:R-:W-:Y:S01]  /*1fc50*/  ULDC UR5, c[0x0][0x22c] ;  /* 0x00008b0000057ab9 */ /* 0x000fe20000000800 */
[C---:B------:R-:W-:Y:S01]  /*1fc60*/  LEA.HI.X.SX32 R43, R7.reuse, R3, 0x1, P6 ;  /* 0x00000003072b7211 */ /* 0x040fe200030f0eff */
[----:B------:R-:W-:Y:S01]  /*1fc70*/  VIADD R7, R7, UR4 ;  /* 0x0000000407077c36 */ /* 0x000fe20008000000 */
[----:B---3--:R-:W-:Y:S01]  /*1fc80*/  PRMT R49, R73, 0x7771, RZ ;  /* 0x0000777149317816 */ /* 0x008fe200000000ff */
[----:B------:R3:W-:Y:S01]  /*1fc90*/  @P5 STG.E.U8 desc[UR14][R46.64], R51 ;  /* 0x000000332e005986 */ /* 0x0007e2000c10110e */
[----:B------:R-:W-:-:S03]  /*1fca0*/  ULDC UR4, c[0x0][0x248] ;  /* 0x0000920000047ab9 */ /* 0x000fc60000000800 */
[----:B------:R4:W-:Y:S01]  /*1fcb0*/  @P4 STG.E.U8 desc[UR14][R42.64], R49 ;  /* 0x000000312a004986 */ /* 0x0009e2000c10110e */
[----:B0-----:R-:W-:-:S04]  /*1fcc0*/  IADD3 R44, P4, R7, R2, RZ ;  /* 0x00000002072c7210 */ /* 0x001fc80007f9e0ff */
[CC--:B------:R-:W-:Y:S01]  /*1fcd0*/  LEA.HI.X.SX32 R45, R7.reuse, R3.reuse, 0x1, P4 ;  /* 0x00000003072d7211 */ /* 0x0c0fe200020f0eff */
[----:B---3--:R-:W-:Y:S01]  /*1fce0*/  VIADD R46, R7, UR4 ;  /* 0x00000004072e7c36 */ /* 0x008fe20008000000 */
[----:B------:R-:W-:Y:S01]  /*1fcf0*/  PRMT R7, R74, 0x7770, RZ ;  /* 0x000077704a077816 */ /* 0x000fe200000000ff */
[----:B------:R-:W-:Y:S01]  /*1fd00*/  ULDC UR4, c[0x0][0x22c] ;  /* 0x00008b0000047ab9 */ /* 0x000fe20000000800 */
[----:B------:R-:W-:Y:S01]  /*1fd10*/  ISETP.LT.AND P6, PT, R40, UR5, !P0 ;  /* 0x0000000528007c0c */ /* 0x000fe2000c7c1270 */
[----:B------:R-:W-:Y:S01]  /*1fd20*/  ULDC UR5, c[0x0][0x22c] ;  /* 0x00008b0000057ab9 */ /* 0x000fe20000000800 */
[C---:B------:R-:W-:Y:S01]  /*1fd30*/  IADD3 R40, P4, R46.reuse, R2, RZ ;  /* 0x000000022e287210 */ /* 0x040fe20007f9e0ff */
        /* <DEDUP_REMOVED lines=8> */
[CC--:B----4-:R-:W-:Y:S01]  /*1fdc0*/  IADD3 R42, P3, R46.reuse, R2.reuse, RZ ;  /* 0x000000022e2a7210 */ /* 0x0d0fe20007f7e0ff */
[C---:B0-----:R-:W-:Y:S01]  /*1fdd0*/  VIADD R7, R46.reuse, UR4 ;  /* 0x000000042e077c36 */ /* 0x041fe20008000000 */
[----:B------:R-:W-:Y:S01]  /*1fde0*/  ISETP.LT.AND P5, PT, R37, UR5, !P0 ;  /* 0x0000000525007c0c */ /* 0x000fe2000c7a1270 */
[----:B------:R-:W-:Y:S01]  /*1fdf0*/  ULDC UR4, c[0x0][0x248] ;  /* 0x0000920000047ab9 */ /* 0x000fe20000000800 */
[-C--:B------:R-:W-:Y:S01]  /*1fe00*/  LEA.HI.X.SX32 R43, R46, R3.reuse, 0x1, P3 ;  /* 0x000000032e2b7211 */ /* 0x080fe200018f0eff */
[----:B------:R-:W-:Y:S01]  /*1fe10*/  ULDC UR5, c[0x0][0x22c] ;  /* 0x00008b0000057ab9 */ /* 0x000fe20000000800 */
[CC--:B------:R-:W-:Y:S01]  /*1fe20*/  IADD3 R44, P3, R7.reuse, R2.reuse, RZ ;  /* 0x00000002072c7210 */ /* 0x0c0fe20007f7e0ff */
[----:B------:R-:W-:Y:S01]  /*1fe30*/  VIADD R37, R7, UR4 ;  /* 0x0000000407257c36 */ /* 0x000fe20008000000 */
[----:B------:R-:W-:Y:S01]  /*1fe40*/  PRMT R51, R75, 0x7770, RZ ;  /* 0x000077704b337816 */ /* 0x000fe200000000ff */
[----:B------:R-:W-:Y:S01]  /*1fe50*/  ULDC UR4, c[0x0][0x248] ;  /* 0x0000920000047ab9 */ /* 0x000fe20000000800 */
[----:B------:R-:W-:Y:S01]  /*1fe60*/  ISETP.LT.AND P4, PT, R39, UR5, !P0 ;  /* 0x0000000527007c0c */ /* 0x000fe2000c781270 */
[----:B------:R-:W-:Y:S01]  /*1fe70*/  ULDC UR5, c[0x0][0x22c] ;  /* 0x00008b0000057ab9 */ /* 0x000fe20000000800 */
[----:B------:R-:W-:Y:S01]  /*1fe80*/  LEA.HI.X.SX32 R45, R7, R3, 0x1, P3 ;  /* 0x00000003072d7211 */ /* 0x000fe200018f0eff */
[----:B------:R0:W-:Y:S01]  /*1fe90*/  @P6 STG.E.U8 desc[UR14][R42.64], R51 ;  /* 0x000000332a006986 */ /* 0x0001e2000c10110e */
[----:B------:R-:W-:Y:S01]  /*1fea0*/  ISETP.LT.AND P3, PT, R38, UR5, !P0 ;  /* 0x0000000526007c0c */ /* 0x000fe2000c761270 */
[----:B------:R-:W-:Y:S01]  /*1feb0*/  ULDC UR5, c[0x0][0x22c] ;  /* 0x00008b0000057ab9 */ /* 0x000fe20000000800 */
[----:B------:R-:W-:-:S02]  /*1fec0*/  IADD3 R38, P6, R37, R2, RZ ;  /* 0x0000000225267210 */ /* 0x000fc40007fde0ff */
[----:B------:R-:W-:Y:S02]  /*1fed0*/  PRMT R49, R75, 0x7771, RZ ;  /* 0x000077714b317816 */ /* 0x000fe400000000ff */
[C---:B------:R-:W-:Y:S01]  /*1fee0*/  LEA.HI.X.SX32 R39, R37.reuse, R3, 0x1, P6 ;  /* 0x0000000325277211 */ /* 0x040fe200030f0eff */
[----:B------:R-:W-:Y:S01]  /*1fef0*/  VIADD R37, R37, UR4 ;  /* 0x0000000425257c36 */ /* 0x000fe20008000000 */
[----:B---3--:R-:W-:Y:S01]  /*1ff00*/  PRMT R47, R72, 0x7772, RZ ;  /* 0x00007772482f7816 */ /* 0x008fe200000000ff */
[----:B------:R3:W-:Y:S01]  /*1ff10*/  @P5 STG.E.U8 desc[UR14][R44.64], R49 ;  /* 0x000000312c005986 */ /* 0x0007e2000c10110e */
[----:B------:R-:W-:-:S03]  /*1ff20*/  ULDC UR4, c[0x0][0x248] ;  /* 0x0000920000047ab9 */ /* 0x000fc60000000800 */
[----:B------:R4:W-:Y:S01]  /*1ff30*/  @P2 STG.E.U8 desc[UR14][R38.64], R47 ;  /* 0x0000002f26002986 */ /* 0x0009e2000c10110e */
[CC--:B------:R-:W-:Y:S01]  /*1ff40*/  IADD3 R40, P2, R37.reuse, R2.reuse, RZ ;  /* 0x0000000225287210 */ /* 0x0c0fe20007f5e0ff */
[C---:B------:R-:W-:Y:S01]  /*1ff50*/  VIADD R7, R37.reuse, UR4 ;  /* 0x0000000425077c36 */ /* 0x040fe20008000000 */
[----:B0-----:R-:W-:Y:S01]  /*1ff60*/  PRMT R43, R72, 0x7773, RZ ;  /* 0x00007773482b7816 */ /* 0x001fe200000000ff */
[----:B------:R-:W-:Y:S01]  /*1ff70*/  ULDC UR4, c[0x0][0x22c] ;  /* 0x00008b0000047ab9 */ /* 0x000fe20000000800 */
[-C--:B------:R-:W-:Y:S02]  /*1ff80*/  LEA.HI.X.SX32 R41, R37, R3.reuse, 0x1, P2 ;  /* 0x0000000325297211 */ /* 0x080fe400010f0eff */
[----:B------:R-:W-:Y:S01]  /*1ff90*/  ISETP.LT.AND P6, PT, R34, UR5, !P0 ;  /* 0x0000000522007c0c */ /* 0x000fe2000c7c1270 */
[----:B------:R-:W-:Y:S01]  /*1ffa0*/  ULDC UR5, c[0x0][0x22c] ;  /* 0x00008b0000057ab9 */ /* 0x000fe20000000800 */
[----:B------:R-:W-:Y:S01]  /*1ffb0*/  IADD3 R34, P2, R7, R2, RZ ;  /* 0x0000000207227210 */ /* 0x000fe20007f5e0ff */
[----:B------:R0:W-:Y:S01]  /*1ffc0*/  @P4 STG.E.U8 desc[UR14][R40.64], R43 ;  /* 0x0000002b28004986 */ /* 0x0001e2000c10110e */
[----:B------:R-:W-:Y:S01]  /*1ffd0*/  ISETP.LT.AND P4, PT, R35, UR4, !P0 ;  /* 0x0000000423007c0c */ /* 0x000fe2000c781270 */
[----:B------:R-:W-:Y:S01]  /*1ffe0*/  ULDC UR4, c[0x0][0x248] ;  /* 0x0000920000047ab9 */ /* 0x000fe20000000800 */
[C---:B------:R-:W-:Y:S01]  /*1fff0*/  LEA.HI.X.SX32 R35, R7.reuse, R3, 0x1, P2 ;  /* 0x0000000307237211 */ /* 0x040fe200010f0eff */
[----:B------:R-:W-:Y:S01]  /*20000*/  VIADD R7, R7, UR4 ;  /* 0x0000000407077c36 */ /* 0x000fe20008000000 */
[----:B---3--:R-:W-:Y:S01]  /*20010*/  PRMT R45, R73, 0x7772, RZ ;  /* 0x00007772492d7816 */ /* 0x008fe200000000ff */
[----:B------:R-:W-:Y:S01]  /*20020*/  ULDC UR4, c[0x0][0x248] ;  /* 0x0000920000047ab9 */ /* 0x000fe20000000800 */
[----:B------:R-:W-:Y:S01]  /*20030*/  ISETP.LT.AND P5, PT, R36, UR5, !P0 ;  /* 0x0000000524007c0c */ /* 0x000fe2000c7a1270 */
[----:B------:R-:W-:-:S02]  /*20040*/  ULDC UR5, c[0x0][0x22c] ;  /* 0x00008b0000057ab9 */ /* 0x000fc40000000800 */
[----:B------:R-:W-:Y:S01]  /*20050*/  ISETP.LT.AND P2, PT, R33, UR5, !P0 ;  /* 0x0000000521007c0c */ /* 0x000fe2000c741270 */
[----:B------:R3:W-:Y:S01]  /*20060*/  @P3 STG.E.U8 desc[UR14][R34.64], R45 ;  /* 0x0000002d22003986 */ /* 0x0007e2000c10110e */
[CC--:B------:R-:W-:Y:S01]  /*20070*/  IADD3 R36, P3, R7.reuse, R2.reuse, RZ ;  /* 0x0000000207247210 */ /* 0x0c0fe20007f7e0ff */
[----:B------:R-:W-:Y:S01]  /*20080*/  VIADD R33, R7, UR4 ;  /* 0x0000000407217c36 */ /* 0x000fe20008000000 */
[----:B------:R-:W-:Y:S01]  /*20090*/  ULDC UR4, c[0x0][0x248] ;  /* 0x0000920000047ab9 */ /* 0x000fe20000000800 */
[----:B------:R-:W-:Y:S01]  /*200a0*/  PRMT R73, R73, 0x7773, RZ ;  /* 0x0000777349497816 */ /* 0x000fe200000000ff */
[----:B------:R-:W-:Y:S01]  /*200b0*/  ULDC UR5, c[0x0][0x22c] ;  /* 0x00008b0000057ab9 */ /* 0x000fe20000000800 */
[----:B------:R-:W-:Y:S01]  /*200c0*/  LEA.HI.X.SX32 R37, R7, R3, 0x1, P3 ;  /* 0x0000000307257211 */ /* 0x000fe200018f0eff */
[C---:B------:R-:W-:Y:S01]  /*200d0*/  VIADD R7, R33.reuse, UR4 ;  /* 0x0000000421077c36 */ /* 0x040fe20008000000 */
[----:B----4-:R-:W-:Y:S01]  /*200e0*/  IADD3 R38, P3, R33, R2, RZ ;  /* 0x0000000221267210 */ /* 0x010fe20007f7e0ff */
[----:B------:R-:W-:-:S02]  /*200f0*/  ULDC UR4, c[0x0][0x248] ;  /* 0x0000920000047ab9 */ /* 0x000fc40000000800 */
[----:B------:R4:W-:Y:S01]  /*20100*/  @P6 STG.E.U8 desc[UR14][R36.64], R73 ;  /* 0x0000004924006986 */ /* 0x0009e2000c10110e */
[-C--:B------:R-:W-:Y:S02]  /*20110*/  LEA.HI.X.SX32 R39, R33, R3.reuse, 0x1, P3 ;  /* 0x0000000321277211 */ /* 0x080fe400018f0eff */
[----:B------:R-:W-:Y:S01]  /*20120*/  ISETP.LT.AND P3, PT, R32, UR5, !P0 ;  /* 0x0000000520007c0c */ /* 0x000fe2000c761270 */
[----:B------:R-:W-:Y:S01]  /*20130*/  ULDC UR5, c[0x0][0x22c] ;  /* 0x00008b0000057ab9 */ /* 0x000fe20000000800 */
[C---:B------:R-:W-:Y:S02]  /*20140*/  IADD3 R32, P6, R7.reuse, R2, RZ ;  /* 0x0000000207207210 */ /* 0x040fe40007fde0ff */
[C---:B0-----:R-:W-:Y:S02]  /*20150*/  PRMT R43, R74.reuse, 0x7772, RZ ;  /* 0x000077724a2b7816 */ /* 0x041fe400000000ff */
[C---:B------:R-:W-:Y:S01]  /*20160*/  LEA.HI.X.SX32 R33, R7.reuse, R3, 0x1, P6 ;  /* 0x0000000307217211 */ /* 0x040fe200030f0eff */
[----:B------:R-:W-:Y:S01]  /*20170*/  VIADD R7, R7, UR4 ;  /* 0x0000000407077c36 */ /* 0x000fe20008000000 */
[----:B------:R-:W-:Y:S01]  /*20180*/  PRMT R41, R74, 0x7773, RZ ;  /* 0x000077734a297816 */ /* 0x000fe200000000ff */
[----:B------:R-:W-:Y:S01]  /*20190*/  @P5 STG.E.U8 desc[UR14][R38.64], R43 ;  /* 0x0000002b26005986 */ /* 0x000fe2000c10110e */
[----:B------:R-:W-:-:S03]  /*201a0*/  ULDC UR4, c[0x0][0x248] ;  /* 0x0000920000047ab9 */ /* 0x000fc60000000800 */
[----:B------:R0:W-:Y:S01]  /*201b0*/  @P4 STG.E.U8 desc[UR14][R32.64], R41 ;  /* 0x0000002920004986 */ /* 0x0001e2000c10110e */
[CC--:B---3--:R-:W-:Y:S01]  /*201c0*/  IADD3 R34, P4, R7.reuse, R2.reuse, RZ ;  /* 0x0000000207227210 */ /* 0x0c8fe20007f9e0ff */
[C---:B----4-:R-:W-:Y:S01]  /*201d0*/  VIADD R36, R7.reuse, UR4 ;  /* 0x0000000407247c36 */ /* 0x050fe20008000000 */
[----:B------:R-:W-:Y:S01]  /*201e0*/  ISETP.LT.AND P6, PT, R30, UR5, !P0 ;  /* 0x000000051e007c0c */ /* 0x000fe2000c7c1270 */
[----:B------:R-:W-:Y:S01]  /*201f0*/  ULDC UR4, c[0x0][0x22c] ;  /* 0x00008b0000047ab9 */ /* 0x000fe20000000800 */
[----:B------:R-:W-:Y:S01]  /*20200*/  LEA.HI.X.SX32 R35, R7, R3, 0x1, P4 ;  /* 0x0000000307237211 */ /* 0x000fe200020f0eff */
[----:B------:R-:W-:Y:S01]  /*20210*/  ULDC UR5, c[0x0][0x22c] ;  /* 0x00008b0000057ab9 */ /* 0x000fe20000000800 */
[----:B------:R-:W-:Y:S02]  /*20220*/  PRMT R7, R75, 0x7772, RZ ;  /* 0x000077724b077816 */ /* 0x000fe400000000ff */
[----:B------:R-:W-:-:S03]  /*20230*/  IADD3 R30, P4, R36, R2, RZ ;  /* 0x00000002241e7210 */ /* 0x000fc60007f9e0ff */
[----:B------:R3:W-:Y:S01]  /*20240*/  @P2 STG.E.U8 desc[UR14][R34.64], R7 ;  /* 0x0000000722002986 */ /* 0x0007e2000c10110e */
[----:B------:R-:W-:Y:S01]  /*20250*/  ISETP.LT.AND P2, PT, R31, UR4, !P0 ;  /* 0x000000041f007c0c */ /* 0x000fe2000c741270 */
[----:B------:R-:W-:Y:S01]  /*20260*/  ULDC UR4, c[0x0][0x248] ;  /* 0x0000920000047ab9 */ /* 0x000fe20000000800 */
[----:B------:R-:W-:Y:S02]  /*20270*/  PRMT R75, R75, 0x7773, RZ ;  /* 0x000077734b4b7816 */ /* 0x000fe400000000ff */
[C---:B------:R-:W-:Y:S01]  /*20280*/  LEA.HI.X.SX32 R31, R36.reuse, R3, 0x1, P4 ;  /* 0x00000003241f7211 */ /* 0x040fe200020f0eff */
[----:B------:R-:W-:Y:S01]  /*20290*/  VIADD R36, R36, UR4 ;  /* 0x0000000424247c36 */ /* 0x000fe20008000000 */
[----:B------:R-:W-:-:S03]  /*202a0*/  ULDC UR4, c[0x0][0x248] ;  /* 0x0000920000047ab9 */ /* 0x000fc60000000800 */
[----:B------:R4:W-:Y:S01]  /*202b0*/  @P3 STG.E.U8 desc[UR14][R30.64], R75 ;  /* 0x0000004b1e003986 */ /* 0x0009e2000c10110e */
[CC--:B0-----:R-:W-:Y:S01]  /*202c0*/  IADD3 R32, P3, R36.reuse, R2.reuse, RZ ;  /* 0x0000000224207210 */ /* 0x0c1fe20007f7e0ff */
[C---:B---3--:R-:W-:Y:S01]  /*202d0*/  VIADD R7, R36.reuse, UR4 ;  /* 0x0000000424077c36 */ /* 0x048fe20008000000 */
        /* <DEDUP_REMOVED lines=18> */
[----:B------:R-:W-:Y:S01]  /*20400*/  PRMT R37, R69, 0x7770, RZ ;  /* 0x0000777045257816 */ /* 0x000fe200000000ff */
[----:B------:R-:W-:Y:S01]  /*20410*/  @P5 STG.E.U8 desc[UR14][R34.64], R39 ;  /* 0x0000002722005986 */ /* 0x000fe2000c10110e */
[----:B------:R-:W-:-:S03]  /*20420*/  ULDC UR4, c[0x0][0x248] ;  /* 0x0000920000047ab9 */ /* 0x000fc60000000800 */
[----:B------:R3:W-:Y:S01]  /*20430*/  @P2 STG.E.U8 desc[UR14][R28.64], R37 ;  /* 0x000000251c002986 */ /* 0x0007e2000c10110e */
[CC--:B----4-:R-:W-:Y:S01]  /*20440*/  IADD3 R30, P2, R27.reuse, R2.reuse, RZ ;  /* 0x000000021b1e7210 */ /* 0x0d0fe20007f5e0ff */
[C---:B------:R-:W-:Y:S01]  /*20450*/  VIADD R7, R27.reuse, UR4 ;  /* 0x000000041b077c36 */ /* 0x040fe20008000000 */
[----:B------:R-:W-:Y:S02]  /*20460*/  ULDC UR4, c[0x0][0x22c] ;  /* 0x00008b0000047ab9 */ /* 0x000fe40000000800 */
[----:B------:R-:W-:Y:S02]  /*20470*/  LEA.HI.X.SX32 R31, R27, R3, 0x1, P2 ;  /* 0x000000031b1f7211 */ /* 0x000fe400010f0eff */
[----:B------:R-:W-:Y:S02]  /*20480*/  PRMT R27, R69, 0x7771, RZ ;  /* 0x00007771451b7816 */ /* 0x000fe400000000ff */
[----:B0-----:R-:W-:-:S03]  /*20490*/  IADD3 R32, P2, R7, R2, RZ ;  /* 0x0000000207207210 */ /* 0x001fc60007f5e0ff */
[----:B------:R0:W-:Y:S01]  /*204a0*/  @P4 STG.E.U8 desc[UR14][R30.64], R27 ;  /* 0x0000001b1e004986 */ /* 0x0001e2000c10110e */
[----:B------:R-:W-:Y:S01]  /*204b0*/  ISETP.LT.AND P4, PT, R26, UR4, !P0 ;  /* 0x000000041a007c0c */ /* 0x000fe2000c781270 */
[----:B------:R-:W-:Y:S01]  /*204c0*/  ULDC UR4, c[0x0][0x248] ;  /* 0x0000920000047ab9 */ /* 0x000fe20000000800 */
[----:B------:R-:W-:Y:S01]  /*204d0*/  ISETP.LT.AND P6, PT, R25, UR5, !P0 ;  /* 0x0000000519007c0c */ /* 0x000fe2000c7c1270 */
[----:B------:R-:W-:Y:S01]  /*204e0*/  ULDC UR5, c[0x0][0x22c] ;  /* 0x00008b0000057ab9 */ /* 0x000fe20000000800 */
[CC--:B------:R-:W-:Y:S01]  /*204f0*/  LEA.HI.X.SX32 R33, R7.reuse, R3.reuse, 0x1, P2 ;  /* 0x0000000307217211 */ /* 0x0c0fe200010f0eff */
[----:B------:R-:W-:Y:S01]  /*20500*/  VIADD R7, R7, UR4 ;  /* 0x0000000407077c36 */ /* 0x000fe20008000000 */
[----:B---3--:R-:W-:Y:S01]  /*20510*/  PRMT R29, R70, 0x7770, RZ ;  /* 0x00007770461d7816 */ /* 0x008fe200000000ff */
[----:B------:R-:W-:Y:S01]  /*20520*/  ULDC UR4, c[0x0][0x248] ;  /* 0x0000920000047ab9 */ /* 0x000fe20000000800 */
[----:B------:R-:W-:Y:S01]  /*20530*/  ISETP.LT.AND P5, PT, R22, UR5, !P0 ;  /* 0x0000000516007c0c */ /* 0x000fe2000c7a1270 */
[----:B------:R-:W-:Y:S01]  /*20540*/  ULDC UR5, c[0x0][0x22c] ;  /* 0x00008b0000057ab9 */ /* 0x000fe20000000800 */
[C---:B------:R-:W-:Y:S01]  /*20550*/  VIADD R22, R7.reuse, UR4 ;  /* 0x0000000407167c36 */ /* 0x040fe20008000000 */
[----:B------:R-:W-:Y:S01]  /*20560*/  ISETP.LT.AND P2, PT, R24, UR5, !P0 ;  /* 0x0000000518007c0c */ /* 0x000fe2000c741270 */
[----:B------:R3:W-:Y:S01]  /*20570*/  @P3 STG.E.U8 desc[UR14][R32.64], R29 ;  /* 0x0000001d20003986 */ /* 0x0007e2000c10110e */
[CC--:B------:R-:W-:Y:S01]  /*20580*/  IADD3 R24, P3, R7.reuse, R2.reuse, RZ ;  /* 0x0000000207187210 */ /* 0x0c0fe20007f7e0ff */
[----:B------:R-:W-:Y:S01]  /*20590*/  ULDC UR4, c[0x0][0x248] ;  /* 0x0000920000047ab9 */ /* 0x000fe20000000800 */
[----:B------:R-:W-:Y:S01]  /*205a0*/  PRMT R35, R70, 0x7771, RZ ;  /* 0x0000777146237816 */ /* 0x000fe200000000ff */
[----:B------:R-:W-:Y:S01]  /*205b0*/  ULDC UR5, c[0x0][0x22c] ;  /* 0x00008b0000057ab9 */ /* 0x000fe20000000800 */
[----:B------:R-:W-:Y:S01]  /*205c0*/  LEA.HI.X.SX32 R25, R7, R3, 0x1, P3 ;  /* 0x0000000307197211 */ /* 0x000fe200018f0eff */
[C---:B------:R-:W-:Y:S01]  /*205d0*/  VIADD R7, R22.reuse, UR4 ;  /* 0x0000000416077c36 */ /* 0x040fe20008000000 */
[----:B------:R-:W-:Y:S01]  /*205e0*/  IADD3 R26, P3, R22, R2, RZ ;  /* 0x00000002161a7210 */ /* 0x000fe20007f7e0ff */
[----:B------:R-:W-:-:S02]  /*205f0*/  ULDC UR4, c[0x0][0x248] ;  /* 0x0000920000047ab9 */ /* 0x000fc40000000800 */
[----:B------:R4:W-:Y:S01]  /*20600*/  @P6 STG.E.U8 desc[UR14][R24.64], R35 ;  /* 0x0000002318006986 */ /* 0x0009e2000c10110e */
[-C--:B0-----:R-:W-:Y:S02]  /*20610*/  LEA.HI.X.SX32 R27, R22, R3.reuse, 0x1, P3 ;  /* 0x00000003161b7211 */ /* 0x081fe400018f0eff */
        /* <DEDUP_REMOVED lines=10> */
[----:B----4-:R-:W-:-:S04]  /*206c0*/  IADD3 R24, P4, R7, R2, RZ ;  /* 0x0000000207187210 */ /* 0x010fc80007f9e0ff */
[CC--:B------:R-:W-:Y:S01]  /*206d0*/  LEA.HI.X.SX32 R25, R7.reuse, R3.reuse, 0x1, P4 ;  /* 0x0000000307197211 */ /* 0x0c0fe200020f0eff */
[----:B0-----:R-:W-:Y:S01]  /*206e0*/  VIADD R26, R7, UR4 ;  /* 0x00000004071a7c36 */ /* 0x001fe20008000000 */
        /* <DEDUP_REMOVED lines=13> */
[CC--:B---3--:R-:W-:Y:S01]  /*207c0*/  IADD3 R22, P3, R26.reuse, R2.reuse, RZ ;  /* 0x000000021a167210 */ /* 0x0c8fe20007f7e0ff */
        /* <DEDUP_REMOVED lines=12> */
[----:B------:R-:W-:Y:S01]  /*20890*/  @P6 STG.E.U8 desc[UR14][R22.64], R29 ;  /* 0x0000001d16006986 */ /* 0x000fe2000c10110e */
[----:B------:R-:W-:Y:S01]  /*208a0*/  ISETP.LT.AND P3, PT, R18, UR5, !P0 ;  /* 0x0000000512007c0c */ /* 0x000fe2000c761270 */
[----:B------:R-:W-:Y:S01]  /*208b0*/  ULDC UR5, c[0x0][0x22c] ;  /* 0x00008b0000057ab9 */ /* 0x000fe20000000800 */
[----:B------:R-:W-:-:S02]  /*208c0*/  IADD3 R18, P6, R17, R2, RZ ;  /* 0x0000000211127210 */ /* 0x000fc40007fde0ff */
[----:B------:R-:W-:Y:S02]  /*208d0*/  PRMT R69, R69, 0x7773, RZ ;  /* 0x0000777345457816 */ /* 0x000fe400000000ff */
[C---:B------:R-:W-:Y:S01]  /*208e0*/  LEA.HI.X.SX32 R19, R17.reuse, R3, 0x1, P6 ;  /* 0x0000000311137211 */ /* 0x040fe200030f0eff */
[----:B------:R-:W-:Y:S01]  /*208f0*/  VIADD R17, R17, UR4 ;  /* 0x0000000411117c36 */ /* 0x000fe20008000000 */
[----:B----4-:R-:W-:Y:S01]  /*20900*/  PRMT R27, R70, 0x7772, RZ ;  /* 0x00007772461b7816 */ /* 0x010fe200000000ff */
[----:B------:R0:W-:Y:S01]  /*20910*/  @P5 STG.E.U8 desc[UR14][R24.64], R69 ;  /* 0x0000004518005986 */ /* 0x0001e2000c10110e */
[----:B------:R-:W-:-:S03]  /*20920*/  ULDC UR4, c[0x0][0x248] ;  /* 0x0000920000047ab9 */ /* 0x000fc60000000800 */
[----:B------:R3:W-:Y:S01]  /*20930*/  @P2 STG.E.U8 desc[UR14][R18.64], R27 ;  /* 0x0000001b12002986 */ /* 0x0007e2000c10110e */
[CC--:B------:R-:W-:Y:S01]  /*20940*/  IADD3 R20, P2, R17.reuse, R2.reuse, RZ ;  /* 0x0000000211147210 */ /* 0x0c0fe20007f5e0ff */
[C---:B------:R-:W-:Y:S01]  /*20950*/  VIADD R7, R17.reuse, UR4 ;  /* 0x0000000411077c36 */ /* 0x040fe20008000000 */
[----:B------:R-:W-:Y:S01]  /*20960*/  ISETP.LT.AND P6, PT, R14, UR5, !P0 ;  /* 0x000000050e007c0c */ /* 0x000fe2000c7c1270 */
[----:B------:R-:W-:Y:S01]  /*20970*/  ULDC UR4, c[0x0][0x22c] ;  /* 0x00008b0000047ab9 */ /* 0x000fe20000000800 */
[----:B------:R-:W-:Y:S01]  /*20980*/  LEA.HI.X.SX32 R21, R17, R3, 0x1, P2 ;  /* 0x0000000311157211 */ /* 0x000fe200010f0eff */
[----:B------:R-:W-:Y:S01]  /*20990*/  ULDC UR5, c[0x0][0x22c] ;  /* 0x00008b0000057ab9 */ /* 0x000fe20000000800 */
[----:B0-----:R-:W-:Y:S02]  /*209a0*/  PRMT R25, R70, 0x7773, RZ ;  /* 0x0000777346197816 */ /* 0x001fe400000000ff */
[----:B------:R-:W-:-:S03]  /*209b0*/  IADD3 R14, P2, R7, R2, RZ ;  /* 0x00000002070e7210 */ /* 0x000fc60007f5e0ff */
[----:B------:R1:W-:Y:S01]  /*209c0*/  @P4 STG.E.U8 desc[UR14][R20.64], R25 ;  /* 0x0000001914004986 */ /* 0x0003e2000c10110e */
[----:B------:R-:W-:Y:S01]  /*209d0*/  ISETP.LT.AND P4, PT, R15, UR4, !P0 ;  /* 0x000000040f007c0c */ /* 0x000fe2000c781270 */
[----:B------:R-:W-:Y:S01]  /*209e0*/  ULDC UR4, c[0x0][0x248] ;  /* 0x0000920000047ab9 */ /* 0x000fe20000000800 */
[CC--:B------:R-:W-:Y:S01]  /*209f0*/  LEA.HI.X.SX32 R15, R7.reuse, R3.reuse, 0x1, P2 ;  /* 0x00000003070f7211 */ /* 0x0c0fe200010f0eff */
[----:B------:R-:W-:Y:S01]  /*20a00*/  VIADD R7, R7, UR4 ;  /* 0x0000000407077c36 */ /* 0x000fe20008000000 */
[----:B------:R-:W-:Y:S01]  /*20a10*/  PRMT R23, R71, 0x7772, RZ ;  /* 0x0000777247177816 */ /* 0x000fe200000000ff */
[----:B------:R-:W-:Y:S01]  /*20a20*/  ULDC UR4, c[0x0][0x248] ;  /* 0x0000920000047ab9 */ /* 0x000fe20000000800 */
[----:B------:R-:W-:Y:S01]  /*20a30*/  ISETP.LT.AND P5, PT, R16, UR5, !P0 ;  /* 0x0000000510007c0c */ /* 0x000fe2000c7a1270 */
[----:B------:R-:W-:Y:S02]  /*20a40*/  ULDC UR5, c[0x0][0x22c] ;  /* 0x00008b0000057ab9 */ /* 0x000fe40000000800 */
        /* <DEDUP_REMOVED lines=9> */
[----:B---3--:R-:W-:Y:S01]  /*20ae0*/  IADD3 R18, P3, R13, R2, RZ ;  /* 0x000000020d127210 */ /* 0x008fe20007f7e0ff */
[----:B------:R-:W-:-:S02]  /*20af0*/  ULDC UR4, c[0x0][0x248] ;  /* 0x0000920000047ab9 */ /* 0x000fc40000000800 */
[----:B------:R3:W-:Y:S01]  /*20b00*/  @P6 STG.E.U8 desc[UR14][R16.64], R71 ;  /* 0x0000004710006986 */ /* 0x0007e2000c10110e */
[-C--:B------:R-:W-:Y:S02]  /*20b10*/  LEA.HI.X.SX32 R19, R13, R3.reuse, 0x1, P3 ;  /* 0x000000030d137211 */ /* 0x080fe400018f0eff */
[----:B------:R-:W-:Y:S01]  /*20b20*/  ISETP.LT.AND P3, PT, R12, UR5, !P0 ;  /* 0x000000050c007c0c */ /* 0x000fe2000c761270 */
[----:B------:R-:W-:Y:S01]  /*20b30*/  ULDC UR5, c[0x0][0x22c] ;  /* 0x00008b0000057ab9 */ /* 0x000fe20000000800 */
[C---:B------:R-:W-:Y:S02]  /*20b40*/  IADD3 R12, P6, R7.reuse, R2, RZ ;  /* 0x00000002070c7210 */ /* 0x040fe40007fde0ff */
[C---:B-1----:R-:W-:Y:S02]  /*20b50*/  PRMT R25, R60.reuse, 0x7770, RZ ;  /* 0x000077703c197816 */ /* 0x042fe400000000ff */
[C---:B------:R-:W-:Y:S01]  /*20b60*/  LEA.HI.X.SX32 R13, R7.reuse, R3, 0x1, P6 ;  /* 0x00000003070d7211 */ /* 0x040fe200030f0eff */
[----:B------:R-:W-:Y:S01]  /*20b70*/  VIADD R7, R7, UR4 ;  /* 0x0000000407077c36 */ /* 0x000fe20008000000 */
[----:B------:R-:W-:Y:S01]  /*20b80*/  PRMT R21, R60, 0x7771, RZ ;  /* 0x000077713c157816 */ /* 0x000fe200000000ff */
[----:B------:R-:W-:Y:S01]  /*20b90*/  @P5 STG.E.U8 desc[UR14][R18.64], R25 ;  /* 0x0000001912005986 */ /* 0x000fe2000c10110e */
[----:B------:R-:W-:Y:S01]  /*20ba0*/  ULDC UR4, c[0x0][0x248] ;  /* 0x0000920000047ab9 */ /* 0x000fe20000000800 */
[----:B------:R-:W-:-:S02]  /*20bb0*/  ISETP.LT.AND P6, PT, R10, UR5, !P0 ;  /* 0x000000050a007c0c */ /* 0x000fc4000c7c1270 */
[----:B------:R1:W-:Y:S01]  /*20bc0*/  @P4 STG.E.U8 desc[UR14][R12.64], R21 ;  /* 0x000000150c004986 */ /* 0x0003e2000c10110e */
[CC--:B0-----:R-:W-:Y:S01]  /*20bd0*/  IADD3 R14, P4, R7.reuse, R2.reuse, RZ ;  /* 0x00000002070e7210 */ /* 0x0c1fe20007f9e0ff */
[----:B------:R-:W-:Y:S01]  /*20be0*/  VIADD R10, R7, UR4 ;  /* 0x00000004070a7c36 */ /* 0x000fe20008000000 */
[----:B------:R-:W-:Y:S01]  /*20bf0*/  ULDC UR5, c[0x0][0x22c] ;  /* 0x00008b0000057ab9 */ /* 0x000fe20000000800 */
[----:B---3--:R-:W-:Y:S01]  /*20c00*/  PRMT R17, R61, 0x7770, RZ ;  /* 0x000077703d117816 */ /* 0x008fe200000000ff */
[----:B------:R-:W-:Y:S01]  /*20c10*/  ULDC UR4, c[0x0][0x22c] ;  /* 0x00008b0000047ab9 */ /* 0x000fe20000000800 */
[-C--:B------:R-:W-:Y:S02]  /*20c20*/  LEA.HI.X.SX32 R15, R7, R3.reuse, 0x1, P4 ;  /* 0x00000003070f7211 */ /* 0x080fe400020f0eff */
[----:B------:R-:W-:Y:S01]  /*20c30*/  ISETP.LT.AND P5, PT, R6, UR5, !P0 ;  /* 0x0000000506007c0c */ /* 0x000fe2000c7a1270 */
[----:B------:R-:W-:Y:S01]  /*20c40*/  ULDC UR5, c[0x0][0x22c] ;  /* 0x00008b0000057ab9 */ /* 0x000fe20000000800 */
[C---:B------:R-:W-:Y:S01]  /*20c50*/  IADD3 R6, P4, R10.reuse, R2, RZ ;  /* 0x000000020a067210 */ /* 0x040fe20007f9e0ff */
[----:B------:R0:W-:Y:S01]  /*20c60*/  @P2 STG.E.U8 desc[UR14][R14.64], R17 ;  /* 0x000000110e002986 */ /* 0x0001e2000c10110e */
[----:B------:R-:W-:Y:S01]  /*20c70*/  ISETP.LT.AND P2, PT, R11, UR4, !P0 ;  /* 0x000000040b007c0c */ /* 0x000fe2000c741270 */
[----:B------:R-:W-:Y:S01]  /*20c80*/  ULDC UR4, c[0x0][0x248] ;  /* 0x0000920000047ab9 */ /* 0x000fe20000000800 */
[----:B------:R-:W-:-:S02]  /*20c90*/  LEA.HI.X.SX32 R7, R10, R3, 0x1, P4 ;  /* 0x000000030a077211 */ /* 0x000fc400020f0eff */
[----:B-1----:R-:W-:Y:S02]  /*20ca0*/  PRMT R21, R61, 0x7771, RZ ;  /* 0x000077713d157816 */ /* 0x002fe400000000ff */
[----:B------:R-:W-:Y:S01]  /*20cb0*/  ISETP.LT.AND P4, PT, R9, UR5, !P0 ;  /* 0x0000000509007c0c */ /* 0x000fe2000c781270 */
[----:B------:R-:W-:Y:S01]  /*20cc0*/  VIADD R9, R10, UR4 ;  /* 0x000000040a097c36 */ /* 0x000fe20008000000 */
[----:B------:R-:W-:Y:S01]  /*20cd0*/  ULDC UR4, c[0x0][0x248] ;  /* 0x0000920000047ab9 */ /* 0x000fe20000000800 */
[----:B------:R1:W-:Y:S01]  /*20ce0*/  @P3 STG.E.U8 desc[UR14][R6.64], R21 ;  /* 0x0000001506003986 */ /* 0x0003e2000c10110e */
[C---:B------:R-:W-:Y:S01]  /*20cf0*/  PRMT R19, R62.reuse, 0x7770, RZ ;  /* 0x000077703e137816 */ /* 0x040fe200000000ff */
[C---:B------:R-:W-:Y:S01]  /*20d00*/  VIADD R13, R9.reuse, UR4 ;  /* 0x00000004090d7c36 */ /* 0x040fe20008000000 */
[CC--:B------:R-:W-:Y:S01]  /*20d10*/  IADD3 R10, P3, R9.reuse, R2.reuse, RZ ;  /* 0x00000002090a7210 */ /* 0x0c0fe20007f7e0ff */
        /* <DEDUP_REMOVED lines=8> */
[-C--:B-1----:R-:W-:Y:S02]  /*20da0*/  IADD3 R6, P6, R9, R2.reuse, RZ ;  /* 0x0000000209067210 */ /* 0x082fe40007fde0ff */
[-C--:B------:R-:W-:Y:S02]  /*20db0*/  LEA.HI.X.SX32 R13, R13, R3.reuse, 0x1, P3 ;  /* 0x000000030d0d7211 */ /* 0x080fe400018f0eff */
[CC--:B------:R-:W-:Y:S01]  /*20dc0*/  LEA.HI.X.SX32 R7, R9.reuse, R3.reuse, 0x1, P6 ;  /* 0x0000000309077211 */ /* 0x0c0fe200030f0eff */
[----:B------:R-:W-:Y:S01]  /*20dd0*/  VIADD R9, R9, UR4 ;  /* 0x0000000409097c36 */ /* 0x000fe20008000000 */
[----:B------:R-:W-:Y:S01]  /*20de0*/  PRMT R15, R63, 0x7770, RZ ;  /* 0x000077703f0f7816 */ /* 0x000fe200000000ff */
[----:B------:R-:W-:Y:S01]  /*20df0*/  @P5 STG.E.U8 desc[UR14][R12.64], R17 ;  /* 0x000000110c005986 */ /* 0x000fe2000c10110e */
[----:B------:R-:W-:Y:S01]  /*20e00*/  ISETP.LT.AND P3, PT, R8, UR5, !P0 ;  /* 0x0000000508007c0c */ /* 0x000fe2000c761270 */
[----:B------:R-:W-:Y:S01]  /*20e10*/  ULDC UR4, c[0x0][0x248] ;  /* 0x0000920000047ab9 */ /* 0x000fe20000000800 */
[----:B------:R-:W-:Y:S01]  /*20e20*/  ULDC UR5, c[0x0][0x22c] ;  /* 0x00008b0000057ab9 */ /* 0x000fe20000000800 */
[----:B------:R1:W-:Y:S01]  /*20e30*/  @P2 STG.E.U8 desc[UR14][R6.64], R15 ;  /* 0x0000000f06002986 */ /* 0x0003e2000c10110e */
[C---:B------:R-:W-:Y:S01]  /*20e40*/  IADD3 R8, P2, R9.reuse, R2, RZ ;  /* 0x0000000209087210 */ /* 0x040fe20007f5e0ff */
[----:B0-----:R-:W-:Y:S01]  /*20e50*/  VIADD R10, R9, UR4 ;  /* 0x00000004090a7c36 */ /* 0x001fe20008000000 */
[----:B------:R-:W-:Y:S01]  /*20e60*/  ISETP.LT.AND P6, PT, R5, UR5, !P0 ;  /* 0x0000000505007c0c */ /* 0x000fe2000c7c1270 */
[----:B------:R-:W-:Y:S01]  /*20e70*/  ULDC UR5, c[0x0][0x22c] ;  /* 0x00008b0000057ab9 */ /* 0x000fe20000000800 */
[----:B------:R-:W-:Y:S01]  /*20e80*/  LEA.HI.X.SX32 R9, R9, R3, 0x1, P2 ;  /* 0x0000000309097211 */ /* 0x000fe200010f0eff */
[----:B------:R-:W-:Y:S01]  /*20e90*/  ULDC UR4, c[0x0][0x22c] ;  /* 0x00008b0000047ab9 */ /* 0x000fe20000000800 */
[----:B------:R-:W-:-:S02]  /*20ea0*/  PRMT R11, R63, 0x7771, RZ ;  /* 0x000077713f0b7816 */ /* 0x000fc400000000ff */
        /* <DEDUP_REMOVED lines=8> */
[----:B-1----:R-:W-:Y:S01]  /*20f30*/  PRMT R15, R60, 0x7772, RZ ;  /* 0x000077723c0f7816 */ /* 0x002fe200000000ff */
[----:B------:R-:W-:-:S04]  /*20f40*/  ULDC UR4, c[0x0][0x248] ;  /* 0x0000920000047ab9 */ /* 0x000fc80000000800 */
[----:B------:R1:W-:Y:S01]  /*20f50*/  @P3 STG.E.U8 desc[UR14][R4.64], R15 ;  /* 0x0000000f04003986 */ /* 0x0003e2000c10110e */
[CC--:B------:R-:W-:Y:S01]  /*20f60*/  IADD3 R6, P3, R10.reuse, R2.reuse, RZ ;  /* 0x000000020a067210 */ /* 0x0c0fe20007f7e0ff */
[----:B0-----:R-:W-:Y:S01]  /*20f70*/  VIADD R9, R10, UR4 ;  /* 0x000000040a097c36 */ /* 0x001fe20008000000 */
[----:B------:R-:W-:Y:S01]  /*20f80*/  ULDC UR4, c[0x0][0x248] ;  /* 0x0000920000047ab9 */ /* 0x000fe20000000800 */
[----:B------:R-:W-:Y:S02]  /*20f90*/  PRMT R13, R60, 0x7773, RZ ;  /* 0x000077733c0d7816 */ /* 0x000fe400000000ff */
[----:B------:R-:W-:Y:S01]  /*20fa0*/  LEA.HI.X.SX32 R7, R10, R3, 0x1, P3 ;  /* 0x000000030a077211 */ /* 0x000fe200018f0eff */
[C---:B------:R-:W-:Y:S01]  /*20fb0*/  VIADD R10, R9.reuse, UR4 ;  /* 0x00000004090a7c36 */ /* 0x040fe20008000000 */
[-C--:B------:R-:W-:Y:S01]  /*20fc0*/  IADD3 R8, P3, R9, R2.reuse, RZ ;  /* 0x0000000209087210 */ /* 0x080fe20007f7e0ff */
[----:B------:R-:W-:Y:S02]  /*20fd0*/  ULDC UR4, c[0x0][0x248] ;  /* 0x0000920000047ab9 */ /* 0x000fe40000000800 */
[----:B------:R0:W-:Y:S01]  /*20fe0*/  @P6 STG.E.U8 desc[UR14][R6.64], R13 ;  /* 0x0000000d06006986 */ /* 0x0001e2000c10110e */
[----:B-1----:R-:W-:-:S02]  /*20ff0*/  IADD3 R4, P6, R10, R2, RZ ;  /* 0x000000020a047210 */ /* 0x002fc40007fde0ff */
[----:B------:R-:W-:Y:S02]  /*21000*/  PRMT R11, R61, 0x7772, RZ ;  /* 0x000077723d0b7816 */ /* 0x000fe400000000ff */
[-C--:B------:R-:W-:Y:S02]  /*21010*/  LEA.HI.X.SX32 R9, R9, R3.reuse, 0x1, P3 ;  /* 0x0000000309097211 */ /* 0x080fe400018f0eff */
[C---:B------:R-:W-:Y:S01]  /*21020*/  LEA.HI.X.SX32 R5, R10.reuse, R3, 0x1, P6 ;  /* 0x000000030a057211 */ /* 0x040fe200030f0eff */
[----:B------:R-:W-:Y:S01]  /*21030*/  VIADD R10, R10, UR4 ;  /* 0x000000040a0a7c36 */ /* 0x000fe20008000000 */
[----:B------:R-:W-:Y:S02]  /*21040*/  PRMT R61, R61, 0x7773, RZ ;  /* 0x000077733d3d7816 */ /* 0x000fe400000000ff */
[----:B------:R-:W-:Y:S01]  /*21050*/  ISETP.LT.AND P2, PT, R161, UR5, !P0 ;  /* 0x00000005a1007c0c */ /* 0x000fe2000c741270 */
[----:B------:R1:W-:Y:S01]  /*21060*/  @P5 STG.E.U8 desc[UR14][R8.64], R11 ;  /* 0x0000000b08005986 */ /* 0x0003e2000c10110e */
[----:B------:R-:W-:Y:S01]  /*21070*/  ULDC UR4, c[0x0][0x248] ;  /* 0x0000920000047ab9 */ /* 0x000fe20000000800 */
[----:B------:R-:W-:-:S02]  /*21080*/  ULDC UR5, c[0x0][0x22c] ;  /* 0x00008b0000057ab9 */ /* 0x000fc40000000800 */
[----:B------:R3:W-:Y:S01]  /*21090*/  @P4 STG.E.U8 desc[UR14][R4.64], R61 ;  /* 0x0000003d04004986 */ /* 0x0007e2000c10110e */
[C---:B0-----:R-:W-:Y:S02]  /*210a0*/  IADD3 R6, P4, R10.reuse, R2, RZ ;  /* 0x000000020a067210 */ /* 0x041fe40007f9e0ff */
[----:B------:R-:W-:Y:S01]  /*210b0*/  ISETP.LT.AND P3, PT, R163, UR5, !P0 ;  /* 0x00000005a3007c0c */ /* 0x000fe2000c761270 */
[----:B------:R-:W-:Y:S01]  /*210c0*/  ULDC UR5, c[0x0][0x22c] ;  /* 0x00008b0000057ab9 */ /* 0x000fe20000000800 */
[----:B------:R-:W-:Y:S02]  /*210d0*/  LEA.HI.X.SX32 R7, R10, R3, 0x1, P4 ;  /* 0x000000030a077211 */ /* 0x000fe400020f0eff */
[----:B------:R-:W-:Y:S01]  /*210e0*/  PRMT R13, R62, 0x7772, RZ ;  /* 0x000077723e0d7816 */ /* 0x000fe200000000ff */
[----:B-1----:R-:W-:Y:S01]  /*210f0*/  VIADD R11, R10, UR4 ;  /* 0x000000040a0b7c36 */ /* 0x002fe20008000000 */
[----:B------:R-:W-:-:S03]  /*21100*/  ULDC UR4, c[0x0][0x22c] ;  /* 0x00008b0000047ab9 */ /* 0x000fc60000000800 */
[----:B------:R0:W-:Y:S01]  /*21110*/  @P2 STG.E.U8 desc[UR14][R6.64], R13 ;  /* 0x0000000d06002986 */ /* 0x0001e2000c10110e */
[----:B------:R-:W-:Y:S02]  /*21120*/  IADD3 R8, P6, R11, R2, RZ ;  /* 0x000000020b087210 */ /* 0x000fe40007fde0ff */
[----:B------:R-:W-:Y:S01]  /*21130*/  ISETP.LT.AND P2, PT, R169, UR4, !P0 ;  /* 0x00000004a9007c0c */ /* 0x000fe2000c741270 */
[----:B------:R-:W-:Y:S01]  /*21140*/  ULDC UR4, c[0x0][0x248] ;  /* 0x0000920000047ab9 */ /* 0x000fe20000000800 */
[C---:B------:R-:W-:Y:S01]  /*21150*/  LEA.HI.X.SX32 R9, R11.reuse, R3, 0x1, P6 ;  /* 0x000000030b097211 */ /* 0x040fe200030f0eff */
[----:B------:R-:W-:Y:S01]  /*21160*/  VIADD R11, R11, UR4 ;  /* 0x000000040b0b7c36 */ /* 0x000fe20008000000 */
[----:B------:R-:W-:Y:S01]  /*21170*/  PRMT R15, R62, 0x7773, RZ ;  /* 0x000077733e0f7816 */ /* 0x000fe200000000ff */
[----:B------:R-:W-:Y:S01]  /*21180*/  ULDC UR4, c[0x0][0x248] ;  /* 0x0000920000047ab9 */ /* 0x000fe20000000800 */
[----:B------:R-:W-:Y:S01]  /*21190*/  ISETP.LT.AND P5, PT, R165, UR5, !P0 ;  /* 0x00000005a5007c0c */ /* 0x000fe2000c7a1270 */
[----:B------:R-:W-:-:S02]  /*211a0*/  ULDC UR5, c[0x0][0x22c] ;  /* 0x00008b0000057ab9 */ /* 0x000fc40000000800 */
[----:B------:R1:W-:Y:S01]  /*211b0*/  @P3 STG.E.U8 desc[UR14][R8.64], R15 ;  /* 0x0000000f08003986 */ /* 0x0003e2000c10110e */
[CC--:B---3--:R-:W-:Y:S01]  /*211c0*/  IADD3 R4, P3, R11.reuse, R2.reuse, RZ ;  /* 0x000000020b047210 */ /* 0x0c8fe20007f7e0ff */
[C---:B0-----:R-:W-:Y:S01]  /*211d0*/  VIADD R7, R11.reuse, UR4 ;  /* 0x000000040b077c36 */ /* 0x041fe20008000000 */
[----:B------:R-:W-:Y:S01]  /*211e0*/  ISETP.LT.AND P4, PT, R166, UR5, !P0 ;  /* 0x00000005a6007c0c */ /* 0x000fe2000c781270 */
[----:B------:R-:W-:Y:S01]  /*211f0*/  ULDC UR4, c[0x0][0x248] ;  /* 0x0000920000047ab9 */ /* 0x000fe20000000800 */
[----:B------:R-:W-:Y:S01]  /*21200*/  LEA.HI.X.SX32 R5, R11, R3, 0x1, P3 ;  /* 0x000000030b057211 */ /* 0x000fe200018f0eff */
[----:B------:R-:W-:Y:S01]  /*21210*/  ULDC UR5, c[0x0][0x22c] ;  /* 0x00008b0000057ab9 */ /* 0x000fe20000000800 */
[C---:B------:R-:W-:Y:S01]  /*21220*/  IADD3 R6, P3, R7.reuse, R2, RZ ;  /* 0x0000000207067210 */ /* 0x040fe20007f7e0ff */
[----:B------:R-:W-:Y:S01]  /*21230*/  VIADD R10, R7, UR4 ;  /* 0x00000004070a7c36 */ /* 0x000fe20008000000 */
[C---:B------:R-:W-:Y:S01]  /*21240*/  PRMT R13, R63.reuse, 0x7773, RZ ;  /* 0x000077733f0d7816 */ /* 0x040fe200000000ff */
[----:B------:R-:W-:Y:S01]  /*21250*/  ULDC UR4, c[0x0][0x22c] ;  /* 0x00008b0000047ab9 */ /* 0x000fe20000000800 */
[----:B------:R-:W-:-:S02]  /*21260*/  PRMT R63, R63, 0x7772, RZ ;  /* 0x000077723f3f7816 */ /* 0x000fc400000000ff */
[----:B------:R-:W-:Y:S02]  /*21270*/  LEA.HI.X.SX32 R7, R7, R3, 0x1, P3 ;  /* 0x0000000307077211 */ /* 0x000fe400018f0eff */
[----:B-1----:R-:W-:Y:S01]  /*21280*/  IADD3 R8, P3, R10, R2, RZ ;  /* 0x000000020a087210 */ /* 0x002fe20007f7e0ff */
[----:B------:R0:W-:Y:S01]  /*21290*/  @P5 STG.E.U8 desc[UR14][R4.64], R63 ;  /* 0x0000003f04005986 */ /* 0x0001e2000c10110e */
[----:B------:R-:W-:-:S03]  /*212a0*/  PRMT R17, R52, 0x7770, RZ ;  /* 0x0000777034117816 */ /* 0x000fc600000000ff */
        /* <DEDUP_REMOVED lines=9> */
[C---:B0-----:R-:W-:Y:S01]  /*21340*/  IADD3 R4, P2, R10.reuse, R2, RZ ;  /* 0x000000020a047210 */ /* 0x041fe20007f5e0ff */
[----:B-1----:R-:W-:Y:S01]  /*21350*/  VIADD R7, R10, UR4 ;  /* 0x000000040a077c36 */ /* 0x002fe20008000000 */
[----:B------:R-:W-:-:S02]  /*21360*/  ULDC UR4, c[0x0][0x248] ;  /* 0x0000920000047ab9 */ /* 0x000fc40000000800 */
[----:B------:R-:W-:Y:S02]  /*21370*/  LEA.HI.X.SX32 R5, R10, R3, 0x1, P2 ;  /* 0x000000030a057211 */ /* 0x000fe400010f0eff */
[----:B------:R-:W-:Y:S01]  /*21380*/  PRMT R15, R52, 0x7771, RZ ;  /* 0x00007771340f7816 */ /* 0x000fe200000000ff */
[----:B------:R-:W-:Y:S01]  /*21390*/  VIADD R10, R7, UR4 ;  /* 0x00000004070a7c36 */ /* 0x000fe20008000000 */
[----:B------:R-:W-:Y:S01]  /*213a0*/  ISETP.LT.AND P5, PT, R173, UR5, !P0 ;  /* 0x00000005ad007c0c */ /* 0x000fe2000c7a1270 */
[----:B------:R-:W-:Y:S01]  /*213b0*/  ULDC UR4, c[0x0][0x248] ;  /* 0x0000920000047ab9 */ /* 0x000fe20000000800 */
[-C--:B------:R-:W-:Y:S01]  /*213c0*/  IADD3 R6, P2, R7, R2.reuse, RZ ;  /* 0x0000000207067210 */ /* 0x080fe20007f5e0ff */
[----:B------:R0:W-:Y:S01]  /*213d0*/  @P6 STG.E.U8 desc[UR14][R4.64], R15 ;  /* 0x0000000f04006986 */ /* 0x0001e2000c10110e */
[----:B---3--:R-:W-:Y:S01]  /*213e0*/  IADD3 R8, P6, R10, R2, RZ ;  /* 0x000000020a087210 */ /* 0x008fe20007fde0ff */
[----:B------:R-:W-:Y:S01]  /*213f0*/  ULDC UR5, c[0x0][0x22c] ;  /* 0x00008b0000057ab9 */ /* 0x000fe20000000800 */
[----:B------:R-:W-:-:S02]  /*21400*/  PRMT R11, R53, 0x7770, RZ ;  /* 0x00007770350b7816 */ /* 0x000fc400000000ff */
[-C--:B------:R-:W-:Y:S02]  /*21410*/  LEA.HI.X.SX32 R7, R7, R3.reuse, 0x1, P2 ;  /* 0x0000000307077211 */ /* 0x080fe400010f0eff */
[C---:B------:R-:W-:Y:S01]  /*21420*/  LEA.HI.X.SX32 R9, R10.reuse, R3, 0x1, P6 ;  /* 0x000000030a097211 */ /* 0x040fe200030f0eff */
[----:B------:R-:W-:Y:S01]  /*21430*/  VIADD R10, R10, UR4 ;  /* 0x000000040a0a7c36 */ /* 0x000fe20008000000 */
[----:B------:R-:W-:Y:S02]  /*21440*/  PRMT R13, R53, 0x7771, RZ ;  /* 0x00007771350d7816 */ /* 0x000fe400000000ff */
[----:B------:R-:W-:Y:S01]  /*21450*/  ISETP.LT.AND P3, PT, R176, UR5, !P0 ;  /* 0x00000005b0007c0c */ /* 0x000fe2000c761270 */
[----:B------:R1:W-:Y:S01]  /*21460*/  @P5 STG.E.U8 desc[UR14][R6.64], R11 ;  /* 0x0000000b06005986 */ /* 0x0003e2000c10110e */
[----:B------:R-:W-:Y:S01]  /*21470*/  ULDC UR4, c[0x0][0x248] ;  /* 0x0000920000047ab9 */ /* 0x000fe20000000800 */
[----:B------:R-:W-:Y:S02]  /*21480*/  ULDC UR5, c[0x0][0x22c] ;  /* 0x00008b0000057ab9 */ /* 0x000fe40000000800 */
[----:B------:R3:W-:Y:S01]  /*21490*/  @P4 STG.E.U8 desc[UR14][R8.64], R13 ;  /* 0x0000000d08004986 */ /* 0x0007e2000c10110e */
[----:B0-----:R-:W-:-:S02]  /*214a0*/  IADD3 R4, P4, R10, R2, RZ ;  /* 0x000000020a047210 */ /* 0x001fc40007f9e0ff */
        /* <DEDUP_REMOVED lines=16> */
[----:B------:R1:W-:Y:S01]  /*215b0*/  @P2 STG.E.U8 desc[UR14][R6.64], R13 ;  /* 0x0000000d06002986 */ /* 0x0003e2000c10110e */
[CC--:B------:R-:W-:Y:S01]  /*215c0*/  IADD3 R8, P2, R11.reuse, R2.reuse, RZ ;  /* 0x000000020b087210 */ /* 0x0c0fe20007f5e0ff */
[----:B0-----:R-:W-:Y:S01]  /*215d0*/  VIADD R5, R11, UR4 ;  /* 0x000000040b057c36 */ /* 0x001fe20008000000 */
[----:B------:R-:W-:Y:S01]  /*215e0*/  ULDC UR4, c[0x0][0x248] ;  /* 0x0000920000047ab9 */ /* 0x000fe20000000800 */
[----:B------:R-:W-:Y:S02]  /*215f0*/  PRMT R15, R55, 0x7770, RZ ;  /* 0x00007770370f7816 */ /* 0x000fe400000000ff */
[----:B------:R-:W-:Y:S01]  /*21600*/  LEA.HI.X.SX32 R9, R11, R3, 0x1, P2 ;  /* 0x000000030b097211 */ /* 0x000fe200010f0eff */
[----:B------:R-:W-:Y:S01]  /*21610*/  VIADD R10, R5, UR4 ;  /* 0x00000004050a7c36 */ /* 0x000fe20008000000 */
[----:B------:R-:W-:Y:S01]  /*21620*/  ISETP.LT.AND P5, PT, R183, UR5, !P0 ;  /* 0x00000005b7007c0c */ /* 0x000fe2000c7a1270 */
[----:B------:R-:W-:Y:S01]  /*21630*/  ULDC UR4, c[0x0][0x248] ;  /* 0x0000920000047ab9 */ /* 0x000fe20000000800 */
[-C--:B------:R-:W-:Y:S01]  /*21640*/  IADD3 R4, P2, R5, R2.reuse, RZ ;  /* 0x0000000205047210 */ /* 0x080fe20007f5e0ff */
[----:B------:R0:W-:Y:S01]  /*21650*/  @P6 STG.E.U8 desc[UR14][R8.64], R15 ;  /* 0x0000000f08006986 */ /* 0x0001e2000c10110e */
[----:B-1----:R-:W-:Y:S01]  /*21660*/  IADD3 R6, P6, R10, R2, RZ ;  /* 0x000000020a067210 */ /* 0x002fe20007fde0ff */
        /* <DEDUP_REMOVED lines=30> */
[----:B------:R-:W-:Y:S01]  /*21850*/  ULDC UR5, c[0x0][0x22c] ;  /* 0x00008b0000057ab9 */ /* 0x000fe20000000800 */
[CC--:B------:R-:W-:Y:S01]  /*21860*/  IADD3 R6, P2, R11.reuse, R2.reuse, RZ ;  /* 0x000000020b067210 */ /* 0x0c0fe20007f5e0ff */
[----:B0-----:R-:W-:Y:S01]  /*21870*/  VIADD R9, R11, UR4 ;  /* 0x000000040b097c36 */ /* 0x001fe20008000000 */
[----:B------:R-:W-:Y:S01]  /*21880*/  ISETP.LT.AND P5, PT, R196, UR5, !P0 ;  /* 0x00000005c4007c0c */ /* 0x000fe2000c7a1270 */
[----:B------:R-:W-:Y:S01]  /*21890*/  ULDC UR5, c[0x0][0x248] ;  /* 0x0000920000057ab9 */ /* 0x000fe20000000800 */
[----:B------:R-:W-:Y:S01]  /*218a0*/  PRMT R53, R53, 0x7773, RZ ;  /* 0x0000777335357816 */ /* 0x000fe200000000ff */
[----:B------:R-:W-:Y:S01]  /*218b0*/  VIADD R10, R9, UR5 ;  /* 0x00000005090a7c36 */ /* 0x000fe20008000000 */
[----:B------:R-:W-:Y:S01]  /*218c0*/  LEA.HI.X.SX32 R7, R11, R3, 0x1, P2 ;  /* 0x000000030b077211 */ /* 0x000fe200010f0eff */
[----:B------:R-:W-:Y:S01]  /*218d0*/  ULDC UR4, c[0x0][0x22c] ;  /* 0x00008b0000047ab9 */ /* 0x000fe20000000800 */
[----:B------:R-:W-:Y:S01]  /*218e0*/  IADD3 R8, P2, R9, R2, RZ ;  /* 0x0000000209087210 */ /* 0x000fe20007f5e0ff */
[----:B------:R-:W-:-:S02]  /*218f0*/  ULDC UR5, c[0x0][0x22c] ;  /* 0x00008b0000057ab9 */ /* 0x000fc40000000800 */
[----:B------:R0:W-:Y:S01]  /*21900*/  @P6 STG.E.U8 desc[UR14][R6.64], R53 ;  /* 0x0000003506006986 */ /* 0x0001e2000c10110e */
[-C--:B-1----:R-:W-:Y:S02]  /*21910*/  IADD3 R4, P6, R10, R2.reuse, RZ ;  /* 0x000000020a047210 */ /* 0x082fe40007fde0ff */
[-C--:B------:R-:W-:Y:S02]  /*21920*/  LEA.HI.X.SX32 R9, R9, R3.reuse, 0x1, P2 ;  /* 0x0000000309097211 */ /* 0x080fe400010f0eff */
[----:B------:R-:W-:Y:S01]  /*21930*/  ISETP.LT.AND P2, PT, R199, UR4, !P0 ;  /* 0x00000004c7007c0c */ /* 0x000fe2000c741270 */
[----:B------:R-:W-:Y:S01]  /*21940*/  ULDC UR4, c[0x0][0x248] ;  /* 0x0000920000047ab9 */ /* 0x000fe20000000800 */
[----:B------:R-:W-:Y:S02]  /*21950*/  PRMT R11, R54, 0x7772, RZ ;  /* 0x00007772360b7816 */ /* 0x000fe400000000ff */
[C---:B------:R-:W-:Y:S01]  /*21960*/  LEA.HI.X.SX32 R5, R10.reuse, R3, 0x1, P6 ;  /* 0x000000030a057211 */ /* 0x040fe200030f0eff */
[----:B------:R-:W-:Y:S01]  /*21970*/  VIADD R10, R10, UR4 ;  /* 0x000000040a0a7c36 */ /* 0x000fe20008000000 */
[----:B------:R-:W-:Y:S01]  /*21980*/  PRMT R15, R54, 0x7773, RZ ;  /* 0x00007773360f7816 */ /* 0x000fe200000000ff */
[----:B------:R-:W-:Y:S01]  /*21990*/  ULDC UR4, c[0x0][0x248] ;  /* 0x0000920000047ab9 */ /* 0x000fe20000000800 */
[----:B------:R1:W-:Y:S04]  /*219a0*/  @P3 STG.E.U8 desc[UR14][R8.64], R11 ;  /* 0x0000000b08003986 */ /* 0x0003e8000c10110e */
[----:B------:R3:W-:Y:S01]  /*219b0*/  @P4 STG.E.U8 desc[UR14][R4.64], R15 ;  /* 0x0000000f04004986 */ /* 0x0007e2000c10110e */
[C---:B0-----:R-:W-:Y:S01]  /*219c0*/  IADD3 R6, P4, R10.reuse, R2, RZ ;  /* 0x000000020a067210 */ /* 0x041fe20007f9e0ff */
[----:B-1----:R-:W-:-:S03]  /*219d0*/  VIADD R11, R10, UR4 ;  /* 0x000000040a0b7c36 */ /* 0x002fc60008000000 */
[-C--:B------:R-:W-:Y:S01]  /*219e0*/  LEA.HI.X.SX32 R7, R10, R3.reuse, 0x1, P4 ;  /* 0x000000030a077211 */ /* 0x080fe200020f0eff */
[----:B------:R-:W-:Y:S01]  /*219f0*/  ULDC UR4, c[0x0][0x248] ;  /* 0x0000920000047ab9 */ /* 0x000fe20000000800 */
[----:B------:R-:W-:Y:S02]  /*21a00*/  IADD3 R8, P6, R11, R2, RZ ;  /* 0x000000020b087210 */ /* 0x000fe40007fde0ff */
[C---:B------:R-:W-:Y:S02]  /*21a10*/  PRMT R13, R55.reuse, 0x7772, RZ ;  /* 0x00007772370d7816 */ /* 0x040fe400000000ff */
[----:B------:R-:W-:Y:S02]  /*21a20*/  PRMT R55, R55, 0x7773, RZ ;  /* 0x0000777337377816 */ /* 0x000fe400000000ff */
[C---:B------:R-:W-:Y:S01]  /*21a30*/  LEA.HI.X.SX32 R9, R11.reuse, R3, 0x1, P6 ;  /* 0x000000030b097211 */ /* 0x040fe200030f0eff */
[----:B------:R-:W-:Y:S01]  /*21a40*/  VIADD R11, R11, UR4 ;  /* 0x000000040b0b7c36 */ /* 0x000fe20008000000 */
[----:B------:R-:W-:Y:S01]  /*21a50*/  ISETP.LT.AND P3, PT, R201, UR5, !P0 ;  /* 0x00000005c9007c0c */ /* 0x000fe2000c761270 */
[----:B------:R0:W-:Y:S01]  /*21a60*/  @P5 STG.E.U8 desc[UR14][R6.64], R13 ;  /* 0x0000000d06005986 */ /* 0x0001e2000c10110e */
[----:B------:R-:W-:Y:S01]  /*21a70*/  ULDC UR4, c[0x0][0x248] ;  /* 0x0000920000047ab9 */ /* 0x000fe20000000800 */
[----:B------:R-:W-:-:S02]  /*21a80*/  ULDC UR5, c[0x0][0x22c] ;  /* 0x00008b0000057ab9 */ /* 0x000fc40000000800 */
[----:B------:R1:W-:Y:S01]  /*21a90*/  @P2 STG.E.U8 desc[UR14][R8.64], R55 ;  /* 0x0000003708002986 */ /* 0x0003e2000c10110e */
[CC--:B---3--:R-:W-:Y:S01]  /*21aa0*/  IADD3 R4, P2, R11.reuse, R2.reuse, RZ ;  /* 0x000000020b047210 */ /* 0x0c8fe20007f5e0ff */
[----:B------:R-:W-:Y:S01]  /*21ab0*/  VIADD R10, R11, UR4 ;  /* 0x000000040b0a7c36 */ /* 0x000fe20008000000 */
[----:B------:R-:W-:Y:S01]  /*21ac0*/  ISETP.LT.AND P4, PT, R203, UR5, !P0 ;  /* 0x00000005cb007c0c */ /* 0x000fe2000c781270 */
[----:B------:R-:W-:Y:S01]  /*21ad0*/  ULDC UR4, c[0x0][0x22c] ;  /* 0x00008b0000047ab9 */ /* 0x000fe20000000800 */
[----:B------:R-:W-:Y:S01]  /*21ae0*/  LEA.HI.X.SX32 R5, R11, R3, 0x1, P2 ;  /* 0x000000030b057211 */ /* 0x000fe200010f0eff */
[----:B------:R-:W-:Y:S01]  /*21af0*/  ULDC UR5, c[0x0][0x22c] ;  /* 0x00008b0000057ab9 */ /* 0x000fe20000000800 */
[----:B--2---:R-:W-:Y:S02]  /*21b00*/  PRMT R11, R228, 0x7770, RZ ;  /* 0x00007770e40b7816 */ /* 0x004fe400000000ff */
[----:B0-----:R-:W-:-:S03]  /*21b10*/  IADD3 R6, P2, R10, R2, RZ ;  /* 0x000000020a067210 */ /* 0x001fc60007f5e0ff */
        /* <DEDUP_REMOVED lines=10> */
[C---:B-1----:R-:W-:Y:S01]  /*21bc0*/  IADD3 R8, P4, R10.reuse, R2, RZ ;  /* 0x000000020a087210 */ /* 0x042fe20007f9e0ff */
[----:B0-----:R-:W-:Y:S01]  /*21bd0*/  VIADD R5, R10, UR4 ;  /* 0x000000040a057c36 */ /* 0x001fe20008000000 */
        /* <DEDUP_REMOVED lines=8> */
[----:B--2---:R-:W-:Y:S01]  /*21c60*/  IADD3 R6, P6, R10, R2, RZ ;  /* 0x000000020a067210 */ /* 0x004fe20007fde0ff */
[----:B------:R-:W-:Y:S01]  /*21c70*/  ULDC UR5, c[0x0][0x22c] ;  /* 0x00008b0000057ab9 */ /* 0x000fe20000000800 */
[----:B------:R-:W-:Y:S02]  /*21c80*/  PRMT R11, R229, 0x7771, RZ ;  /* 0x00007771e50b7816 */ /* 0x000fe400000000ff */
[----:B------:R-:W-:-:S02]  /*21c90*/  LEA.HI.X.SX32 R5, R5, R3, 0x1, P4 ;  /* 0x0000000305057211 */ /* 0x000fc400020f0eff */
        /* <DEDUP_REMOVED lines=21> */
[----:B--2---:R-:W-:Y:S01]  /*21df0*/  PRMT R15, R231, 0x7770, RZ ;  /* 0x00007770e70f7816 */ /* 0x004fe200000000ff */
[----:B------:R-:W-:Y:S01]  /*21e00*/  ULDC UR4, c[0x0][0x248] ;  /* 0x0000920000047ab9 */ /* 0x000fe20000000800 */
[----:B------:R-:W-:Y:S01]  /*21e10*/  ISETP.LT.AND P6, PT, R215, UR5, !P0 ;  /* 0x00000005d7007c0c */ /* 0x000fe2000c7c1270 */
[----:B------:R-:W-:-:S02]  /*21e20*/  ULDC UR5, c[0x0][0x22c] ;  /* 0x00008b0000057ab9 */ /* 0x000fc40000000800 */
[----:B------:R1:W-:Y:S01]  /*21e30*/  @P4 STG.E.U8 desc[UR14][R4.64], R15 ;  /* 0x0000000f04004986 */ /* 0x0003e2000c10110e */
[C---:B------:R-:W-:Y:S01]  /*21e40*/  IADD3 R6, P4, R11.reuse, R2, RZ ;  /* 0x000000020b067210 */ /* 0x040fe20007f9e0ff */
[C---:B0-----:R-:W-:Y:S01]  /*21e50*/  VIADD R9, R11.reuse, UR4 ;  /* 0x000000040b097c36 */ /* 0x041fe20008000000 */
[----:B------:R-:W-:Y:S02]  /*21e60*/  ULDC UR4, c[0x0][0x248] ;  /* 0x0000920000047ab9 */ /* 0x000fe40000000800 */
[----:B------:R-:W-:Y:S01]  /*21e70*/  LEA.HI.X.SX32 R7, R11, R3, 0x1, P4 ;  /* 0x000000030b077211 */ /* 0x000fe200020f0eff */
[----:B------:R-:W-:Y:S01]  /*21e80*/  VIADD R10, R9, UR4 ;  /* 0x00000004090a7c36 */ /* 0x000fe20008000000 */
[----:B------:R-:W-:Y:S01]  /*21e90*/  PRMT R11, R231, 0x7771, RZ ;  /* 0x00007771e70b7816 */ /* 0x000fe200000000ff */
[----:B------:R-:W-:Y:S01]  /*21ea0*/  ULDC UR4, c[0x0][0x248] ;  /* 0x0000920000047ab9 */ /* 0x000fe20000000800 */
[----:B------:R-:W-:Y:S01]  /*21eb0*/  ISETP.LT.AND P3, PT, R216, UR5, !P0 ;  /* 0x00000005d8007c0c */ /* 0x000fe2000c761270 */
[----:B------:R-:W-:-:S02]  /*21ec0*/  ULDC UR5, c[0x0][0x22c] ;  /* 0x00008b0000057ab9 */ /* 0x000fc40000000800 */
[----:B------:R0:W-:Y:S01]  /*21ed0*/  @P6 STG.E.U8 desc[UR14][R6.64], R11 ;  /* 0x0000000b06006986 */ /* 0x0001e2000c10110e */
[CC--:B-1----:R-:W-:Y:S02]  /*21ee0*/  IADD3 R4, P6, R10.reuse, R2.reuse, RZ ;  /* 0x000000020a047210 */ /* 0x0c2fe40007fde0ff */
[----:B------:R-:W-:Y:S02]  /*21ef0*/  IADD3 R8, P4, R9, R2, RZ ;  /* 0x0000000209087210 */ /* 0x000fe40007f9e0ff */
[C---:B------:R-:W-:Y:S01]  /*21f00*/  LEA.HI.X.SX32 R5, R10.reuse, R3, 0x1, P6 ;  /* 0x000000030a057211 */ /* 0x040fe200030f0eff */
[----:B------:R-:W-:Y:S01]  /*21f10*/  VIADD R10, R10, UR4 ;  /* 0x000000040a0a7c36 */ /* 0x000fe20008000000 */
[----:B------:R-:W-:Y:S01]  /*21f20*/  ULDC UR4, c[0x0][0x248] ;  /* 0x0000920000047ab9 */ /* 0x000fe20000000800 */
[----:B------:R-:W-:Y:S01]  /*21f30*/  ISETP.LT.AND P5, PT, R221, UR5, !P0 ;  /* 0x00000005dd007c0c */ /* 0x000fe2000c7a1270 */
[----:B------:R-:W-:Y:S01]  /*21f40*/  ULDC UR5, c[0x0][0x22c] ;  /* 0x00008b0000057ab9 */ /* 0x000fe20000000800 */
[----:B------:R-:W-:-:S02]  /*21f50*/  PRMT R13, R228, 0x7772, RZ ;  /* 0x00007772e40d7816 */ /* 0x000fc400000000ff */
[----:B------:R-:W-:Y:S01]  /*21f60*/  LEA.HI.X.SX32 R9, R9, R3, 0x1, P4 ;  /* 0x0000000309097211 */ /* 0x000fe200020f0eff */
[----:B0-----:R-:W-:Y:S01]  /*21f70*/  VIADD R11, R10, UR4 ;  /* 0x000000040a0b7c36 */ /* 0x001fe20008000000 */
[----:B------:R-:W-:Y:S01]  /*21f80*/  PRMT R15, R228, 0x7773, RZ ;  /* 0x00007773e40f7816 */ /* 0x000fe200000000ff */
[----:B------:R-:W-:Y:S01]  /*21f90*/  ULDC UR4, c[0x0][0x248] ;  /* 0x0000920000047ab9 */ /* 0x000fe20000000800 */
[----:B------:R-:W-:Y:S01]  /*21fa0*/  ISETP.LT.AND P4, PT, R222, UR5, !P0 ;  /* 0x00000005de007c0c */ /* 0x000fe2000c781270 */
[----:B------:R-:W-:Y:S01]  /*21fb0*/  ULDC UR5, c[0x0][0x22c] ;  /* 0x00008b0000057ab9 */ /* 0x000fe20000000800 */
[----:B------:R0:W-:Y:S01]  /*21fc0*/  @P3 STG.E.U8 desc[UR14][R8.64], R13 ;  /* 0x0000000d08003986 */ /* 0x0001e2000c10110e */
[----:B------:R-:W-:Y:S01]  /*21fd0*/  VIADD R12, R11, UR4 ;  /* 0x000000040b0c7c36 */ /* 0x000fe20008000000 */
[----:B------:R-:W-:Y:S01]  /*21fe0*/  ISETP.LT.AND P3, PT, R225, UR5, !P0 ;  /* 0x00000005e1007c0c */ /* 0x000fe2000c761270 */
[----:B------:R-:W-:Y:S01]  /*21ff0*/  ULDC UR5, c[0x0][0x248] ;  /* 0x0000920000057ab9 */ /* 0x000fe20000000800 */
[----:B------:R1:W-:Y:S01]  /*22000*/  @P2 STG.E.U8 desc[UR14][R4.64], R15 ;  /* 0x0000000f04002986 */ /* 0x0003e2000c10110e */
[----:B------:R-:W-:Y:S01]  /*22010*/  IADD3 R6, P2, R10, R2, RZ ;  /* 0x000000020a067210 */ /* 0x000fe20007f5e0ff */
[----:B------:R-:W-:-:S03]  /*22020*/  ULDC UR4, c[0x0][0x248] ;  /* 0x0000920000047ab9 */ /* 0x000fc60000000800 */
[-C--:B------:R-:W-:Y:S01]  /*22030*/  LEA.HI.X.SX32 R7, R10, R3.reuse, 0x1, P2 ;  /* 0x000000030a077211 */ /* 0x080fe200010f0eff */
[C---:B0-----:R-:W-:Y:S01]  /*22040*/  VIADD R13, R12.reuse, UR5 ;  /* 0x000000050c0d7c36 */ /* 0x041fe20008000000 */
[-C--:B------:R-:W-:Y:S01]  /*22050*/  IADD3 R8, P2, R11, R2.reuse, RZ ;  /* 0x000000020b087210 */ /* 0x080fe20007f5e0ff */
[----:B------:R-:W-:Y:S01]  /*22060*/  ULDC UR5, c[0x0][0x248] ;  /* 0x0000920000057ab9 */ /* 0x000fe20000000800 */
[CC--:B-1----:R-:W-:Y:S01]  /*22070*/  IADD3 R4, P6, R12.reuse, R2.reuse, RZ ;  /* 0x000000020c047210 */ /* 0x0c2fe20007fde0ff */
[----:B------:R-:W-:Y:S01]  /*22080*/  VIADD R14, R13, UR4 ;  /* 0x000000040d0e7c36 */ /* 0x000fe20008000000 */
[-C--:B------:R-:W-:Y:S01]  /*22090*/  LEA.HI.X.SX32 R9, R11, R3.reuse, 0x1, P2 ;  /* 0x000000030b097211 */ /* 0x080fe200010f0eff */
[----:B------:R-:W-:Y:S01]  /*220a0*/  ULDC UR4, c[0x0][0x22c] ;  /* 0x00008b0000047ab9 */ /* 0x000fe20000000800 */
[----:B------:R-:W-:Y:S02]  /*220b0*/  LEA.HI.X.SX32 R5, R12, R3, 0x1, P6 ;  /* 0x000000030c057211 */ /* 0x000fe400030f0eff */
[----:B------:R-:W-:-:S02]  /*220c0*/  IADD3 R10, P6, R13, R2, RZ ;  /* 0x000000020d0a7210 */ /* 0x000fc40007fde0ff */
[CC--:B------:R-:W-:Y:S01]  /*220d0*/  IADD3 R12, P2, R14.reuse, R2.reuse, RZ ;  /* 0x000000020e0c7210 */ /* 0x0c0fe20007f5e0ff */
[C---:B------:R-:W-:Y:S01]  /*220e0*/  VIADD R15, R14.reuse, UR5 ;  /* 0x000000050e0f7c36 */ /* 0x040fe20008000000 */
[-C--:B------:R-:W-:Y:S02]  /*220f0*/  LEA.HI.X.SX32 R11, R13, R3.reuse, 0x1, P6 ;  /* 0x000000030d0b7211 */ /* 0x080fe400030f0eff */
[----:B------:R-:W-:Y:S02]  /*22100*/  LEA.HI.X.SX32 R13, R14, R3, 0x1, P2 ;  /* 0x000000030e0d7211 */ /* 0x000fe400010f0eff */
[----:B------:R-:W-:Y:S02]  /*22110*/  ISETP.LT.AND P2, PT, R227, UR6, !P0 ;  /* 0x00000006e3007c0c */ /* 0x000fe4000c741270 */
[----:B------:R-:W-:Y:S02]  /*22120*/  ISETP.LT.AND P0, PT, R0, UR4, !P0 ;  /* 0x0000000400007c0c */ /* 0x000fe4000c701270 */
[----:B------:R-:W-:-:S02]  /*22130*/  IADD3 R2, P6, R15, R2, RZ ;  /* 0x000000020f027210 */ /* 0x000fc40007fde0ff */
[C---:B------:R-:W-:Y:S02]  /*22140*/  PRMT R21, R229.reuse, 0x7773, RZ ;  /* 0x00007773e5157816 */ /* 0x040fe400000000ff */
[----:B------:R-:W-:Y:S02]  /*22150*/  PRMT R229, R229, 0x7772, RZ ;  /* 0x00007772e5e57816 */ /* 0x000fe400000000ff */
[----:B------:R-:W-:Y:S02]  /*22160*/  LEA.HI.X.SX32 R3, R15, R3, 0x1, P6 ;  /* 0x000000030f037211 */ /* 0x000fe400030f0eff */
[C---:B------:R-:W-:Y:S02]  /*22170*/  PRMT R19, R230.reuse, 0x7772, RZ ;  /* 0x00007772e6137816 */ /* 0x040fe400000000ff */
[----:B------:R-:W-:Y:S02]  /*22180*/  PRMT R17, R230, 0x7773, RZ ;  /* 0x00007773e6117816 */ /* 0x000fe400000000ff */
[C---:B------:R-:W-:Y:S01]  /*22190*/  PRMT R15, R231.reuse, 0x7773, RZ ;  /* 0x00007773e70f7816 */ /* 0x040fe200000000ff */
[----:B------:R0:W-:Y:S01]  /*221a0*/  @P5 STG.E.U8 desc[UR14][R6.64], R229 ;  /* 0x000000e506005986 */ /* 0x0001e2000c10110e */
[----:B------:R-:W-:-:S03]  /*221b0*/  PRMT R231, R231, 0x7772, RZ ;  /* 0x00007772e7e77816 */ /* 0x000fc600000000ff */
[----:B------:R0:W-:Y:S04]  /*221c0*/  @P4 STG.E.U8 desc[UR14][R8.64], R21 ;  /* 0x0000001508004986 */ /* 0x0001e8000c10110e */
[----:B------:R0:W-:Y:S04]  /*221d0*/  @P3 STG.E.U8 desc[UR14][R4.64], R19 ;  /* 0x0000001304003986 */ /* 0x0001e8000c10110e */
[----:B------:R0:W-:Y:S04]  /*221e0*/  @P2 STG.E.U8 desc[UR14][R10.64], R17 ;  /* 0x000000110a002986 */ /* 0x0001e8000c10110e */
[----:B------:R0:W-:Y:S01]  /*221f0*/  @P0 STG.E.U8 desc[UR14][R12.64], R231 ;  /* 0x000000e70c000986 */ /* 0x0001e2000c10110e */
[----:B------:R-:W-:Y:S05]  /*22200*/  @!P1 EXIT ;  /* 0x000000000000994d */ /* 0x000fea0003800000 */
[----:B------:R-:W-:Y:S01]  /*22210*/  STG.E.U8 desc[UR14][R2.64], R15 ;  /* 0x0000000f02007986 */ /* 0x000fe2000c10110e */
[----:B------:R-:W-:Y:S05]  /*22220*/  EXIT ;  /* 0x000000000000794d */ /* 0x000fea0003800000 */
.L_x_3:
[----:B------:R-:W-:-:S00]  /*22230*/  BRA `(.L_x_3) ;  /* 0xfffffffc00fc7947 */ /* 0x000fc0000383ffff */
[----:B------:R-:W-:-:S00]  /*22240*/  NOP ;  /* 0x0000000000007918 */ /* 0x000fc00000000000 */
        /* <DEDUP_REMOVED lines=11> */
.L_x_4:


//--------------------- .nv.shared.matmul_kernel  --------------------------
	.section	.nv.shared.matmul_kernel,"aw",@nobits
	.sectionflags	@""
	.align	16
	.zero		1024


//--------------------- .nv.shared.reserved.0     --------------------------
	.section	.nv.shared.reserved.0,"aw",@nobits
	.weak		__nv_reservedSMEM_offset_0_alias
	.size		__nv_reservedSMEM_offset_0_alias, 0, 0
	.other		__nv_reservedSMEM_offset_0_alias,@"STO_CUDA_RESERVED_SHARED STV_DEFAULT"
__nv_reservedSMEM_offset_0_alias:
	.zero		0


//--------------------- .nv.constant0.matmul_kernel --------------------------
	.section	.nv.constant0.matmul_kernel,"a",@progbits
	.sectionflags	@""
	.align	4
.nv.constant0.matmul_kernel:
	.zero		608


//--------------------- SYMBOLS --------------------------

	.type		.nv.reservedSmem.offset0,@object
	.size		.nv.reservedSmem.offset0,0x4
